// auto-generated by cutlass_sweep.epilogue — config: {"arch": "sm_90", "cluster_m": 1, "cluster_n": 1, "dtype": "e4m3", "fusion": "silu", "tile_k": 64, "tile_m": 256, "tile_n": 128}
#include "cutlass/cutlass.h"
#include "cutlass/gemm/collective/collective_builder.hpp"
#include "cutlass/gemm/device/gemm_universal_adapter.h"
#include "cutlass/gemm/kernel/gemm_universal.hpp"
#include "cutlass/epilogue/collective/collective_builder.hpp"
#include "cutlass/epilogue/fusion/operations.hpp"
#include "cutlass/epilogue/thread/activation.h"

using Elem = cutlass::float_e4m3_t;
using Acc  = float;
using TileShape    = cute::Shape<cute::_256, cute::_128, cute::_64>;
using ClusterShape = cute::Shape<cute::_1, cute::_1, cute::_1>;
using FusionOp     = cutlass::epilogue::fusion::LinCombEltAct<cutlass::epilogue::thread::SiLu, Elem, Acc>;

using CollectiveEpilogue = typename cutlass::epilogue::collective::CollectiveBuilder<
    cutlass::arch::Sm90, cutlass::arch::OpClassTensorOp,
    TileShape, ClusterShape,
    cutlass::epilogue::collective::EpilogueTileAuto,
    Acc, Acc,
    Elem, cutlass::layout::RowMajor, 128 / cutlass::sizeof_bits<Elem>::value,
    Elem, cutlass::layout::RowMajor, 128 / cutlass::sizeof_bits<Elem>::value,
    cutlass::epilogue::TmaWarpSpecializedCooperative,
    FusionOp
  >::CollectiveOp;

using CollectiveMainloop = typename cutlass::gemm::collective::CollectiveBuilder<
    cutlass::arch::Sm90, cutlass::arch::OpClassTensorOp,
    Elem, cutlass::layout::RowMajor, 128 / cutlass::sizeof_bits<Elem>::value,
    Elem, cutlass::layout::ColumnMajor, 128 / cutlass::sizeof_bits<Elem>::value,
    Acc,
    TileShape, ClusterShape,
    cutlass::gemm::collective::StageCountAutoCarveout<
        static_cast<int>(sizeof(typename CollectiveEpilogue::SharedStorage))>,
    cutlass::gemm::KernelTmaWarpSpecializedCooperative
  >::CollectiveOp;

using GemmKernel = cutlass::gemm::kernel::GemmUniversal<
    cute::Shape<int,int,int,int>, CollectiveMainloop, CollectiveEpilogue>;
using Gemm = cutlass::gemm::device::GemmUniversalAdapter<GemmKernel>;

auto* _anchor = &cutlass::device_kernel<GemmKernel>;


// ===== COMPILED SASS (sm_90a) =====

	.target	sm_90a

	.elftype	@"ET_EXEC"


//--------------------- .note.nv.tkinfo           --------------------------
	.section	.note.nv.tkinfo,"",@"SHT_NOTE"
	.sectionflags	@"SHF_NOTE_NV_TKINFO"
	.tkinfo
        /*0018*/ 	.word	0x00000002
        /*0030*/ 	.string	""
        /*0030*/ 	.string	"ptxas"
        /*0030*/ 	.string	"Cuda compilation tools, release 13.0, V13.0.88"
        /*0030*/ 	.string	"Build cuda_13.0.r13.0/compiler.36424714_0"
        /*0030*/ 	.string	"-arch sm_90a -m 64 "



//--------------------- .note.nv.cuinfo           --------------------------
	.section	.note.nv.cuinfo,"",@"SHT_NOTE"
	.sectionflags	@"SHF_NOTE_NV_CUINFO"
        /*0018*/ 	.short	0x0002
        /*001a*/ 	.short	0x005a
        /*001c*/ 	.short	0x0082
	.zero		2


//--------------------- .nv.info                  --------------------------
	.section	.nv.info,"",@"SHT_CUDA_INFO"
	.align	4


	//----- nvinfo : EIATTR_REGCOUNT
	.align		4
        /*0000*/ 	.byte	0x04, 0x2f
        /*0002*/ 	.short	(.L_16 - .L_15)
	.align		4
.L_15:
        /*0004*/ 	.word	index@(_ZN7cutlass13device_kernelINS_4gemm6kernel13GemmUniversalIN4cute5tupleIJiiiiEEENS1_10collective13CollectiveMmaINS1_37MainloopSm90TmaGmmaWarpSpecializedFP8ILi8ENS5_IJNS4_1CILi1EEESB_SB_EEENS1_35KernelTmaWarpSpecializedCooperativeEEENS5_IJNSA_ILi256EEENSA_ILi128EEENSA_ILi64EEEEEENS_12float_e4m3_tENS5_IJlSB_lEEESJ_SK_NS4_8TiledMMAINS4_8MMA_AtomIJNS4_4SM904GMMA31MMA_64x128x32_F32E4M3E4M3_SS_TNILNSO_7ScaleInE1ELSQ_1EEEEEENS4_6LayoutINS5_IJNSA_ILi2EEESB_SB_EEENS5_IJSB_NSA_ILi0EEESW_EEEEENS5_IJNS4_10UnderscoreESZ_SZ_EEEEENS4_13SM90_TMA_LOADENS4_14ComposedLayoutINS4_7SwizzleILi2ELi4ELi3EEENS4_18smem_ptr_flag_bitsILi8EEENST_INS5_IJNSA_ILi8EEESH_EEENS5_IJSH_SB_EEEEEEEvNS4_8identityES12_S1C_vS1D_EENS_8epilogue10collective18CollectiveEpilogueINS1F_22Sm90TmaWarpSpecializedILi4ELi2ELi16ELb0ELb0EEEJSI_NS5_IJSG_NSA_ILi32EEEEEESJ_SK_SJ_SK_NS1F_6fusion15FusionCallbacksIS1J_NS1M_13LinCombEltActINS1F_6thread4SiLuESJ_fSJ_fLNS_15FloatRoundStyleE2EEESI_S1L_JEEES12_NS13_INS14_ILi1ELi4ELi3EEES17_NST_INS5_IJS18_S1K_EEENS5_IJS1K_SB_EEEEEEENS4_39AutoVectorizingCopyWithAssumedAlignmentILi128EEENS4_14SM90_TMA_STOREES1Y_S20_NS4_9Copy_AtomIJNS4_17SM90_U32x4_STSM_NENS_6half_tEEEEvEEEvvEEEEvNT_6ParamsE)
        /*0008*/ 	.word	0x000000a8


	//----- nvinfo : EIATTR_FRAME_SIZE
	.align		4
.L_16:
        /*000c*/ 	.byte	0x04, 0x11
        /*000e*/ 	.short	(.L_18 - .L_17)
	.align		4
.L_17:
        /*0010*/ 	.word	index@($__internal_0_$__cuda_sm20_rcp_rn_f32_slowpath)
        /*0014*/ 	.word	0x000000e8


	//----- nvinfo : EIATTR_FRAME_SIZE
	.align		4
.L_18:
        /*0018*/ 	.byte	0x04, 0x11
        /*001a*/ 	.short	(.L_20 - .L_19)
	.align		4
.L_19:
        /*001c*/ 	.word	index@(_ZN7cutlass13device_kernelINS_4gemm6kernel13GemmUniversalIN4cute5tupleIJiiiiEEENS1_10collective13CollectiveMmaINS1_37MainloopSm90TmaGmmaWarpSpecializedFP8ILi8ENS5_IJNS4_1CILi1EEESB_SB_EEENS1_35KernelTmaWarpSpecializedCooperativeEEENS5_IJNSA_ILi256EEENSA_ILi128EEENSA_ILi64EEEEEENS_12float_e4m3_tENS5_IJlSB_lEEESJ_SK_NS4_8TiledMMAINS4_8MMA_AtomIJNS4_4SM904GMMA31MMA_64x128x32_F32E4M3E4M3_SS_TNILNSO_7ScaleInE1ELSQ_1EEEEEENS4_6LayoutINS5_IJNSA_ILi2EEESB_SB_EEENS5_IJSB_NSA_ILi0EEESW_EEEEENS5_IJNS4_10UnderscoreESZ_SZ_EEEEENS4_13SM90_TMA_LOADENS4_14ComposedLayoutINS4_7SwizzleILi2ELi4ELi3EEENS4_18smem_ptr_flag_bitsILi8EEENST_INS5_IJNSA_ILi8EEESH_EEENS5_IJSH_SB_EEEEEEEvNS4_8identityES12_S1C_vS1D_EENS_8epilogue10collective18CollectiveEpilogueINS1F_22Sm90TmaWarpSpecializedILi4ELi2ELi16ELb0ELb0EEEJSI_NS5_IJSG_NSA_ILi32EEEEEESJ_SK_SJ_SK_NS1F_6fusion15FusionCallbacksIS1J_NS1M_13LinCombEltActINS1F_6thread4SiLuESJ_fSJ_fLNS_15FloatRoundStyleE2EEESI_S1L_JEEES12_NS13_INS14_ILi1ELi4ELi3EEES17_NST_INS5_IJS18_S1K_EEENS5_IJS1K_SB_EEEEEEENS4_39AutoVectorizingCopyWithAssumedAlignmentILi128EEENS4_14SM90_TMA_STOREES1Y_S20_NS4_9Copy_AtomIJNS4_17SM90_U32x4_STSM_NENS_6half_tEEEEvEEEvvEEEEvNT_6ParamsE)
        /*0020*/ 	.word	0x000000e8


	//----- nvinfo : EIATTR_MIN_STACK_SIZE
	.align		4
.L_20:
        /*0024*/ 	.byte	0x04, 0x12
        /*0026*/ 	.short	(.L_22 - .L_21)
	.align		4
.L_21:
        /*0028*/ 	.word	index@(_ZN7cutlass13device_kernelINS_4gemm6kernel13GemmUniversalIN4cute5tupleIJiiiiEEENS1_10collective13CollectiveMmaINS1_37MainloopSm90TmaGmmaWarpSpecializedFP8ILi8ENS5_IJNS4_1CILi1EEESB_SB_EEENS1_35KernelTmaWarpSpecializedCooperativeEEENS5_IJNSA_ILi256EEENSA_ILi128EEENSA_ILi64EEEEEENS_12float_e4m3_tENS5_IJlSB_lEEESJ_SK_NS4_8TiledMMAINS4_8MMA_AtomIJNS4_4SM904GMMA31MMA_64x128x32_F32E4M3E4M3_SS_TNILNSO_7ScaleInE1ELSQ_1EEEEEENS4_6LayoutINS5_IJNSA_ILi2EEESB_SB_EEENS5_IJSB_NSA_ILi0EEESW_EEEEENS5_IJNS4_10UnderscoreESZ_SZ_EEEEENS4_13SM90_TMA_LOADENS4_14ComposedLayoutINS4_7SwizzleILi2ELi4ELi3EEENS4_18smem_ptr_flag_bitsILi8EEENST_INS5_IJNSA_ILi8EEESH_EEENS5_IJSH_SB_EEEEEEEvNS4_8identityES12_S1C_vS1D_EENS_8epilogue10collective18CollectiveEpilogueINS1F_22Sm90TmaWarpSpecializedILi4ELi2ELi16ELb0ELb0EEEJSI_NS5_IJSG_NSA_ILi32EEEEEESJ_SK_SJ_SK_NS1F_6fusion15FusionCallbacksIS1J_NS1M_13LinCombEltActINS1F_6thread4SiLuESJ_fSJ_fLNS_15FloatRoundStyleE2EEESI_S1L_JEEES12_NS13_INS14_ILi1ELi4ELi3EEES17_NST_INS5_IJS18_S1K_EEENS5_IJS1K_SB_EEEEEEENS4_39AutoVectorizingCopyWithAssumedAlignmentILi128EEENS4_14SM90_TMA_STOREES1Y_S20_NS4_9Copy_AtomIJNS4_17SM90_U32x4_STSM_NENS_6half_tEEEEvEEEvvEEEEvNT_6ParamsE)
        /*002c*/ 	.word	0x000000e8
.L_22:


//--------------------- .nv.compat                --------------------------
	.section	.nv.compat,"",@"SHT_CUDA_COMPAT_INFO"
	.align	4
        /*0000*/ 	.byte	0x02, 0x09, 0x01, 0x00, 0x02, 0x02, 0x04, 0x00, 0x02, 0x05, 0x05, 0x00, 0x03, 0x07, 0x01, 0x01
        /*0010*/ 	.byte	0x02, 0x03, 0x01, 0x00, 0x02, 0x06, 0x01, 0x00, 0x04, 0x0b, 0x08, 0x00, 0x00, 0x00, 0x00, 0x00
        /*0020*/ 	.byte	0x00, 0x00, 0x00, 0x00


//--------------------- .nv.info._ZN7cutlass13device_kernelINS_4gemm6kernel13GemmUniversalIN4cute5tupleIJiiiiEEENS1_10collective13CollectiveMmaINS1_37MainloopSm90TmaGmmaWarpSpecializedFP8ILi8ENS5_IJNS4_1CILi1EEESB_SB_EEENS1_35KernelTmaWarpSpecializedCooperativeEEENS5_IJNSA_ILi256EEENSA_ILi128EEENSA_ILi64EEEEEENS_12float_e4m3_tENS5_IJlSB_lEEESJ_SK_NS4_8TiledMMAINS4_8MMA_AtomIJNS4_4SM904GMMA31MMA_64x128x32_F32E4M3E4M3_SS_TNILNSO_7ScaleInE1ELSQ_1EEEEEENS4_6LayoutINS5_IJNSA_ILi2EEESB_SB_EEENS5_IJSB_NSA_ILi0EEESW_EEEEENS5_IJNS4_10UnderscoreESZ_SZ_EEEEENS4_13SM90_TMA_LOADENS4_14ComposedLayoutINS4_7SwizzleILi2ELi4ELi3EEENS4_18smem_ptr_flag_bitsILi8EEENST_INS5_IJNSA_ILi8EEESH_EEENS5_IJSH_SB_EEEEEEEvNS4_8identityES12_S1C_vS1D_EENS_8epilogue10collective18CollectiveEpilogueINS1F_22Sm90TmaWarpSpecializedILi4ELi2ELi16ELb0ELb0EEEJSI_NS5_IJSG_NSA_ILi32EEEEEESJ_SK_SJ_SK_NS1F_6fusion15FusionCallbacksIS1J_NS1M_13LinCombEltActINS1F_6thread4SiLuESJ_fSJ_fLNS_15FloatRoundStyleE2EEESI_S1L_JEEES12_NS13_INS14_ILi1ELi4ELi3EEES17_NST_INS5_IJS18_S1K_EEENS5_IJS1K_SB_EEEEEEENS4_39AutoVectorizingCopyWithAssumedAlignmentILi128EEENS4_14SM90_TMA_STOREES1Y_S20_NS4_9Copy_AtomIJNS4_17SM90_U32x4_STSM_NENS_6half_tEEEEvEEEvvEEEEvNT_6ParamsE --------------------------
	.section	.nv.info._ZN7cutlass13device_kernelINS_4gemm6kernel13GemmUniversalIN4cute5tupleIJiiiiEEENS1_10collective13CollectiveMmaINS1_37MainloopSm90TmaGmmaWarpSpecializedFP8ILi8ENS5_IJNS4_1CILi1EEESB_SB_EEENS1_35KernelTmaWarpSpecializedCooperativeEEENS5_IJNSA_ILi256EEENSA_ILi128EEENSA_ILi64EEEEEENS_12float_e4m3_tENS5_IJlSB_lEEESJ_SK_NS4_8TiledMMAINS4_8MMA_AtomIJNS4_4SM904GMMA31MMA_64x128x32_F32E4M3E4M3_SS_TNILNSO_7ScaleInE1ELSQ_1EEEEEENS4_6LayoutINS5_IJNSA_ILi2EEESB_SB_EEENS5_IJSB_NSA_ILi0EEESW_EEEEENS5_IJNS4_10UnderscoreESZ_SZ_EEEEENS4_13SM90_TMA_LOADENS4_14ComposedLayoutINS4_7SwizzleILi2ELi4ELi3EEENS4_18smem_ptr_flag_bitsILi8EEENST_INS5_IJNSA_ILi8EEESH_EEENS5_IJSH_SB_EEEEEEEvNS4_8identityES12_S1C_vS1D_EENS_8epilogue10collective18CollectiveEpilogueINS1F_22Sm90TmaWarpSpecializedILi4ELi2ELi16ELb0ELb0EEEJSI_NS5_IJSG_NSA_ILi32EEEEEESJ_SK_SJ_SK_NS1F_6fusion15FusionCallbacksIS1J_NS1M_13LinCombEltActINS1F_6thread4SiLuESJ_fSJ_fLNS_15FloatRoundStyleE2EEESI_S1L_JEEES12_NS13_INS14_ILi1ELi4ELi3EEES17_NST_INS5_IJS18_S1K_EEENS5_IJS1K_SB_EEEEEEENS4_39AutoVectorizingCopyWithAssumedAlignmentILi128EEENS4_14SM90_TMA_STOREES1Y_S20_NS4_9Copy_AtomIJNS4_17SM90_U32x4_STSM_NENS_6half_tEEEEvEEEvvEEEEvNT_6ParamsE,"",@"SHT_CUDA_INFO"
	.sectionflags	@""
	.align	4


	//----- nvinfo : EIATTR_CUDA_API_VERSION
	.align		4
        /*0000*/ 	.byte	0x04, 0x37
        /*0002*/ 	.short	(.L_24 - .L_23)
.L_23:
        /*0004*/ 	.word	0x00000082


	//----- nvinfo : EIATTR_KPARAM_INFO
	.align		4
.L_24:
        /*0008*/ 	.byte	0x04, 0x17
        /*000a*/ 	.short	(.L_26 - .L_25)
.L_25:
        /*000c*/ 	.word	0x00000000
        /*0010*/ 	.short	0x0000
        /*0012*/ 	.short	0x0070
        /*0014*/ 	.byte	0x00, 0xf0, 0x01, 0x1c


	//----- nvinfo : EIATTR_SPARSE_MMA_MASK
	.align		4
.L_26:
        /*0018*/ 	.byte	0x03, 0x50
        /*001a*/ 	.short	0x0000


	//----- nvinfo : EIATTR_MAXREG_COUNT
	.align		4
        /*001c*/ 	.byte	0x03, 0x1b
        /*001e*/ 	.short	0x00a8


	//----- nvinfo : EIATTR_NUM_BARRIERS
	.align		4
        /*0020*/ 	.byte	0x02, 0x4c
        /*0022*/ 	.byte	0x02
	.zero		1


	//----- nvinfo : EIATTR_EXTERNS
	.align		4
        /*0024*/ 	.byte	0x04, 0x0f
        /*0026*/ 	.short	(.L_28 - .L_27)


	//   ....[0]....
	.align		4
.L_27:
        /*0028*/ 	.word	index@(__assertfail)


	//----- nvinfo : EIATTR_ANNOTATIONS
	.align		4
.L_28:
        /*002c*/ 	.byte	0x04, 0x55
        /*002e*/ 	.short	(.L_30 - .L_29)


	//   ....[0]....
.L_29:
        /*0030*/ 	.word	0x00000001
        /*0034*/ 	.byte	0xd0, 0x0a, 0x00, 0x00, 0x01, 0x00, 0x00, 0x00, 0xf0, 0x0a, 0x00, 0x00, 0x01, 0x00, 0x00, 0x00
        /* <DEDUP_REMOVED lines=232> */
        /*0ec4*/ 	.byte	0x50, 0xa3, 0x01, 0x00


	//----- nvinfo : EIATTR_MERCURY_ISA_VERSION
	.align		4
.L_30:
        /*0ec8*/ 	.byte	0x03, 0x5f
        /*0eca*/ 	.short	0x0101


	//----- nvinfo : EIATTR_INT_WARP_WIDE_INSTR_OFFSETS
	.align		4
        /*0ecc*/ 	.byte	0x04, 0x31
        /*0ece*/ 	.short	(.L_32 - .L_31)


	//   ....[0]....
.L_31:
        /*0ed0*/ 	.word	0x00000940


	//   ....[1]....
        /*0ed4*/ 	.word	0x00000950


	//   ....[2]....
        /*0ed8*/ 	.word	0x000009f0


	//----- nvinfo : EIATTR_COOP_GROUP_MASK_REGIDS
	.align		4
.L_32:
        /*0edc*/ 	.byte	0x04, 0x29
        /*0ede*/ 	.short	(.L_34 - .L_33)


	//   ....[0]....
.L_33:
        /*0ee0*/ 	.word	0xffffffff


	//   ....[1]....
        /*0ee4*/ 	.word	0xffffffff


	//   ....[2]....
        /*0ee8*/ 	.word	0xffffffff


	//   ....[3]....
        /*0eec*/ 	.word	0xffffffff


	//   ....[4]....
        /*0ef0*/ 	.word	0xffffffff


	//   ....[5]....
        /*0ef4*/ 	.word	0xffffffff


	//----- nvinfo : EIATTR_COOP_GROUP_INSTR_OFFSETS
	.align		4
.L_34:
        /*0ef8*/ 	.byte	0x04, 0x28
        /*0efa*/ 	.short	(.L_36 - .L_35)


	//   ....[0]....
.L_35:
        /*0efc*/ 	.word	0x00000080


	//   ....[1]....
        /*0f00*/ 	.word	0x00000090


	//   ....[2]....
        /*0f04*/ 	.word	0x00000450


	//   ....[3]....
        /*0f08*/ 	.word	0x00000690


	//   ....[4]....
        /*0f0c*/ 	.word	0x00000840


	//   ....[5]....
        /*0f10*/ 	.word	0x00001810


	//----- nvinfo : EIATTR_REG_RECONFIG
	.align		4
.L_36:
        /*0f14*/ 	.byte	0x01, 0x54
	.zero		2


	//----- nvinfo : EIATTR_SYSCALL_OFFSETS
	.align		4
        /*0f18*/ 	.byte	0x04, 0x46
        /*0f1a*/ 	.short	(.L_38 - .L_37)


	//   ....[0]....
.L_37:
        /*0f1c*/ 	.word	0x00005800


	//   ....[1]....
        /*0f20*/ 	.word	0x00005940


	//----- nvinfo : EIATTR_MBARRIER_INSTR_OFFSETS
	.align		4
.L_38:
        /*0f24*/ 	.byte	0x04, 0x39
        /*0f26*/ 	.short	(.L_40 - .L_39)


	//   ....[0]....
.L_39:
        /*0f28*/ 	.word	0x00000570
        /*0f2c*/ 	.word	0x000000ff
        /*0f30*/ 	.word	0x00000000
        /*0f34*/ 	.short	0x0100
        /*0f36*/ 	.byte	0x08
	.zero		1


	//   ....[1]....
        /*0f38*/ 	.word	0x00000580
        /*0f3c*/ 	.word	0x000000ff
        /*0f40*/ 	.word	0x00000040
        /*0f44*/ 	.short	0x0100
        /*0f46*/ 	.byte	0x08
	.zero		1


	//   ....[2]....
        /*0f48*/ 	.word	0x00000590
        /*0f4c*/ 	.word	0x000000ff
        /*0f50*/ 	.word	0x00000008
        /*0f54*/ 	.short	0x0100
        /*0f56*/ 	.byte	0x08
	.zero		1


	//   ....[3]....
        /*0f58*/ 	.word	0x000005a0
        /*0f5c*/ 	.word	0x000000ff
        /*0f60*/ 	.word	0x00000048
        /*0f64*/ 	.short	0x0100
        /*0f66*/ 	.byte	0x08
	.zero		1


	//   ....[4]....
        /*0f68*/ 	.word	0x000005b0
        /*0f6c*/ 	.word	0x000000ff
        /*0f70*/ 	.word	0x00000010
        /*0f74*/ 	.short	0x0100
        /*0f76*/ 	.byte	0x08
	.zero		1


	//   ....[5]....
        /*0f78*/ 	.word	0x000005c0
        /*0f7c*/ 	.word	0x000000ff
        /*0f80*/ 	.word	0x00000050
        /*0f84*/ 	.short	0x0100
        /*0f86*/ 	.byte	0x08
	.zero		1


	//   ....[6]....
        /*0f88*/ 	.word	0x000005d0
        /*0f8c*/ 	.word	0x000000ff
        /*0f90*/ 	.word	0x00000018
        /*0f94*/ 	.short	0x0100
        /*0f96*/ 	.byte	0x08
	.zero		1


	//   ....[7]....
        /*0f98*/ 	.word	0x000005e0
        /*0f9c*/ 	.word	0x000000ff
        /*0fa0*/ 	.word	0x00000058
        /*0fa4*/ 	.short	0x0100
        /*0fa6*/ 	.byte	0x08
	.zero		1


	//   ....[8]....
        /*0fa8*/ 	.word	0x000005f0
        /*0fac*/ 	.word	0x000000ff
        /*0fb0*/ 	.word	0x00000020
        /*0fb4*/ 	.short	0x0100
        /*0fb6*/ 	.byte	0x08
	.zero		1


	//   ....[9]....
        /*0fb8*/ 	.word	0x00000600
        /*0fbc*/ 	.word	0x000000ff
        /*0fc0*/ 	.word	0x00000060
        /*0fc4*/ 	.short	0x0100
        /*0fc6*/ 	.byte	0x08
	.zero		1


	//   ....[10]....
        /*0fc8*/ 	.word	0x00000610
        /*0fcc*/ 	.word	0x000000ff
        /*0fd0*/ 	.word	0x00000028
        /*0fd4*/ 	.short	0x0100
        /*0fd6*/ 	.byte	0x08
	.zero		1


	//   ....[11]....
        /*0fd8*/ 	.word	0x00000620
        /*0fdc*/ 	.word	0x000000ff
        /*0fe0*/ 	.word	0x00000068
        /*0fe4*/ 	.short	0x0100
        /*0fe6*/ 	.byte	0x08
	.zero		1


	//   ....[12]....
        /*0fe8*/ 	.word	0x00000630
        /*0fec*/ 	.word	0x000000ff
        /*0ff0*/ 	.word	0x00000030
        /*0ff4*/ 	.short	0x0100
        /*0ff6*/ 	.byte	0x08
	.zero		1


	//   ....[13]....
        /*0ff8*/ 	.word	0x00000640
        /*0ffc*/ 	.word	0x000000ff
        /*1000*/ 	.word	0x00000070
        /*1004*/ 	.short	0x0100
        /*1006*/ 	.byte	0x08
	.zero		1


	//   ....[14]....
        /*1008*/ 	.word	0x00000650
        /*100c*/ 	.word	0x000000ff
        /*1010*/ 	.word	0x00000038
        /*1014*/ 	.short	0x0100
        /*1016*/ 	.byte	0x08
	.zero		1


	//   ....[15]....
        /*1018*/ 	.word	0x00000660
        /*101c*/ 	.word	0x000000ff
        /*1020*/ 	.word	0x00000078
        /*1024*/ 	.short	0x0100
        /*1026*/ 	.byte	0x08
	.zero		1


	//   ....[16]....
        /*1028*/ 	.word	0x000007b0
        /*102c*/ 	.word	0x000000ff
        /*1030*/ 	.word	0x00000080
        /*1034*/ 	.short	0x0100
        /*1036*/ 	.byte	0x08
	.zero		1


	//   ....[17]....
        /*1038*/ 	.word	0x000007c0
        /*103c*/ 	.word	0x000000ff
        /*1040*/ 	.word	0x000000a0
        /*1044*/ 	.short	0x0100
        /*1046*/ 	.byte	0x08
	.zero		1


	//   ....[18]....
        /*1048*/ 	.word	0x000007d0
        /*104c*/ 	.word	0x000000ff
        /*1050*/ 	.word	0x00000088
        /*1054*/ 	.short	0x0100
        /*1056*/ 	.byte	0x08
	.zero		1


	//   ....[19]....
        /*1058*/ 	.word	0x000007e0
        /*105c*/ 	.word	0x000000ff
        /*1060*/ 	.word	0x000000a8
        /*1064*/ 	.short	0x0100
        /*1066*/ 	.byte	0x08
	.zero		1


	//   ....[20]....
        /*1068*/ 	.word	0x000007f0
        /*106c*/ 	.word	0x000000ff
        /*1070*/ 	.word	0x00000090
        /*1074*/ 	.short	0x0100
        /*1076*/ 	.byte	0x08
	.zero		1


	//   ....[21]....
        /*1078*/ 	.word	0x00000800
        /*107c*/ 	.word	0x000000ff
        /*1080*/ 	.word	0x000000b0
        /*1084*/ 	.short	0x0100
        /*1086*/ 	.byte	0x08
	.zero		1


	//   ....[22]....
        /*1088*/ 	.word	0x00000810
        /*108c*/ 	.word	0x000000ff
        /*1090*/ 	.word	0x00000098
        /*1094*/ 	.short	0x0100
        /*1096*/ 	.byte	0x08
	.zero		1


	//   ....[23]....
        /*1098*/ 	.word	0x00000820
        /*109c*/ 	.word	0x000000ff
        /*10a0*/ 	.word	0x000000b8
        /*10a4*/ 	.short	0x0100
        /*10a6*/ 	.byte	0x08
	.zero		1


	//   ....[24]....
        /*10a8*/ 	.word	0x00000a90
        /*10ac*/ 	.word	0x000000ff
        /*10b0*/ 	.word	0x000000c0
        /*10b4*/ 	.short	0x0100
        /*10b6*/ 	.byte	0x08
	.zero		1


	//   ....[25]....
        /*10b8*/ 	.word	0x00000b30
        /*10bc*/ 	.word	0x000000ff
        /*10c0*/ 	.word	0x000000c8
        /*10c4*/ 	.short	0x0100
        /*10c6*/ 	.byte	0x08
	.zero		1


	//   ....[26]....
        /*10c8*/ 	.word	0x00002090
        /*10cc*/ 	.word	0x000000ff
        /*10d0*/ 	.word	0x00000000
        /*10d4*/ 	.short	0x010a
        /*10d6*/ 	.byte	0x04
	.zero		1


	//   ....[27]....
        /*10d8*/ 	.word	0x000020d0
        /*10dc*/ 	.word	0x000000ff
        /*10e0*/ 	.word	0x00000000
        /*10e4*/ 	.short	0x010a
        /*10e6*/ 	.byte	0x04
	.zero		1


	//   ....[28]....
        /*10e8*/ 	.word	0x00003500
        /*10ec*/ 	.word	0x000000ff
        /*10f0*/ 	.word	0x00000000
        /*10f4*/ 	.short	0x010a
        /*10f6*/ 	.byte	0x08
	.zero		1


	//   ....[29]....
        /*10f8*/ 	.word	0x00003540
        /*10fc*/ 	.word	0x000000ff
        /*1100*/ 	.word	0x00000000
        /*1104*/ 	.short	0x010a
        /*1106*/ 	.byte	0x08
	.zero		1


	//   ....[30]....
        /*1108*/ 	.word	0x00004680
        /*110c*/ 	.word	0x000000ff
        /*1110*/ 	.word	0x00000000
        /*1114*/ 	.short	0x0101
        /*1116*/ 	.byte	0x06
	.zero		1


	//   ....[31]....
        /*1118*/ 	.word	0x00005650
        /*111c*/ 	.word	0x000000ff
        /*1120*/ 	.word	0x00000000
        /*1124*/ 	.short	0x0101
        /*1126*/ 	.byte	0x04
	.zero		1


	//   ....[32]....
        /*1128*/ 	.word	0x00005e30
        /*112c*/ 	.word	0x0000000d
        /*1130*/ 	.word	0x00000080
        /*1134*/ 	.short	0x010a
        /*1136*/ 	.byte	0x3f
	.zero		1


	//   ....[33]....
        /*1138*/ 	.word	0x00006140
        /*113c*/ 	.word	0x00000000
        /*1140*/ 	.word	0x00000000
        /*1144*/ 	.short	0x0101
        /*1146*/ 	.byte	0x3f
	.zero		1


	//   ....[34]....
        /*1148*/ 	.word	0x00008180
        /*114c*/ 	.word	0x0000000e
        /*1150*/ 	.word	0x00000080
        /*1154*/ 	.short	0x010a
        /*1156*/ 	.byte	0x3f
	.zero		1


	//   ....[35]....
        /*1158*/ 	.word	0x000083b0
        /*115c*/ 	.word	0x00000000
        /*1160*/ 	.word	0x00000000
        /*1164*/ 	.short	0x0101
        /*1166*/ 	.byte	0x3f
	.zero		1


	//   ....[36]....
        /*1168*/ 	.word	0x0000a300
        /*116c*/ 	.word	0x0000000d
        /*1170*/ 	.word	0x00000080
        /*1174*/ 	.short	0x010a
        /*1176*/ 	.byte	0x3f
	.zero		1


	//   ....[37]....
        /*1178*/ 	.word	0x0000a530
        /*117c*/ 	.word	0x00000000
        /*1180*/ 	.word	0x00000000
        /*1184*/ 	.short	0x0101
        /*1186*/ 	.byte	0x3f
	.zero		1


	//   ....[38]....
        /*1188*/ 	.word	0x0000c460
        /*118c*/ 	.word	0x00000000
        /*1190*/ 	.word	0x00000080
        /*1194*/ 	.short	0x010a
        /*1196*/ 	.byte	0x3f
	.zero		1


	//   ....[39]....
        /*1198*/ 	.word	0x0000c6d0
        /*119c*/ 	.word	0x00000000
        /*11a0*/ 	.word	0x00000000
        /*11a4*/ 	.short	0x0101
        /*11a6*/ 	.byte	0x3f
	.zero		1


	//   ....[40]....
        /*11a8*/ 	.word	0x0000e6f0
        /*11ac*/ 	.word	0x00000000
        /*11b0*/ 	.word	0x00000080
        /*11b4*/ 	.short	0x010a
        /*11b6*/ 	.byte	0x3f
	.zero		1


	//   ....[41]....
        /*11b8*/ 	.word	0x0000e960
        /*11bc*/ 	.word	0x00000000
        /*11c0*/ 	.word	0x00000000
        /*11c4*/ 	.short	0x0101
        /*11c6*/ 	.byte	0x3f
	.zero		1


	//   ....[42]....
        /*11c8*/ 	.word	0x000108b0
        /*11cc*/ 	.word	0x00000000
        /*11d0*/ 	.word	0x00000080
        /*11d4*/ 	.short	0x010a
        /*11d6*/ 	.byte	0x3f
	.zero		1


	//   ....[43]....
        /*11d8*/ 	.word	0x00010b20
        /*11dc*/ 	.word	0x00000000
        /*11e0*/ 	.word	0x00000000
        /*11e4*/ 	.short	0x0101
        /*11e6*/ 	.byte	0x3f
	.zero		1


	//   ....[44]....
        /*11e8*/ 	.word	0x00012b70
        /*11ec*/ 	.word	0x00000000
        /*11f0*/ 	.word	0x00000080
        /*11f4*/ 	.short	0x010a
        /*11f6*/ 	.byte	0x3f
	.zero		1


	//   ....[45]....
        /*11f8*/ 	.word	0x00012de0
        /*11fc*/ 	.word	0x00000000
        /*1200*/ 	.word	0x00000000
        /*1204*/ 	.short	0x0101
        /*1206*/ 	.byte	0x3f
	.zero		1


	//   ....[46]....
        /*1208*/ 	.word	0x00014d30
        /*120c*/ 	.word	0x00000003
        /*1210*/ 	.word	0x00000080
        /*1214*/ 	.short	0x010a
        /*1216*/ 	.byte	0x3f
	.zero		1


	//   ....[47]....
        /*1218*/ 	.word	0x00014f80
        /*121c*/ 	.word	0x00000000
        /*1220*/ 	.word	0x00000000
        /*1224*/ 	.short	0x0101
        /*1226*/ 	.byte	0x3f
	.zero		1


	//   ....[48]....
        /*1228*/ 	.word	0x00017d70
        /*122c*/ 	.word	0x000000ff
        /*1230*/ 	.word	0x000000c8
        /*1234*/ 	.short	0x010a
        /*1236*/ 	.byte	0x04
	.zero		1


	//   ....[49]....
        /*1238*/ 	.word	0x00018170
        /*123c*/ 	.word	0x000000ff
        /*1240*/ 	.word	0x000000a0
        /*1244*/ 	.short	0x010a
        /*1246*/ 	.byte	0x0d
	.zero		1


	//   ....[50]....
        /*1248*/ 	.word	0x00018260
        /*124c*/ 	.word	0x000000ff
        /*1250*/ 	.word	0x00000080
        /*1254*/ 	.short	0x010b
        /*1256*/ 	.byte	0x0d
	.zero		1


	//   ....[51]....
        /*1258*/ 	.word	0x000182c0
        /*125c*/ 	.word	0x000000ff
        /*1260*/ 	.word	0x00000000
        /*1264*/ 	.short	0x0101
        /*1266*/ 	.byte	0x10
	.zero		1


	//   ....[52]....
        /*1268*/ 	.word	0x000182f0
        /*126c*/ 	.word	0x000000ff
        /*1270*/ 	.word	0x000000a8
        /*1274*/ 	.short	0x010a
        /*1276*/ 	.byte	0x0d
	.zero		1


	//   ....[53]....
        /*1278*/ 	.word	0x00018400
        /*127c*/ 	.word	0x000000ff
        /*1280*/ 	.word	0x00000088
        /*1284*/ 	.short	0x010b
        /*1286*/ 	.byte	0x0d
	.zero		1


	//   ....[54]....
        /*1288*/ 	.word	0x00018470
        /*128c*/ 	.word	0x000000ff
        /*1290*/ 	.word	0x00000000
        /*1294*/ 	.short	0x0101
        /*1296*/ 	.byte	0x14
	.zero		1


	//   ....[55]....
        /*1298*/ 	.word	0x000184a0
        /*129c*/ 	.word	0x000000ff
        /*12a0*/ 	.word	0x000000b0
        /*12a4*/ 	.short	0x010a
        /*12a6*/ 	.byte	0x0d
	.zero		1


	//   ....[56]....
        /*12a8*/ 	.word	0x000185a0
        /*12ac*/ 	.word	0x000000ff
        /*12b0*/ 	.word	0x00000090
        /*12b4*/ 	.short	0x010b
        /*12b6*/ 	.byte	0x0d
	.zero		1


	//   ....[57]....
        /*12b8*/ 	.word	0x00018600
        /*12bc*/ 	.word	0x000000ff
        /*12c0*/ 	.word	0x00000000
        /*12c4*/ 	.short	0x0101
        /*12c6*/ 	.byte	0x15
	.zero		1


	//   ....[58]....
        /*12c8*/ 	.word	0x00018630
        /*12cc*/ 	.word	0x000000ff
        /*12d0*/ 	.word	0x000000b8
        /*12d4*/ 	.short	0x010a
        /*12d6*/ 	.byte	0x0d
	.zero		1


	//   ....[59]....
        /*12d8*/ 	.word	0x00018730
        /*12dc*/ 	.word	0x000000ff
        /*12e0*/ 	.word	0x00000098
        /*12e4*/ 	.short	0x010b
        /*12e6*/ 	.byte	0x0d
	.zero		1


	//   ....[60]....
        /*12e8*/ 	.word	0x000187a0
        /*12ec*/ 	.word	0x000000ff
        /*12f0*/ 	.word	0x00000000
        /*12f4*/ 	.short	0x0101
        /*12f6*/ 	.byte	0x1d
	.zero		1


	//   ....[61]....
        /*12f8*/ 	.word	0x000187e0
        /*12fc*/ 	.word	0x000000ff
        /*1300*/ 	.word	0x000000a0
        /*1304*/ 	.short	0x010a
        /*1306*/ 	.byte	0x0d
	.zero		1


	//   ....[62]....
        /*1308*/ 	.word	0x000188d0
        /*130c*/ 	.word	0x000000ff
        /*1310*/ 	.word	0x00000080
        /*1314*/ 	.short	0x010b
        /*1316*/ 	.byte	0x0d
	.zero		1


	//   ....[63]....
        /*1318*/ 	.word	0x00018910
        /*131c*/ 	.word	0x000000ff
        /*1320*/ 	.word	0x00000000
        /*1324*/ 	.short	0x0101
        /*1326*/ 	.byte	0x10
	.zero		1


	//   ....[64]....
        /*1328*/ 	.word	0x00018940
        /*132c*/ 	.word	0x000000ff
        /*1330*/ 	.word	0x000000a8
        /*1334*/ 	.short	0x010a
        /*1336*/ 	.byte	0x0d
	.zero		1


	//   ....[65]....
        /*1338*/ 	.word	0x00018a40
        /*133c*/ 	.word	0x000000ff
        /*1340*/ 	.word	0x00000088
        /*1344*/ 	.short	0x010b
        /*1346*/ 	.byte	0x0d
	.zero		1


	//   ....[66]....
        /*1348*/ 	.word	0x00018a80
        /*134c*/ 	.word	0x000000ff
        /*1350*/ 	.word	0x00000000
        /*1354*/ 	.short	0x0101
        /*1356*/ 	.byte	0x14
	.zero		1


	//   ....[67]....
        /*1358*/ 	.word	0x00018ac0
        /*135c*/ 	.word	0x000000ff
        /*1360*/ 	.word	0x000000b0
        /*1364*/ 	.short	0x010a
        /*1366*/ 	.byte	0x0d
	.zero		1


	//   ....[68]....
        /*1368*/ 	.word	0x00018ba0
        /*136c*/ 	.word	0x000000ff
        /*1370*/ 	.word	0x00000090
        /*1374*/ 	.short	0x010b
        /*1376*/ 	.byte	0x0d
	.zero		1


	//   ....[69]....
        /*1378*/ 	.word	0x00018be0
        /*137c*/ 	.word	0x000000ff
        /*1380*/ 	.word	0x00000000
        /*1384*/ 	.short	0x0101
        /*1386*/ 	.byte	0x15
	.zero		1


	//   ....[70]....
        /*1388*/ 	.word	0x00018c10
        /*138c*/ 	.word	0x000000ff
        /*1390*/ 	.word	0x000000b8
        /*1394*/ 	.short	0x010a
        /*1396*/ 	.byte	0x0d
	.zero		1


	//   ....[71]....
        /*1398*/ 	.word	0x00018d10
        /*139c*/ 	.word	0x000000ff
        /*13a0*/ 	.word	0x00000098
        /*13a4*/ 	.short	0x010b
        /*13a6*/ 	.byte	0x0d
	.zero		1


	//   ....[72]....
        /*13a8*/ 	.word	0x00018d60
        /*13ac*/ 	.word	0x000000ff
        /*13b0*/ 	.word	0x00000000
        /*13b4*/ 	.short	0x0101
        /*13b6*/ 	.byte	0x1d
	.zero		1


	//   ....[73]....
        /*13b8*/ 	.word	0x00019480
        /*13bc*/ 	.word	0x00000000
        /*13c0*/ 	.word	0x000000a0
        /*13c4*/ 	.short	0x010a
        /*13c6*/ 	.byte	0x3f
	.zero		1


	//   ....[74]....
        /*13c8*/ 	.word	0x000194c0
        /*13cc*/ 	.word	0x00000000
        /*13d0*/ 	.word	0x000000a8
        /*13d4*/ 	.short	0x010a
        /*13d6*/ 	.byte	0x3f
	.zero		1


	//   ....[75]....
        /*13d8*/ 	.word	0x00019500
        /*13dc*/ 	.word	0x00000000
        /*13e0*/ 	.word	0x000000b0
        /*13e4*/ 	.short	0x010a
        /*13e6*/ 	.byte	0x3f
	.zero		1


	//   ....[76]....
        /*13e8*/ 	.word	0x00019560
        /*13ec*/ 	.word	0x00000000
        /*13f0*/ 	.word	0x000000b8
        /*13f4*/ 	.short	0x010a
        /*13f6*/ 	.byte	0x3f
	.zero		1


	//   ....[77]....
        /*13f8*/ 	.word	0x000198c0
        /*13fc*/ 	.word	0x0000000f
        /*1400*/ 	.word	0x00000040
        /*1404*/ 	.short	0x010a
        /*1406*/ 	.byte	0x3f
	.zero		1


	//   ....[78]....
        /*1408*/ 	.word	0x00019c70
        /*140c*/ 	.word	0x00000003
        /*1410*/ 	.word	0x000000c8
        /*1414*/ 	.short	0x0101
        /*1416*/ 	.byte	0x3f
	.zero		1


	//   ....[79]....
        /*1418*/ 	.word	0x0001a410
        /*141c*/ 	.word	0x00000007
        /*1420*/ 	.word	0x00000000
        /*1424*/ 	.short	0x010a
        /*1426*/ 	.byte	0x3f
	.zero		1


	//   ....[80]....
        /*1428*/ 	.word	0x0001a490
        /*142c*/ 	.word	0x00000009
        /*1430*/ 	.word	0x00000000
        /*1434*/ 	.short	0x010a
        /*1436*/ 	.byte	0x3f
	.zero		1


	//   ....[81]....
        /*1438*/ 	.word	0x0001a520
        /*143c*/ 	.word	0x00000006
        /*1440*/ 	.word	0x00000000
        /*1444*/ 	.short	0x010a
        /*1446*/ 	.byte	0x3f
	.zero		1


	//   ....[82]....
        /*1448*/ 	.word	0x0001a5b0
        /*144c*/ 	.word	0x00000009
        /*1450*/ 	.word	0x00000000
        /*1454*/ 	.short	0x010a
        /*1456*/ 	.byte	0x3f
	.zero		1


	//   ....[83]....
        /*1458*/ 	.word	0x0001a640
        /*145c*/ 	.word	0x00000006
        /*1460*/ 	.word	0x00000000
        /*1464*/ 	.short	0x010a
        /*1466*/ 	.byte	0x3f
	.zero		1


	//   ....[84]....
        /*1468*/ 	.word	0x0001a6d0
        /*146c*/ 	.word	0x00000009
        /*1470*/ 	.word	0x00000000
        /*1474*/ 	.short	0x010a
        /*1476*/ 	.byte	0x3f
	.zero		1


	//   ....[85]....
        /*1478*/ 	.word	0x0001a760
        /*147c*/ 	.word	0x00000006
        /*1480*/ 	.word	0x00000000
        /*1484*/ 	.short	0x010a
        /*1486*/ 	.byte	0x3f
	.zero		1


	//   ....[86]....
        /*1488*/ 	.word	0x0001a7f0
        /*148c*/ 	.word	0x00000003
        /*1490*/ 	.word	0x00000000
        /*1494*/ 	.short	0x010a
        /*1496*/ 	.byte	0x3f
	.zero		1


	//   ....[87]....
        /*1498*/ 	.word	0x0001a860
        /*149c*/ 	.word	0x00000003
        /*14a0*/ 	.word	0x00000000
        /*14a4*/ 	.short	0x010a
        /*14a6*/ 	.byte	0x3f
	.zero		1


	//   ....[88]....
        /*14a8*/ 	.word	0x0001a8c0
        /*14ac*/ 	.word	0x00000007
        /*14b0*/ 	.word	0x00000000
        /*14b4*/ 	.short	0x010a
        /*14b6*/ 	.byte	0x3f
	.zero		1


	//   ....[89]....
        /*14b8*/ 	.word	0x0001a910
        /*14bc*/ 	.word	0x0000000d
        /*14c0*/ 	.word	0x00000080
        /*14c4*/ 	.short	0x010a
        /*14c6*/ 	.byte	0x3f
	.zero		1


	//   ....[90]....
        /*14c8*/ 	.word	0x0001a960
        /*14cc*/ 	.word	0x0000000e
        /*14d0*/ 	.word	0x00000080
        /*14d4*/ 	.short	0x010a
        /*14d6*/ 	.byte	0x3f
	.zero		1


	//   ....[91]....
        /*14d8*/ 	.word	0x0001a9b0
        /*14dc*/ 	.word	0x0000000d
        /*14e0*/ 	.word	0x00000080
        /*14e4*/ 	.short	0x010a
        /*14e6*/ 	.byte	0x3f
	.zero		1


	//   ....[92]....
        /*14e8*/ 	.word	0x0001aa00
        /*14ec*/ 	.word	0x00000000
        /*14f0*/ 	.word	0x00000080
        /*14f4*/ 	.short	0x010a
        /*14f6*/ 	.byte	0x3f
	.zero		1


	//   ....[93]....
        /*14f8*/ 	.word	0x0001aa50
        /*14fc*/ 	.word	0x00000000
        /*1500*/ 	.word	0x00000080
        /*1504*/ 	.short	0x010a
        /*1506*/ 	.byte	0x3f
	.zero		1


	//   ....[94]....
        /*1508*/ 	.word	0x0001aaa0
        /*150c*/ 	.word	0x00000000
        /*1510*/ 	.word	0x00000080
        /*1514*/ 	.short	0x010a
        /*1516*/ 	.byte	0x3f
	.zero		1


	//   ....[95]....
        /*1518*/ 	.word	0x0001aaf0
        /*151c*/ 	.word	0x00000000
        /*1520*/ 	.word	0x00000080
        /*1524*/ 	.short	0x010a
        /*1526*/ 	.byte	0x3f
	.zero		1


	//   ....[96]....
        /*1528*/ 	.word	0x0001ab40
        /*152c*/ 	.word	0x00000003
        /*1530*/ 	.word	0x00000080
        /*1534*/ 	.short	0x010a
        /*1536*/ 	.byte	0x3f
	.zero		1


	//   ....[97]....
        /*1538*/ 	.word	0x0001aba0
        /*153c*/ 	.word	0x00000007
        /*1540*/ 	.word	0x000000c8
        /*1544*/ 	.short	0x010a
        /*1546*/ 	.byte	0x3f
	.zero		1


	//   ....[98]....
        /*1548*/ 	.word	0x0001ac00
        /*154c*/ 	.word	0x00000003
        /*1550*/ 	.word	0x000000a0
        /*1554*/ 	.short	0x010a
        /*1556*/ 	.byte	0x3f
	.zero		1


	//   ....[99]....
        /*1558*/ 	.word	0x0001ac60
        /*155c*/ 	.word	0x00000003
        /*1560*/ 	.word	0x000000a8
        /*1564*/ 	.short	0x010a
        /*1566*/ 	.byte	0x3f
	.zero		1


	//   ....[100]....
        /*1568*/ 	.word	0x0001acc0
        /*156c*/ 	.word	0x00000003
        /*1570*/ 	.word	0x000000b0
        /*1574*/ 	.short	0x010a
        /*1576*/ 	.byte	0x3f
	.zero		1


	//   ....[101]....
        /*1578*/ 	.word	0x0001ad20
        /*157c*/ 	.word	0x00000003
        /*1580*/ 	.word	0x000000b8
        /*1584*/ 	.short	0x010a
        /*1586*/ 	.byte	0x3f
	.zero		1


	//   ....[102]....
        /*1588*/ 	.word	0x0001ad80
        /*158c*/ 	.word	0x00000003
        /*1590*/ 	.word	0x000000a0
        /*1594*/ 	.short	0x010a
        /*1596*/ 	.byte	0x3f
	.zero		1


	//   ....[103]....
        /*1598*/ 	.word	0x0001ade0
        /*159c*/ 	.word	0x00000003
        /*15a0*/ 	.word	0x000000a8
        /*15a4*/ 	.short	0x010a
        /*15a6*/ 	.byte	0x3f
	.zero		1


	//   ....[104]....
        /*15a8*/ 	.word	0x0001ae40
        /*15ac*/ 	.word	0x00000003
        /*15b0*/ 	.word	0x000000b0
        /*15b4*/ 	.short	0x010a
        /*15b6*/ 	.byte	0x3f
	.zero		1


	//   ....[105]....
        /*15b8*/ 	.word	0x0001aea0
        /*15bc*/ 	.word	0x00000003
        /*15c0*/ 	.word	0x000000b8
        /*15c4*/ 	.short	0x010a
        /*15c6*/ 	.byte	0x3f
	.zero		1


	//   ....[106]....
        /*15c8*/ 	.word	0x0001aef0
        /*15cc*/ 	.word	0x00000000
        /*15d0*/ 	.word	0x000000a0
        /*15d4*/ 	.short	0x010a
        /*15d6*/ 	.byte	0x3f
	.zero		1


	//   ....[107]....
        /*15d8*/ 	.word	0x0001af40
        /*15dc*/ 	.word	0x00000000
        /*15e0*/ 	.word	0x000000a8
        /*15e4*/ 	.short	0x010a
        /*15e6*/ 	.byte	0x3f
	.zero		1


	//   ....[108]....
        /*15e8*/ 	.word	0x0001af90
        /*15ec*/ 	.word	0x00000000
        /*15f0*/ 	.word	0x000000b0
        /*15f4*/ 	.short	0x010a
        /*15f6*/ 	.byte	0x3f
	.zero		1


	//   ....[109]....
        /*15f8*/ 	.word	0x0001b060
        /*15fc*/ 	.word	0x0000000f
        /*1600*/ 	.word	0x00000040
        /*1604*/ 	.short	0x010a
        /*1606*/ 	.byte	0x3f
	.zero		1


	//   ....[110]....
        /*1608*/ 	.word	0x0001b130
        /*160c*/ 	.word	0x00000007
        /*1610*/ 	.word	0x00000000
        /*1614*/ 	.short	0x010a
        /*1616*/ 	.byte	0x3f
	.zero		1


	//   ....[111]....
        /*1618*/ 	.word	0x0001b180
        /*161c*/ 	.word	0x00000009
        /*1620*/ 	.word	0x00000000
        /*1624*/ 	.short	0x010a
        /*1626*/ 	.byte	0x3f
	.zero		1


	//   ....[112]....
        /*1628*/ 	.word	0x0001b1d0
        /*162c*/ 	.word	0x00000006
        /*1630*/ 	.word	0x00000000
        /*1634*/ 	.short	0x010a
        /*1636*/ 	.byte	0x3f
	.zero		1


	//   ....[113]....
        /*1638*/ 	.word	0x0001b220
        /*163c*/ 	.word	0x00000009
        /*1640*/ 	.word	0x00000000
        /*1644*/ 	.short	0x010a
        /*1646*/ 	.byte	0x3f
	.zero		1


	//   ....[114]....
        /*1648*/ 	.word	0x0001b270
        /*164c*/ 	.word	0x00000006
        /*1650*/ 	.word	0x00000000
        /*1654*/ 	.short	0x010a
        /*1656*/ 	.byte	0x3f
	.zero		1


	//   ....[115]....
        /*1658*/ 	.word	0x0001b2c0
        /*165c*/ 	.word	0x00000009
        /*1660*/ 	.word	0x00000000
        /*1664*/ 	.short	0x010a
        /*1666*/ 	.byte	0x3f
	.zero		1


	//   ....[116]....
        /*1668*/ 	.word	0x0001b310
        /*166c*/ 	.word	0x00000006
        /*1670*/ 	.word	0x00000000
        /*1674*/ 	.short	0x010a
        /*1676*/ 	.byte	0x3f
	.zero		1


	//----- nvinfo : EIATTR_NUM_MBARRIERS
	.align		4
.L_40:
        /*1678*/ 	.byte	0x03, 0x38
        /*167a*/ 	.short	0x001a


	//----- nvinfo : EIATTR_EXIT_INSTR_OFFSETS
	.align		4
        /*167c*/ 	.byte	0x04, 0x1c
        /*167e*/ 	.short	(.L_42 - .L_41)


	//   ....[0]....
.L_41:
        /*1680*/ 	.word	0x00000bd0


	//   ....[1]....
        /*1684*/ 	.word	0x00001440


	//   ....[2]....
        /*1688*/ 	.word	0x00017650


	//   ....[3]....
        /*168c*/ 	.word	0x00017cd0


	//   ....[4]....
        /*1690*/ 	.word	0x00017d00


	//   ....[5]....
        /*1694*/ 	.word	0x000195b0


	//   ....[6]....
        /*1698*/ 	.word	0x0001a840


	//----- nvinfo : EIATTR_MAX_THREADS
	.align		4
.L_42:
        /*169c*/ 	.byte	0x04, 0x05
        /*169e*/ 	.short	(.L_44 - .L_43)
.L_43:
        /*16a0*/ 	.word	0x00000180
        /*16a4*/ 	.word	0x00000001
        /*16a8*/ 	.word	0x00000001


	//----- nvinfo : EIATTR_CRS_STACK_SIZE
	.align		4
.L_44:
        /*16ac*/ 	.byte	0x04, 0x1e
        /*16ae*/ 	.short	(.L_46 - .L_45)
.L_45:
        /*16b0*/ 	.word	0x00000000


	//----- nvinfo : EIATTR_CBANK_PARAM_SIZE
	.align		4
.L_46:
        /*16b4*/ 	.byte	0x03, 0x19
        /*16b6*/ 	.short	0x0770


	//----- nvinfo : EIATTR_PARAM_CBANK
	.align		4
        /*16b8*/ 	.byte	0x04, 0x0a
        /*16ba*/ 	.short	(.L_48 - .L_47)
	.align		4
.L_47:
        /*16bc*/ 	.word	index@(.nv.constant0._ZN7cutlass13device_kernelINS_4gemm6kernel13GemmUniversalIN4cute5tupleIJiiiiEEENS1_10collective13CollectiveMmaINS1_37MainloopSm90TmaGmmaWarpSpecializedFP8ILi8ENS5_IJNS4_1CILi1EEESB_SB_EEENS1_35KernelTmaWarpSpecializedCooperativeEEENS5_IJNSA_ILi256EEENSA_ILi128EEENSA_ILi64EEEEEENS_12float_e4m3_tENS5_IJlSB_lEEESJ_SK_NS4_8TiledMMAINS4_8MMA_AtomIJNS4_4SM904GMMA31MMA_64x128x32_F32E4M3E4M3_SS_TNILNSO_7ScaleInE1ELSQ_1EEEEEENS4_6LayoutINS5_IJNSA_ILi2EEESB_SB_EEENS5_IJSB_NSA_ILi0EEESW_EEEEENS5_IJNS4_10UnderscoreESZ_SZ_EEEEENS4_13SM90_TMA_LOADENS4_14ComposedLayoutINS4_7SwizzleILi2ELi4ELi3EEENS4_18smem_ptr_flag_bitsILi8EEENST_INS5_IJNSA_ILi8EEESH_EEENS5_IJSH_SB_EEEEEEEvNS4_8identityES12_S1C_vS1D_EENS_8epilogue10collective18CollectiveEpilogueINS1F_22Sm90TmaWarpSpecializedILi4ELi2ELi16ELb0ELb0EEEJSI_NS5_IJSG_NSA_ILi32EEEEEESJ_SK_SJ_SK_NS1F_6fusion15FusionCallbacksIS1J_NS1M_13LinCombEltActINS1F_6thread4SiLuESJ_fSJ_fLNS_15FloatRoundStyleE2EEESI_S1L_JEEES12_NS13_INS14_ILi1ELi4ELi3EEES17_NST_INS5_IJS18_S1K_EEENS5_IJS1K_SB_EEEEEEENS4_39AutoVectorizingCopyWithAssumedAlignmentILi128EEENS4_14SM90_TMA_STOREES1Y_S20_NS4_9Copy_AtomIJNS4_17SM90_U32x4_STSM_NENS_6half_tEEEEvEEEvvEEEEvNT_6ParamsE)
        /*16c0*/ 	.short	0x0210
        /*16c2*/ 	.short	0x0770


	//----- nvinfo : EIATTR_SW_WAR
	.align		4
.L_48:
        /*16c4*/ 	.byte	0x04, 0x36
        /*16c6*/ 	.short	(.L_50 - .L_49)
.L_49:
        /*16c8*/ 	.word	0x00000008
.L_50:


//--------------------- .nv.callgraph             --------------------------
	.section	.nv.callgraph,"",@"SHT_CUDA_CALLGRAPH"
	.align	4
	.sectionentsize	8
	.align		4
        /*0000*/ 	.word	0x00000000
	.align		4
        /*0004*/ 	.word	0xffffffff
	.align		4
        /*0008*/ 	.word	index@(_ZN7cutlass13device_kernelINS_4gemm6kernel13GemmUniversalIN4cute5tupleIJiiiiEEENS1_10collective13CollectiveMmaINS1_37MainloopSm90TmaGmmaWarpSpecializedFP8ILi8ENS5_IJNS4_1CILi1EEESB_SB_EEENS1_35KernelTmaWarpSpecializedCooperativeEEENS5_IJNSA_ILi256EEENSA_ILi128EEENSA_ILi64EEEEEENS_12float_e4m3_tENS5_IJlSB_lEEESJ_SK_NS4_8TiledMMAINS4_8MMA_AtomIJNS4_4SM904GMMA31MMA_64x128x32_F32E4M3E4M3_SS_TNILNSO_7ScaleInE1ELSQ_1EEEEEENS4_6LayoutINS5_IJNSA_ILi2EEESB_SB_EEENS5_IJSB_NSA_ILi0EEESW_EEEEENS5_IJNS4_10UnderscoreESZ_SZ_EEEEENS4_13SM90_TMA_LOADENS4_14ComposedLayoutINS4_7SwizzleILi2ELi4ELi3EEENS4_18smem_ptr_flag_bitsILi8EEENST_INS5_IJNSA_ILi8EEESH_EEENS5_IJSH_SB_EEEEEEEvNS4_8identityES12_S1C_vS1D_EENS_8epilogue10collective18CollectiveEpilogueINS1F_22Sm90TmaWarpSpecializedILi4ELi2ELi16ELb0ELb0EEEJSI_NS5_IJSG_NSA_ILi32EEEEEESJ_SK_SJ_SK_NS1F_6fusion15FusionCallbacksIS1J_NS1M_13LinCombEltActINS1F_6thread4SiLuESJ_fSJ_fLNS_15FloatRoundStyleE2EEESI_S1L_JEEES12_NS13_INS14_ILi1ELi4ELi3EEES17_NST_INS5_IJS18_S1K_EEENS5_IJS1K_SB_EEEEEEENS4_39AutoVectorizingCopyWithAssumedAlignmentILi128EEENS4_14SM90_TMA_STOREES1Y_S20_NS4_9Copy_AtomIJNS4_17SM90_U32x4_STSM_NENS_6half_tEEEEvEEEvvEEEEvNT_6ParamsE)
	.align		4
        /*000c*/ 	.word	index@(__assertfail)
	.align		4
        /*0010*/ 	.word	0x00000000
	.align		4
        /*0014*/ 	.word	0xfffffffe
	.align		4
        /*0018*/ 	.word	0x00000000
	.align		4
        /*001c*/ 	.word	0xfffffffd
	.align		4
        /*0020*/ 	.word	0x00000000
	.align		4
        /*0024*/ 	.word	0xfffffffc


//--------------------- .nv.constant4             --------------------------
	.section	.nv.constant4,"a",@progbits
	.align	8
	.align		8
.nv.constant4:
        /*0000*/ 	.dword	__assertfail
	.align		8
        /*0008*/ 	.dword	__unnamed_1
	.align		8
        /*0010*/ 	.dword	__unnamed_2
	.align		8
        /*0018*/ 	.dword	_ZN39_INTERNAL_0542139f_4_k_cu_491b0da9_33194cuda3std3__45__cpo5beginE
	.align		8
        /*0020*/ 	.dword	_ZN39_INTERNAL_0542139f_4_k_cu_491b0da9_33194cuda3std3__45__cpo3endE
	.align		8
        /*0028*/ 	.dword	_ZN39_INTERNAL_0542139f_4_k_cu_491b0da9_33194cuda3std3__45__cpo6cbeginE
	.align		8
        /*0030*/ 	.dword	_ZN39_INTERNAL_0542139f_4_k_cu_491b0da9_33194cuda3std3__45__cpo4cendE
	.align		8
        /*0038*/ 	.dword	_ZN39_INTERNAL_0542139f_4_k_cu_491b0da9_33194cuda3std3__441_GLOBAL__N__0542139f_4_k_cu_491b0da9_33196ignoreE
	.align		8
        /*0040*/ 	.dword	_ZN39_INTERNAL_0542139f_4_k_cu_491b0da9_33194cuda3std3__419piecewise_constructE
	.align		8
        /*0048*/ 	.dword	_ZN39_INTERNAL_0542139f_4_k_cu_491b0da9_33194cuda3std3__48in_placeE
	.align		8
        /*0050*/ 	.dword	_ZN39_INTERNAL_0542139f_4_k_cu_491b0da9_33194cuda3std6ranges3__45__cpo4swapE
	.align		8
        /*0058*/ 	.dword	_ZN39_INTERNAL_0542139f_4_k_cu_491b0da9_33194cuda3std6ranges3__45__cpo9iter_moveE
	.align		8
        /*0060*/ 	.dword	_ZN39_INTERNAL_0542139f_4_k_cu_491b0da9_33194cute7productE
	.align		8
        /*0068*/ 	.dword	_ZN39_INTERNAL_0542139f_4_k_cu_491b0da9_33194cute1_E
	.align		8
        /*0070*/ 	.dword	$str$24
	.align		8
        /*0078*/ 	.dword	$str$25


//--------------------- .text._ZN7cutlass13device_kernelINS_4gemm6kernel13GemmUniversalIN4cute5tupleIJiiiiEEENS1_10collective13CollectiveMmaINS1_37MainloopSm90TmaGmmaWarpSpecializedFP8ILi8ENS5_IJNS4_1CILi1EEESB_SB_EEENS1_35KernelTmaWarpSpecializedCooperativeEEENS5_IJNSA_ILi256EEENSA_ILi128EEENSA_ILi64EEEEEENS_12float_e4m3_tENS5_IJlSB_lEEESJ_SK_NS4_8TiledMMAINS4_8MMA_AtomIJNS4_4SM904GMMA31MMA_64x128x32_F32E4M3E4M3_SS_TNILNSO_7ScaleInE1ELSQ_1EEEEEENS4_6LayoutINS5_IJNSA_ILi2EEESB_SB_EEENS5_IJSB_NSA_ILi0EEESW_EEEEENS5_IJNS4_10UnderscoreESZ_SZ_EEEEENS4_13SM90_TMA_LOADENS4_14ComposedLayoutINS4_7SwizzleILi2ELi4ELi3EEENS4_18smem_ptr_flag_bitsILi8EEENST_INS5_IJNSA_ILi8EEESH_EEENS5_IJSH_SB_EEEEEEEvNS4_8identityES12_S1C_vS1D_EENS_8epilogue10collective18CollectiveEpilogueINS1F_22Sm90TmaWarpSpecializedILi4ELi2ELi16ELb0ELb0EEEJSI_NS5_IJSG_NSA_ILi32EEEEEESJ_SK_SJ_SK_NS1F_6fusion15FusionCallbacksIS1J_NS1M_13LinCombEltActINS1F_6thread4SiLuESJ_fSJ_fLNS_15FloatRoundStyleE2EEESI_S1L_JEEES12_NS13_INS14_ILi1ELi4ELi3EEES17_NST_INS5_IJS18_S1K_EEENS5_IJS1K_SB_EEEEEEENS4_39AutoVectorizingCopyWithAssumedAlignmentILi128EEENS4_14SM90_TMA_STOREES1Y_S20_NS4_9Copy_AtomIJNS4_17SM90_U32x4_STSM_NENS_6half_tEEEEvEEEvvEEEEvNT_6ParamsE --------------------------
	.section	.text._ZN7cutlass13device_kernelINS_4gemm6kernel13GemmUniversalIN4cute5tupleIJiiiiEEENS1_10collective13CollectiveMmaINS1_37MainloopSm90TmaGmmaWarpSpecializedFP8ILi8ENS5_IJNS4_1CILi1EEESB_SB_EEENS1_35KernelTmaWarpSpecializedCooperativeEEENS5_IJNSA_ILi256EEENSA_ILi128EEENSA_ILi64EEEEEENS_12float_e4m3_tENS5_IJlSB_lEEESJ_SK_NS4_8TiledMMAINS4_8MMA_AtomIJNS4_4SM904GMMA31MMA_64x128x32_F32E4M3E4M3_SS_TNILNSO_7ScaleInE1ELSQ_1EEEEEENS4_6LayoutINS5_IJNSA_ILi2EEESB_SB_EEENS5_IJSB_NSA_ILi0EEESW_EEEEENS5_IJNS4_10UnderscoreESZ_SZ_EEEEENS4_13SM90_TMA_LOADENS4_14ComposedLayoutINS4_7SwizzleILi2ELi4ELi3EEENS4_18smem_ptr_flag_bitsILi8EEENST_INS5_IJNSA_ILi8EEESH_EEENS5_IJSH_SB_EEEEEEEvNS4_8identityES12_S1C_vS1D_EENS_8epilogue10collective18CollectiveEpilogueINS1F_22Sm90TmaWarpSpecializedILi4ELi2ELi16ELb0ELb0EEEJSI_NS5_IJSG_NSA_ILi32EEEEEESJ_SK_SJ_SK_NS1F_6fusion15FusionCallbacksIS1J_NS1M_13LinCombEltActINS1F_6thread4SiLuESJ_fSJ_fLNS_15FloatRoundStyleE2EEESI_S1L_JEEES12_NS13_INS14_ILi1ELi4ELi3EEES17_NST_INS5_IJS18_S1K_EEENS5_IJS1K_SB_EEEEEEENS4_39AutoVectorizingCopyWithAssumedAlignmentILi128EEENS4_14SM90_TMA_STOREES1Y_S20_NS4_9Copy_AtomIJNS4_17SM90_U32x4_STSM_NENS_6half_tEEEEvEEEvvEEEEvNT_6ParamsE,"ax",@progbits
	.align	128
.text._ZN7cutlass13device_kernelINS_4gemm6kernel13GemmUniversalIN4cute5tupleIJiiiiEEENS1_10collective13CollectiveMmaINS1_37MainloopSm90TmaGmmaWarpSpecializedFP8ILi8ENS5_IJNS4_1CILi1EEESB_SB_EEENS1_35KernelTmaWarpSpecializedCooperativeEEENS5_IJNSA_ILi256EEENSA_ILi128EEENSA_ILi64EEEEEENS_12float_e4m3_tENS5_IJlSB_lEEESJ_SK_NS4_8TiledMMAINS4_8MMA_AtomIJNS4_4SM904GMMA31MMA_64x128x32_F32E4M3E4M3_SS_TNILNSO_7ScaleInE1ELSQ_1EEEEEENS4_6LayoutINS5_IJNSA_ILi2EEESB_SB_EEENS5_IJSB_NSA_ILi0EEESW_EEEEENS5_IJNS4_10UnderscoreESZ_SZ_EEEEENS4_13SM90_TMA_LOADENS4_14ComposedLayoutINS4_7SwizzleILi2ELi4ELi3EEENS4_18smem_ptr_flag_bitsILi8EEENST_INS5_IJNSA_ILi8EEESH_EEENS5_IJSH_SB_EEEEEEEvNS4_8identityES12_S1C_vS1D_EENS_8epilogue10collective18CollectiveEpilogueINS1F_22Sm90TmaWarpSpecializedILi4ELi2ELi16ELb0ELb0EEEJSI_NS5_IJSG_NSA_ILi32EEEEEESJ_SK_SJ_SK_NS1F_6fusion15FusionCallbacksIS1J_NS1M_13LinCombEltActINS1F_6thread4SiLuESJ_fSJ_fLNS_15FloatRoundStyleE2EEESI_S1L_JEEES12_NS13_INS14_ILi1ELi4ELi3EEES17_NST_INS5_IJS18_S1K_EEENS5_IJS1K_SB_EEEEEEENS4_39AutoVectorizingCopyWithAssumedAlignmentILi128EEENS4_14SM90_TMA_STOREES1Y_S20_NS4_9Copy_AtomIJNS4_17SM90_U32x4_STSM_NENS_6half_tEEEEvEEEvvEEEEvNT_6ParamsE:
        .type           _ZN7cutlass13device_kernelINS_4gemm6kernel13GemmUniversalIN4cute5tupleIJiiiiEEENS1_10collective13CollectiveMmaINS1_37MainloopSm90TmaGmmaWarpSpecializedFP8ILi8ENS5_IJNS4_1CILi1EEESB_SB_EEENS1_35KernelTmaWarpSpecializedCooperativeEEENS5_IJNSA_ILi256EEENSA_ILi128EEENSA_ILi64EEEEEENS_12float_e4m3_tENS5_IJlSB_lEEESJ_SK_NS4_8TiledMMAINS4_8MMA_AtomIJNS4_4SM904GMMA31MMA_64x128x32_F32E4M3E4M3_SS_TNILNSO_7ScaleInE1ELSQ_1EEEEEENS4_6LayoutINS5_IJNSA_ILi2EEESB_SB_EEENS5_IJSB_NSA_ILi0EEESW_EEEEENS5_IJNS4_10UnderscoreESZ_SZ_EEEEENS4_13SM90_TMA_LOADENS4_14ComposedLayoutINS4_7SwizzleILi2ELi4ELi3EEENS4_18smem_ptr_flag_bitsILi8EEENST_INS5_IJNSA_ILi8EEESH_EEENS5_IJSH_SB_EEEEEEEvNS4_8identityES12_S1C_vS1D_EENS_8epilogue10collective18CollectiveEpilogueINS1F_22Sm90TmaWarpSpecializedILi4ELi2ELi16ELb0ELb0EEEJSI_NS5_IJSG_NSA_ILi32EEEEEESJ_SK_SJ_SK_NS1F_6fusion15FusionCallbacksIS1J_NS1M_13LinCombEltActINS1F_6thread4SiLuESJ_fSJ_fLNS_15FloatRoundStyleE2EEESI_S1L_JEEES12_NS13_INS14_ILi1ELi4ELi3EEES17_NST_INS5_IJS18_S1K_EEENS5_IJS1K_SB_EEEEEEENS4_39AutoVectorizingCopyWithAssumedAlignmentILi128EEENS4_14SM90_TMA_STOREES1Y_S20_NS4_9Copy_AtomIJNS4_17SM90_U32x4_STSM_NENS_6half_tEEEEvEEEvvEEEEvNT_6ParamsE,@function
        .size           _ZN7cutlass13device_kernelINS_4gemm6kernel13GemmUniversalIN4cute5tupleIJiiiiEEENS1_10collective13CollectiveMmaINS1_37MainloopSm90TmaGmmaWarpSpecializedFP8ILi8ENS5_IJNS4_1CILi1EEESB_SB_EEENS1_35KernelTmaWarpSpecializedCooperativeEEENS5_IJNSA_ILi256EEENSA_ILi128EEENSA_ILi64EEEEEENS_12float_e4m3_tENS5_IJlSB_lEEESJ_SK_NS4_8TiledMMAINS4_8MMA_AtomIJNS4_4SM904GMMA31MMA_64x128x32_F32E4M3E4M3_SS_TNILNSO_7ScaleInE1ELSQ_1EEEEEENS4_6LayoutINS5_IJNSA_ILi2EEESB_SB_EEENS5_IJSB_NSA_ILi0EEESW_EEEEENS5_IJNS4_10UnderscoreESZ_SZ_EEEEENS4_13SM90_TMA_LOADENS4_14ComposedLayoutINS4_7SwizzleILi2ELi4ELi3EEENS4_18smem_ptr_flag_bitsILi8EEENST_INS5_IJNSA_ILi8EEESH_EEENS5_IJSH_SB_EEEEEEEvNS4_8identityES12_S1C_vS1D_EENS_8epilogue10collective18CollectiveEpilogueINS1F_22Sm90TmaWarpSpecializedILi4ELi2ELi16ELb0ELb0EEEJSI_NS5_IJSG_NSA_ILi32EEEEEESJ_SK_SJ_SK_NS1F_6fusion15FusionCallbacksIS1J_NS1M_13LinCombEltActINS1F_6thread4SiLuESJ_fSJ_fLNS_15FloatRoundStyleE2EEESI_S1L_JEEES12_NS13_INS14_ILi1ELi4ELi3EEES17_NST_INS5_IJS18_S1K_EEENS5_IJS1K_SB_EEEEEEENS4_39AutoVectorizingCopyWithAssumedAlignmentILi128EEENS4_14SM90_TMA_STOREES1Y_S20_NS4_9Copy_AtomIJNS4_17SM90_U32x4_STSM_NENS_6half_tEEEEvEEEvvEEEEvNT_6ParamsE,(.L_x_661 - _ZN7cutlass13device_kernelINS_4gemm6kernel13GemmUniversalIN4cute5tupleIJiiiiEEENS1_10collective13CollectiveMmaINS1_37MainloopSm90TmaGmmaWarpSpecializedFP8ILi8ENS5_IJNS4_1CILi1EEESB_SB_EEENS1_35KernelTmaWarpSpecializedCooperativeEEENS5_IJNSA_ILi256EEENSA_ILi128EEENSA_ILi64EEEEEENS_12float_e4m3_tENS5_IJlSB_lEEESJ_SK_NS4_8TiledMMAINS4_8MMA_AtomIJNS4_4SM904GMMA31MMA_64x128x32_F32E4M3E4M3_SS_TNILNSO_7ScaleInE1ELSQ_1EEEEEENS4_6LayoutINS5_IJNSA_ILi2EEESB_SB_EEENS5_IJSB_NSA_ILi0EEESW_EEEEENS5_IJNS4_10UnderscoreESZ_SZ_EEEEENS4_13SM90_TMA_LOADENS4_14ComposedLayoutINS4_7SwizzleILi2ELi4ELi3EEENS4_18smem_ptr_flag_bitsILi8EEENST_INS5_IJNSA_ILi8EEESH_EEENS5_IJSH_SB_EEEEEEEvNS4_8identityES12_S1C_vS1D_EENS_8epilogue10collective18CollectiveEpilogueINS1F_22Sm90TmaWarpSpecializedILi4ELi2ELi16ELb0ELb0EEEJSI_NS5_IJSG_NSA_ILi32EEEEEESJ_SK_SJ_SK_NS1F_6fusion15FusionCallbacksIS1J_NS1M_13LinCombEltActINS1F_6thread4SiLuESJ_fSJ_fLNS_15FloatRoundStyleE2EEESI_S1L_JEEES12_NS13_INS14_ILi1ELi4ELi3EEES17_NST_INS5_IJS18_S1K_EEENS5_IJS1K_SB_EEEEEEENS4_39AutoVectorizingCopyWithAssumedAlignmentILi128EEENS4_14SM90_TMA_STOREES1Y_S20_NS4_9Copy_AtomIJNS4_17SM90_U32x4_STSM_NENS_6half_tEEEEvEEEvvEEEEvNT_6ParamsE)
        .other          _ZN7cutlass13device_kernelINS_4gemm6kernel13GemmUniversalIN4cute5tupleIJiiiiEEENS1_10collective13CollectiveMmaINS1_37MainloopSm90TmaGmmaWarpSpecializedFP8ILi8ENS5_IJNS4_1CILi1EEESB_SB_EEENS1_35KernelTmaWarpSpecializedCooperativeEEENS5_IJNSA_ILi256EEENSA_ILi128EEENSA_ILi64EEEEEENS_12float_e4m3_tENS5_IJlSB_lEEESJ_SK_NS4_8TiledMMAINS4_8MMA_AtomIJNS4_4SM904GMMA31MMA_64x128x32_F32E4M3E4M3_SS_TNILNSO_7ScaleInE1ELSQ_1EEEEEENS4_6LayoutINS5_IJNSA_ILi2EEESB_SB_EEENS5_IJSB_NSA_ILi0EEESW_EEEEENS5_IJNS4_10UnderscoreESZ_SZ_EEEEENS4_13SM90_TMA_LOADENS4_14ComposedLayoutINS4_7SwizzleILi2ELi4ELi3EEENS4_18smem_ptr_flag_bitsILi8EEENST_INS5_IJNSA_ILi8EEESH_EEENS5_IJSH_SB_EEEEEEEvNS4_8identityES12_S1C_vS1D_EENS_8epilogue10collective18CollectiveEpilogueINS1F_22Sm90TmaWarpSpecializedILi4ELi2ELi16ELb0ELb0EEEJSI_NS5_IJSG_NSA_ILi32EEEEEESJ_SK_SJ_SK_NS1F_6fusion15FusionCallbacksIS1J_NS1M_13LinCombEltActINS1F_6thread4SiLuESJ_fSJ_fLNS_15FloatRoundStyleE2EEESI_S1L_JEEES12_NS13_INS14_ILi1ELi4ELi3EEES17_NST_INS5_IJS18_S1K_EEENS5_IJS1K_SB_EEEEEEENS4_39AutoVectorizingCopyWithAssumedAlignmentILi128EEENS4_14SM90_TMA_STOREES1Y_S20_NS4_9Copy_AtomIJNS4_17SM90_U32x4_STSM_NENS_6half_tEEEEvEEEvvEEEEvNT_6ParamsE,@"STO_CUDA_ENTRY STV_DEFAULT"
_ZN7cutlass13device_kernelINS_4gemm6kernel13GemmUniversalIN4cute5tupleIJiiiiEEENS1_10collective13CollectiveMmaINS1_37MainloopSm90TmaGmmaWarpSpecializedFP8ILi8ENS5_IJNS4_1CILi1EEESB_SB_EEENS1_35KernelTmaWarpSpecializedCooperativeEEENS5_IJNSA_ILi256EEENSA_ILi128EEENSA_ILi64EEEEEENS_12float_e4m3_tENS5_IJlSB_lEEESJ_SK_NS4_8TiledMMAINS4_8MMA_AtomIJNS4_4SM904GMMA31MMA_64x128x32_F32E4M3E4M3_SS_TNILNSO_7ScaleInE1ELSQ_1EEEEEENS4_6LayoutINS5_IJNSA_ILi2EEESB_SB_EEENS5_IJSB_NSA_ILi0EEESW_EEEEENS5_IJNS4_10UnderscoreESZ_SZ_EEEEENS4_13SM90_TMA_LOADENS4_14ComposedLayoutINS4_7SwizzleILi2ELi4ELi3EEENS4_18smem_ptr_flag_bitsILi8EEENST_INS5_IJNSA_ILi8EEESH_EEENS5_IJSH_SB_EEEEEEEvNS4_8identityES12_S1C_vS1D_EENS_8epilogue10collective18CollectiveEpilogueINS1F_22Sm90TmaWarpSpecializedILi4ELi2ELi16ELb0ELb0EEEJSI_NS5_IJSG_NSA_ILi32EEEEEESJ_SK_SJ_SK_NS1F_6fusion15FusionCallbacksIS1J_NS1M_13LinCombEltActINS1F_6thread4SiLuESJ_fSJ_fLNS_15FloatRoundStyleE2EEESI_S1L_JEEES12_NS13_INS14_ILi1ELi4ELi3EEES17_NST_INS5_IJS18_S1K_EEENS5_IJS1K_SB_EEEEEEENS4_39AutoVectorizingCopyWithAssumedAlignmentILi128EEENS4_14SM90_TMA_STOREES1Y_S20_NS4_9Copy_AtomIJNS4_17SM90_U32x4_STSM_NENS_6half_tEEEEvEEEvvEEEEvNT_6ParamsE:
[----:B------:R-:W1:Y:S02]  /*0000*/  LDC R1, c[0x0][0x28] ;  /* 0x00000a00ff017b82 */ /* 0x000e640000000800 */
[----:B-1----:R-:W-:Y:S01]  /*0010*/  IADD3 R1, R1, -0xe8, RZ ;  /* 0xffffff1801017810 */ /* 0x002fe20007ffe0ff */
[----:B------:R-:W1:Y:S05]  /*0020*/  S2R R5, SR_TID.X ;  /* 0x0000000000057919 */ /* 0x000e6a0000002100 */
[----:B------:R-:W2:Y:S01]  /*0030*/  LDC.64 R2, c[0x0][0x588] ;  /* 0x00016200ff027b82 */ /* 0x000ea20000000a00 */
[----:B------:R-:W-:Y:S01]  /*0040*/  ELECT P0, URZ, PT ;  /* 0x00000000003f782f */ /* 0x000fe20003800000 */
[----:B------:R-:W-:Y:S01]  /*0050*/  BSSY B0, `(.L_x_0) ;  /* 0x0000016000007945 */ /* 0x000fe20003800000 */
[----:B-1----:R-:W-:-:S02]  /*0060*/  SHF.R.U32.HI R0, RZ, 0x5, R5 ;  /* 0x00000005ff007819 */ /* 0x002fc40000011605 */
[----:B------:R-:W-:-:S03]  /*0070*/  SHF.R.U32.HI R6, RZ, 0x7, R5 ;  /* 0x00000007ff067819 */ /* 0x000fc60000011605 */
[----:B------:R-:W1:Y:S04]  /*0080*/  SHFL.IDX PT, R4, R0, RZ, 0x1f ;  /* 0x00001fff00047589 */ /* 0x000e6800000e0000 */
[----:B------:R3:W4:Y:S01]  /*0090*/  SHFL.IDX PT, R12, R6, RZ, 0x1f ;  /* 0x00001fff060c7589 */ /* 0x00072200000e0000 */
[----:B-1----:R-:W-:Y:S02]  /*00a0*/  ISETP.NE.OR P0, PT, R4, RZ, !P0 ;  /* 0x000000ff0400720c */ /* 0x002fe40004705670 */
[----:B------:R-:W-:-:S11]  /*00b0*/  SHF.R.S32.HI R5, RZ, 0x1f, R4 ;  /* 0x0000001fff057819 */ /* 0x000fd60000011404 */
[----:B--234-:R-:W-:Y:S05]  /*00c0*/  @P0 BRA `(.L_x_1) ;  /* 0x0000000000380947 */ /* 0x01cfea0003800000 */
[----:B------:R-:W-:Y:S02]  /*00d0*/  ULDC.64 UR4, c[0x0][0x198] ;  /* 0x0000660000047ab9 */ /* 0x000fe40000000a00 */
[----:B------:R-:W-:Y:S02]  /*00e0*/  UIADD3 UR6, UP0, UR4, 0xf0, URZ ;  /* 0x000000f004067890 */ /* 0x000fe4000ff1e03f */
[----:B------:R-:W-:Y:S02]  /*00f0*/  UIADD3 UR8, UP1, UR4, 0x1f0, URZ ;  /* 0x000001f004087890 */ /* 0x000fe4000ff3e03f */
[----:B------:R-:W-:Y:S02]  /*0100*/  UIADD3 UR10, UP2, UR4, 0x3f0, URZ ;  /* 0x000003f0040a7890 */ /* 0x000fe4000ff5e03f */
[----:B------:R-:W-:Y:S02]  /*0110*/  UIADD3 UR4, UP3, UR4, 0x4f0, URZ ;  /* 0x000004f004047890 */ /* 0x000fe4000ff7e03f */
[----:B------:R-:W-:-:S02]  /*0120*/  UIADD3.X UR7, URZ, UR5, URZ, UP0, !UPT ;  /* 0x000000053f077290 */ /* 0x000fc400087fe43f */
[----:B------:R-:W-:Y:S02]  /*0130*/  UIADD3.X UR9, URZ, UR5, URZ, UP1, !UPT ;  /* 0x000000053f097290 */ /* 0x000fe40008ffe43f */
[----:B------:R-:W-:Y:S02]  /*0140*/  UIADD3.X UR11, URZ, UR5, URZ, UP2, !UPT ;  /* 0x000000053f0b7290 */ /* 0x000fe400097fe43f */
[----:B------:R-:W-:-:S03]  /*0150*/  UIADD3.X UR5, URZ, UR5, URZ, UP3, !UPT ;  /* 0x000000053f057290 */ /* 0x000fc60009ffe43f */
[----:B------:R1:W-:Y:S02]  /*0160*/  UTMACCTL.PF [UR6] ;  /* 0x00000000060079b9 */ /* 0x0003e40008040000 */
[----:B------:R1:W-:Y:S02]  /*0170*/  UTMACCTL.PF [UR8] ;  /* 0x00000000080079b9 */ /* 0x0003e40008040000 */
[----:B------:R1:W-:Y:S02]  /*0180*/  UTMACCTL.PF [UR10] ;  /* 0x000000000a0079b9 */ /* 0x0003e40008040000 */
[----:B------:R1:W-:Y:S02]  /*0190*/  UTMACCTL.PF [UR4] ;  /* 0x00000000040079b9 */ /* 0x0003e40008040000 */
[----:B-1----:R-:W-:Y:S01]  /*01a0*/  NOP ;  /* 0x0000000000007918 */ /* 0x002fe20000000000 */
.L_x_1:
[----:B------:R-:W-:Y:S05]  /*01b0*/  BSYNC B0 ;  /* 0x0000000000007941 */ /* 0x000fea0003800000 */
.L_x_0:
[----:B------:R-:W-:Y:S01]  /*01c0*/  ULDC.64 UR4, c[0x0][0x590] ;  /* 0x0001640000047ab9 */ /* 0x000fe20000000a00 */
[----:B------:R-:W-:Y:S01]  /*01d0*/  LEA.HI R5, R5, R4, RZ, 0x2 ;  /* 0x0000000405057211 */ /* 0x000fe200078f10ff */
[----:B------:R-:W-:Y:S01]  /*01e0*/  ULDC.64 UR42, c[0x0][0x208] ;  /* 0x00008200002a7ab9 */ /* 0x000fe20000000a00 */
[----:B------:R-:W-:Y:S02]  /*01f0*/  ISETP.NE.U32.AND P2, PT, RZ, UR4, PT ;  /* 0x00000004ff007c0c */ /* 0x000fe4000bf45070 */
[----:B------:R-:W-:Y:S02]  /*0200*/  LOP3.LUT R5, R5, 0xfffffffc, RZ, 0xc0, !PT ;  /* 0xfffffffc05057812 */ /* 0x000fe400078ec0ff */
[----:B------:R-:W-:Y:S02]  /*0210*/  ISETP.NE.AND.EX P3, PT, RZ, UR5, PT, P2 ;  /* 0x00000005ff007c0c */ /* 0x000fe4000bf65320 */
[----:B------:R-:W-:Y:S02]  /*0220*/  IADD3 R4, R4, -R5, RZ ;  /* 0x8000000504047210 */ /* 0x000fe40007ffe0ff */
[----:B------:R-:W-:-:S02]  /*0230*/  PRMT R5, RZ, 0x7610, R5 ;  /* 0x00007610ff057816 */ /* 0x000fc40000000005 */
[----:B------:R-:W-:Y:S02]  /*0240*/  MOV R6, R2 ;  /* 0x0000000200067202 */ /* 0x000fe40000000f00 */
[----:B------:R-:W-:-:S05]  /*0250*/  MOV R7, R3 ;  /* 0x0000000300077202 */ /* 0x000fca0000000f00 */
[----:B------:R-:W-:Y:S05]  /*0260*/  @P3 BRA `(.L_x_2) ;  /* 0x0000000000303947 */ /* 0x000fea0003800000 */
[----:B------:R-:W-:Y:S02]  /*0270*/  ULDC.64 UR6, c[0x0][0x588] ;  /* 0x0001620000067ab9 */ /* 0x000fe40000000a00 */
[----:B------:R-:W-:-:S04]  /*0280*/  ISETP.NE.U32.AND P0, PT, RZ, UR6, PT ;  /* 0x00000006ff007c0c */ /* 0x000fc8000bf05070 */
[----:B------:R-:W-:-:S13]  /*0290*/  ISETP.NE.AND.EX P0, PT, RZ, UR7, PT, P0 ;  /* 0x00000007ff007c0c */ /* 0x000fda000bf05300 */
[----:B------:R-:W-:Y:S05]  /*02a0*/  @!P0 BRA `(.L_x_3) ;  /* 0x0000000000108947 */ /* 0x000fea0003800000 */
[----:B------:R-:W2:Y:S02]  /*02b0*/  LDG.E R5, desc[UR42][R6.64] ;  /* 0x0000002a06057981 */ /* 0x000ea4000c1e1900 */
[----:B--2---:R-:W-:Y:S02]  /*02c0*/  FSETP.NEU.AND P1, PT, R5, RZ, PT ;  /* 0x000000ff0500720b */ /* 0x004fe40003f2d000 */
[----:B------:R-:W-:Y:S01]  /*02d0*/  MOV R5, 0x1 ;  /* 0x0000000100057802 */ /* 0x000fe20000000f00 */
[----:B------:R-:W-:Y:S10]  /*02e0*/  BRA `(.L_x_2) ;  /* 0x0000000000107947 */ /* 0x000ff40003800000 */
.L_x_3:
[----:B------:R-:W-:Y:S01]  /*02f0*/  ULDC UR6, c[0x0][0x580] ;  /* 0x0001600000067ab9 */ /* 0x000fe20000000800 */
[----:B------:R-:W-:Y:S02]  /*0300*/  MOV R5, 0x1 ;  /* 0x0000000100057802 */ /* 0x000fe40000000f00 */
[----:B------:R-:W-:Y:S02]  /*0310*/  CS2R R6, SRZ ;  /* 0x0000000000067805 */ /* 0x000fe4000001ff00 */
[----:B------:R-:W-:-:S13]  /*0320*/  FSETP.NEU.AND P1, PT, RZ, UR6, PT ;  /* 0x00000006ff007c0b */ /* 0x000fda000bf2d000 */
.L_x_2:
[----:B------:R-:W-:Y:S02]  /*0330*/  ISETP.NE.U32.AND P4, PT, R6, RZ, PT ;  /* 0x000000ff0600720c */ /* 0x000fe40003f85070 */
[----:B------:R-:W-:Y:S02]  /*0340*/  ISETP.NE.AND.EX P5, PT, RZ, UR5, PT, P2 ;  /* 0x00000005ff007c0c */ /* 0x000fe4000bfa5320 */
[----:B------:R-:W-:Y:S02]  /*0350*/  ISETP.NE.AND.EX P2, PT, R7, RZ, PT, P4 ;  /* 0x000000ff0700720c */ /* 0x000fe40003f45340 */
[----:B------:R-:W-:-:S11]  /*0360*/  PLOP3.LUT P0, PT, PT, PT, PT, 0x8, 0x0 ;  /* 0x000000000000781c */ /* 0x000fd60003f0e170 */
[----:B------:R-:W-:Y:S05]  /*0370*/  @P2 BRA P5, `(.L_x_4) ;  /* 0x0000000000342947 */ /* 0x000fea0002800000 */
[----:B------:R-:W-:-:S04]  /*0380*/  ISETP.NE.U32.AND P0, PT, RZ, UR4, PT ;  /* 0x00000004ff007c0c */ /* 0x000fc8000bf05070 */
[----:B------:R-:W-:-:S13]  /*0390*/  ISETP.NE.AND.EX P0, PT, RZ, UR5, PT, P0 ;  /* 0x00000005ff007c0c */ /* 0x000fda000bf05300 */
[----:B------:R-:W-:Y:S05]  /*03a0*/  @!P0 BRA `(.L_x_5) ;  /* 0x0000000000248947 */ /* 0x000fea0003800000 */
[----:B------:R-:W-:Y:S02]  /*03b0*/  PRMT R5, R5, 0x9910, RZ ;  /* 0x0000991005057816 */ /* 0x000fe400000000ff */
[----:B------:R-:W-:Y:S02]  /*03c0*/  ISETP.NE.U32.AND P0, PT, R6, RZ, PT ;  /* 0x000000ff0600720c */ /* 0x000fe40003f05070 */
[----:B------:R-:W-:Y:S02]  /*03d0*/  ISETP.NE.AND P2, PT, R5, RZ, PT ;  /* 0x000000ff0500720c */ /* 0x000fe40003f45270 */
[----:B------:R-:W-:Y:S02]  /*03e0*/  ISETP.NE.AND.EX P0, PT, R7, RZ, PT, P0 ;  /* 0x000000ff0700720c */ /* 0x000fe40003f05300 */
[----:B------:R-:W-:-:S09]  /*03f0*/  SEL R5, RZ, 0xffffffff, P1 ;  /* 0xffffffffff057807 */ /* 0x000fd20000800000 */
[----:B------:R-:W-:-:S04]  /*0400*/  @!P2 SEL R5, RZ, 0xffffffff, P0 ;  /* 0xffffffffff05a807 */ /* 0x000fc80000000000 */
[----:B------:R-:W-:-:S04]  /*0410*/  LOP3.LUT R5, R5, 0x1, RZ, 0xc0, !PT ;  /* 0x0000000105057812 */ /* 0x000fc800078ec0ff */
[----:B------:R-:W-:Y:S01]  /*0420*/  ISETP.EQ.U32.AND P0, PT, R5, 0x1, PT ;  /* 0x000000010500780c */ /* 0x000fe20003f02070 */
[----:B------:R-:W-:-:S12]  /*0430*/  BRA `(.L_x_4) ;  /* 0x0000000000047947 */ /* 0x000fd80003800000 */
.L_x_5:
[----:B------:R-:W-:-:S13]  /*0440*/  PLOP3.LUT P0, PT, P1, PT, PT, 0x8, 0x0 ;  /* 0x000000000000781c */ /* 0x000fda0000f0e170 */
.L_x_4:
[----:B------:R-:W1:Y:S02]  /*0450*/  SHFL.IDX PT, R5, R0, RZ, 0x1f ;  /* 0x00001fff00057589 */ /* 0x000e6400000e0000 */
[----:B-1----:R-:W-:-:S13]  /*0460*/  ISETP.NE.AND P1, PT, R5, RZ, PT ;  /* 0x000000ff0500720c */ /* 0x002fda0003f25270 */
[----:B------:R-:W-:Y:S05]  /*0470*/  @P1 BRA `(.L_x_6) ;  /* 0x0000000000841947 */ /* 0x000fea0003800000 */
[----:B------:R-:W-:Y:S01]  /*0480*/  ELECT P1, URZ, PT ;  /* 0x00000000003f782f */ /* 0x000fe20003820000 */
[----:B------:R-:W-:-:S12]  /*0490*/  BSSY B0, `(.L_x_6) ;  /* 0x000001f000007945 */ /* 0x000fd80003800000 */
[----:B------:R-:W-:Y:S05]  /*04a0*/  @!P1 BRA `(.L_x_7) ;  /* 0x0000000000749947 */ /* 0x000fea0003800000 */
[----:B------:R-:W1:Y:S01]  /*04b0*/  S2UR UR8, SR_CgaCtaId ;  /* 0x00000000000879c3 */ /* 0x000e620000008800 */
[----:B------:R-:W-:Y:S01]  /*04c0*/  UMOV UR4, 0x400 ;  /* 0x0000040000047882 */ /* 0x000fe20000000000 */
[----:B------:R-:W-:Y:S01]  /*04d0*/  UMOV UR5, 0x1 ;  /* 0x0000000100057882 */ /* 0x000fe20000000000 */
[----:B------:R-:W-:Y:S02]  /*04e0*/  UMOV UR6, 0x100 ;  /* 0x0000010000067882 */ /* 0x000fe40000000000 */
[----:B------:R-:W-:-:S04]  /*04f0*/  UIADD3 UR6, -UR6, 0x100000, URZ ;  /* 0x0010000006067890 */ /* 0x000fc8000fffe13f */
[----:B------:R-:W-:Y:S02]  /*0500*/  USHF.L.U32 UR7, UR6, 0xb, URZ ;  /* 0x0000000b06077899 */ /* 0x000fe4000800063f */
[----:B------:R-:W-:Y:S02]  /*0510*/  USHF.L.U32 UR6, UR6, 0x1, URZ ;  /* 0x0000000106067899 */ /* 0x000fe4000800063f */
[----:B-1----:R-:W-:Y:S02]  /*0520*/  ULEA UR8, UR8, UR4, 0x18 ;  /* 0x0000000408087291 */ /* 0x002fe4000f8ec03f */
[----:B------:R-:W-:-:S04]  /*0530*/  UIADD3 UR4, -UR5, 0x100000, URZ ;  /* 0x0010000005047890 */ /* 0x000fc8000fffe13f */
[----:B------:R-:W-:Y:S02]  /*0540*/  USHF.L.U32 UR5, UR4, 0xb, URZ ;  /* 0x0000000b04057899 */ /* 0x000fe4000800063f */
[----:B------:R-:W-:Y:S01]  /*0550*/  USHF.L.U32 UR4, UR4, 0x1, URZ ;  /* 0x0000000104047899 */ /* 0x000fe2000800063f */
[----:B------:R-:W1:Y:S11]  /*0560*/  FENCE.VIEW.ASYNC.S ;  /* 0x00000000000073c6 */ /* 0x000e760000000000 */
[----:B-1----:R1:W2:Y:S01]  /*0570*/  SYNCS.EXCH.64 URZ, [UR8], UR4 ;  /* 0x00000004083f75b2 */ /* 0x0022a20008000100 */
[----:B------:R1:W3:Y:S01]  /*0580*/  SYNCS.EXCH.64 URZ, [UR8+0x40], UR6 ;  /* 0x00004006083f75b2 */ /* 0x0002e20008000100 */
[----:B------:R1:W4:Y:S01]  /*0590*/  SYNCS.EXCH.64 URZ, [UR8+0x8], UR4 ;  /* 0x00000804083f75b2 */ /* 0x0003220008000100 */
[----:B------:R1:W1:Y:S01]  /*05a0*/  SYNCS.EXCH.64 URZ, [UR8+0x48], UR6 ;  /* 0x00004806083f75b2 */ /* 0x0002620008000100 */
        /* <DEDUP_REMOVED lines=12> */
[----:B------:R-:W-:Y:S01]  /*0670*/  NOP ;  /* 0x0000000000007918 */ /* 0x000fe20000000000 */
.L_x_7:
[----:B-1----:R-:W-:Y:S05]  /*0680*/  BSYNC B0 ;  /* 0x0000000000007941 */ /* 0x002fea0003800000 */
.L_x_6:
[----:B------:R-:W1:Y:S01]  /*0690*/  SHFL.IDX PT, R5, R0, RZ, 0x1f ;  /* 0x00001fff00057589 */ /* 0x000e6200000e0000 */
[----:B------:R-:W2:Y:S01]  /*06a0*/  LDC R6, c[0x0][0x904] ;  /* 0x00024100ff067b82 */ /* 0x000ea20000000800 */
[----:B------:R-:W-:Y:S01]  /*06b0*/  NOP ;  /* 0x0000000000007918 */ /* 0x000fe20000000000 */
[----:B-1----:R-:W-:-:S13]  /*06c0*/  ISETP.NE.AND P1, PT, R5, RZ, PT ;  /* 0x000000ff0500720c */ /* 0x002fda0003f25270 */
[----:B------:R-:W-:Y:S05]  /*06d0*/  @P1 BRA `(.L_x_8) ;  /* 0x0000000000581947 */ /* 0x000fea0003800000 */
[----:B------:R-:W1:Y:S01]  /*06e0*/  S2UR UR5, SR_CgaCtaId ;  /* 0x00000000000579c3 */ /* 0x000e620000008800 */
[----:B------:R-:W-:Y:S01]  /*06f0*/  UMOV UR4, 0x400 ;  /* 0x0000040000047882 */ /* 0x000fe20000000000 */
[----:B------:R-:W-:Y:S01]  /*0700*/  UMOV UR6, 0x20 ;  /* 0x0000002000067882 */ /* 0x000fe20000000000 */
[----:B------:R-:W-:Y:S01]  /*0710*/  UMOV UR7, 0x100 ;  /* 0x0000010000077882 */ /* 0x000fe20000000000 */
[----:B------:R-:W-:Y:S01]  /*0720*/  ELECT P1, URZ, PT ;  /* 0x00000000003f782f */ /* 0x000fe20003820000 */
[----:B-1----:R-:W-:Y:S02]  /*0730*/  ULEA UR8, UR5, UR4, 0x18 ;  /* 0x0000000405087291 */ /* 0x002fe4000f8ec03f */
[----:B------:R-:W-:-:S04]  /*0740*/  UIADD3 UR4, -UR6, 0x100000, URZ ;  /* 0x0010000006047890 */ /* 0x000fc8000fffe13f */
[----:B------:R-:W-:Y:S02]  /*0750*/  USHF.L.U32 UR5, UR4, 0xb, URZ ;  /* 0x0000000b04057899 */ /* 0x000fe4000800063f */
[----:B------:R-:W-:Y:S02]  /*0760*/  USHF.L.U32 UR4, UR4, 0x1, URZ ;  /* 0x0000000104047899 */ /* 0x000fe4000800063f */
[----:B------:R-:W-:-:S04]  /*0770*/  UIADD3 UR6, -UR7, 0x100000, URZ ;  /* 0x0010000007067890 */ /* 0x000fc8000fffe13f */
[----:B------:R-:W-:Y:S02]  /*0780*/  USHF.L.U32 UR7, UR6, 0xb, URZ ;  /* 0x0000000b06077899 */ /* 0x000fe4000800063f */
[----:B------:R-:W-:Y:S01]  /*0790*/  USHF.L.U32 UR6, UR6, 0x1, URZ ;  /* 0x0000000106067899 */ /* 0x000fe2000800063f */
[----:B------:R-:W1:Y:S03]  /*07a0*/  FENCE.VIEW.ASYNC.S ;  /* 0x00000000000073c6 */ /* 0x000e660000000000 */
[----:B-1----:R1:W1:Y:S08]  /*07b0*/  SYNCS.EXCH.64 URZ, [UR8+0x80], UR4 ;  /* 0x00008004083f75b2 */ /* 0x0022700008000100 */
        /* <DEDUP_REMOVED lines=8> */
.L_x_8:
[----:B------:R-:W5:Y:S01]  /*0840*/  SHFL.IDX PT, R0, R0, RZ, 0x1f ;  /* 0x00001fff00007589 */ /* 0x000f6200000e0000 */
[----:B--2---:R-:W-:Y:S02]  /*0850*/  ISETP.NE.AND P6, PT, R6, 0x1, PT ;  /* 0x000000010600780c */ /* 0x004fe40003fc5270 */
[----:B------:R-:W-:Y:S01]  /*0860*/  ELECT P1, URZ, PT ;  /* 0x00000000003f782f */ /* 0x000fe20003820000 */
[----:B------:R-:W2:Y:S01]  /*0870*/  S2UR UR37, SR_CgaCtaId ;  /* 0x00000000002579c3 */ /* 0x000ea20000008800 */
[----:B------:R-:W3:Y:S01]  /*0880*/  S2R R7, SR_CTAID.Y ;  /* 0x0000000000077919 */ /* 0x000ee20000002600 */
[----:B------:R-:W-:Y:S01]  /*0890*/  ISETP.NE.AND P4, PT, R4, RZ, PT ;  /* 0x000000ff0400720c */ /* 0x000fe20003f85270 */
[----:B-1----:R-:W-:Y:S01]  /*08a0*/  UMOV UR4, 0x20 ;  /* 0x0000002000047882 */ /* 0x002fe20000000000 */
[----:B------:R-:W-:Y:S01]  /*08b0*/  NOP ;  /* 0x0000000000007918 */ /* 0x000fe20000000000 */
[----:B------:R-:W1:Y:S05]  /*08c0*/  S2R R8, SR_CTAID.X ;  /* 0x0000000000087919 */ /* 0x000e6a0000002500 */
[----:B------:R-:W1:Y:S01]  /*08d0*/  @P6 LDC R9, c[0x0][0x10] ;  /* 0x00000400ff096b82 */ /* 0x000e620000000800 */
[----:B------:R-:W-:-:S07]  /*08e0*/  @P6 MOV R11, RZ ;  /* 0x000000ff000b6202 */ /* 0x000fce0000000f00 */
[----:B------:R-:W4:Y:S01]  /*08f0*/  @!P6 LDC R5, c[0x0][0xc] ;  /* 0x00000300ff05eb82 */ /* 0x000f220000000800 */
[----:B-----5:R-:W-:Y:S02]  /*0900*/  ISETP.NE.OR P2, PT, R0, RZ, !P1 ;  /* 0x000000ff0000720c */ /* 0x020fe40004f45670 */
[----:B------:R-:W-:-:S04]  /*0910*/  ISETP.EQ.OR P1, PT, R4, 0x3, !P4 ;  /* 0x000000030400780c */ /* 0x000fc80006722670 */
[----:B------:R-:W-:Y:S02]  /*0920*/  ISETP.EQ.AND P1, PT, R12, RZ, P1 ;  /* 0x000000ff0c00720c */ /* 0x000fe40000f22270 */
[----:B---3--:R-:W-:-:S05]  /*0930*/  @P6 MOV R10, R7 ;  /* 0x00000007000a6202 */ /* 0x008fca0000000f00 */
[----:B------:R-:W-:Y:S01]  /*0940*/  VOTEU.ALL UP0, P2 ;  /* 0x00000000003f7886 */ /* 0x000fe20001000000 */
[----:B------:R-:W-:Y:S01]  /*0950*/  VOTEU.ALL UP1, P2 ;  /* 0x00000000003f7886 */ /* 0x000fe20001020000 */
[----:B-1----:R-:W-:Y:S01]  /*0960*/  @P6 IMAD.WIDE.U32 R10, R8, R9, R10 ;  /* 0x00000009080a6225 */ /* 0x002fe200078e000a */
[----:B------:R-:W-:Y:S02]  /*0970*/  @P6 MOV R9, RZ ;  /* 0x000000ff00096202 */ /* 0x000fe40000000f00 */
[----:B------:R-:W-:Y:S01]  /*0980*/  @!UP0 UMOV UR6, 0x400 ;  /* 0x0000040000068882 */ /* 0x000fe20000000000 */
[----:B------:R-:W-:-:S04]  /*0990*/  @!UP0 UIADD3 UR4, -UR4, 0x100000, URZ ;  /* 0x0010000004048890 */ /* 0x000fc8000fffe13f */
[----:B------:R-:W-:Y:S02]  /*09a0*/  @!UP0 USHF.L.U32 UR5, UR4, 0xb, URZ ;  /* 0x0000000b04058899 */ /* 0x000fe4000800063f */
[----:B------:R-:W-:Y:S01]  /*09b0*/  @!UP0 USHF.L.U32 UR4, UR4, 0x1, URZ ;  /* 0x0000000104048899 */ /* 0x000fe2000800063f */
[----:B------:R-:W-:Y:S01]  /*09c0*/  @P6 IADD3 R19, R11, R9, RZ ;  /* 0x000000090b136210 */ /* 0x000fe20007ffe0ff */
[----:B--2---:R-:W-:Y:S01]  /*09d0*/  @!UP0 ULEA UR8, UR37, UR6, 0x18 ;  /* 0x0000000625088291 */ /* 0x004fe2000f8ec03f */
[----:B------:R-:W-:Y:S01]  /*09e0*/  MOV R9, RZ ;  /* 0x000000ff00097202 */ /* 0x000fe20000000f00 */
[----:B------:R-:W-:Y:S01]  /*09f0*/  VOTEU.ALL UP0, P2 ;  /* 0x00000000003f7886 */ /* 0x000fe20001000000 */
[C---:B------:R-:W-:Y:S01]  /*0a00*/  ISETP.NE.AND P2, PT, R12.reuse, RZ, PT ;  /* 0x000000ff0c00720c */ /* 0x040fe20003f45270 */
[----:B------:R-:W-:Y:S01]  /*0a10*/  ULDC UR6, c[0x0][0xc] ;  /* 0x0000030000067ab9 */ /* 0x000fe20000000800 */
[----:B------:R-:W-:Y:S01]  /*0a20*/  @P6 MOV R18, R10 ;  /* 0x0000000a00126202 */ /* 0x000fe20000000f00 */
[----:B----4-:R-:W-:Y:S01]  /*0a30*/  @!P6 IMAD.WIDE.U32 R10, R5, R7, R8 ;  /* 0x00000007050ae225 */ /* 0x010fe200078e0008 */
[----:B------:R-:W-:Y:S01]  /*0a40*/  IADD3 R12, R12, -0x1, RZ ;  /* 0xffffffff0c0c7810 */ /* 0x000fe20007ffe0ff */
[----:B------:R-:W-:Y:S01]  /*0a50*/  ULDC UR7, c[0x0][0x10] ;  /* 0x0000040000077ab9 */ /* 0x000fe20000000800 */
[----:B------:R-:W-:-:S02]  /*0a60*/  SEL R5, RZ, 0x1, !P1 ;  /* 0x00000001ff057807 */ /* 0x000fc40004800000 */
[----:B------:R-:W-:Y:S01]  /*0a70*/  ISETP.GE.U32.AND P1, PT, R12, 0x2, PT ;  /* 0x000000020c00780c */ /* 0x000fe20003f26070 */
[----:B------:R-:W1:Y:S02]  /*0a80*/  FENCE.VIEW.ASYNC.S ;  /* 0x00000000000073c6 */ /* 0x000e640000000000 */
[----:B-1----:R-:W1:Y:S01]  /*0a90*/  @!UP0 SYNCS.EXCH.64 URZ, [UR8+0xc0], UR4 ;  /* 0x0000c004083f85b2 */ /* 0x002e620008000100 */
[----:B------:R-:W-:Y:S02]  /*0aa0*/  @!P6 MOV R18, R10 ;  /* 0x0000000a0012e202 */ /* 0x000fe40000000f00 */
[----:B------:R-:W-:Y:S02]  /*0ab0*/  @!P6 MOV R19, R11 ;  /* 0x0000000b0013e202 */ /* 0x000fe40000000f00 */
[----:B------:R-:W-:Y:S01]  /*0ac0*/  SEL R5, R5, 0x2, P1 ;  /* 0x0000000205057807 */ /* 0x000fe20000800000 */
[----:B------:R2:W-:Y:S01]  /*0ad0*/  STL [R1+0xc0], R18 ;  /* 0x0000c01201007387 */ /* 0x0005e20000100800 */
[----:B------:R-:W-:-:S03]  /*0ae0*/  ISETP.EQ.AND P5, PT, R4, 0x2, !P2 ;  /* 0x000000020400780c */ /* 0x000fc600057a2270 */
[----:B------:R2:W-:Y:S01]  /*0af0*/  STL [R1+0xc4], R19 ;  /* 0x0000c41301007387 */ /* 0x0005e20000100800 */
[----:B------:R-:W-:-:S03]  /*0b00*/  SEL R0, RZ, 0x1, !P5 ;  /* 0x00000001ff007807 */ /* 0x000fc60006800000 */
[----:B------:R2:W-:Y:S01]  /*0b10*/  STL [R1+0xc8], R5 ;  /* 0x0000c80501007387 */ /* 0x0005e20000100800 */
[----:B------:R-:W-:Y:S01]  /*0b20*/  SEL R0, R0, 0x2, P1 ;  /* 0x0000000200007807 */ /* 0x000fe20000800000 */
[----:B------:R3:W1:Y:S01]  /*0b30*/  @!UP1 SYNCS.EXCH.64 URZ, [UR8+0xc8], UR4 ;  /* 0x0000c804083f95b2 */ /* 0x0006620008000100 */
[----:B------:R-:W-:Y:S01]  /*0b40*/  NOP ;  /* 0x0000000000007918 */ /* 0x000fe20000000000 */
[----:B---3--:R-:W-:-:S03]  /*0b50*/  UIMAD.WIDE.U32 UR4, UR6, UR7, URZ ;  /* 0x00000007060472a5 */ /* 0x008fc6000f8e003f */
[----:B------:R-:W-:Y:S02]  /*0b60*/  ULDC UR6, c[0x0][0x14] ;  /* 0x0000050000067ab9 */ /* 0x000fe40000000800 */
[----:B------:R-:W-:Y:S02]  /*0b70*/  UIMAD.WIDE.U32 UR40, UR4, UR6, URZ ;  /* 0x00000006042872a5 */ /* 0x000fe4000f8e003f */
[----:B------:R-:W-:-:S04]  /*0b80*/  UIMAD UR38, UR5, UR6, URZ ;  /* 0x00000006052672a4 */ /* 0x000fc8000f8e023f */
[----:B------:R-:W-:Y:S01]  /*0b90*/  UIADD3 UR38, UR41, UR38, URZ ;  /* 0x0000002629267290 */ /* 0x000fe2000fffe03f */
[----:B-1----:R-:W-:Y:S06]  /*0ba0*/  BAR.SYNC.DEFER_BLOCKING 0x0 ;  /* 0x0000000000007b1d */ /* 0x002fec0000010000 */
[----:B--2---:R-:W-:Y:S05]  /*0bb0*/  @!P2 BRA `(.L_x_9) ;  /* 0x0000016800a8a947 */ /* 0x004fea0003800000 */
[----:B------:R-:W-:-:S13]  /*0bc0*/  ISETP.GT.U32.AND P0, PT, R12, 0x1, PT ;  /* 0x000000010c00780c */ /* 0x000fda0003f04070 */
[----:B------:R-:W-:Y:S05]  /*0bd0*/  @P0 EXIT ;  /* 0x000000000000094d */ /* 0x000fea0003800000 */
[----:B------:R-:W-:Y:S01]  /*0be0*/  PRMT R2, RZ, 0x7610, R2 ;  /* 0x00007610ff027816 */ /* 0x000fe20000000002 */
[----:B------:R-:W-:Y:S01]  /*0bf0*/  ULDC.64 UR4, c[0x0][0x8f8] ;  /* 0x00023e0000047ab9 */ /* 0x000fe20000000a00 */
[----:B------:R-:W-:Y:S01]  /*0c00*/  UMOV UR51, 0xffffffff ;  /* 0xffffffff00337882 */ /* 0x000fe20000000000 */
[----:B------:R-:W-:Y:S02]  /*0c10*/  ISETP.GE.U32.AND P0, PT, R18, UR4, PT ;  /* 0x0000000412007c0c */ /* 0x000fe4000bf06070 */
[----:B------:R1:W-:Y:S01]  /*0c20*/  STL.S16 [R1+0xd0], R2 ;  /* 0x0000d00201007387 */ /* 0x0003e20000100600 */
[----:B------:R-:W-:Y:S02]  /*0c30*/  MOV R6, 0xffffffff ;  /* 0xffffffff00067802 */ /* 0x000fe40000000f00 */
[----:B------:R-:W-:Y:S02]  /*0c40*/  ISETP.GE.U32.AND.EX P0, PT, R19, UR5, PT, P0 ;  /* 0x0000000513007c0c */ /* 0x000fe4000bf06100 */
[----:B------:R-:W-:-:S02]  /*0c50*/  MOV R5, 0xffffffff ;  /* 0xffffffff00057802 */ /* 0x000fc40000000f00 */
[----:B------:R-:W-:-:S09]  /*0c60*/  PRMT R4, RZ, 0x7610, R4 ;  /* 0x00007610ff047816 */ /* 0x000fd20000000004 */
[----:B-1----:R-:W-:Y:S05]  /*0c70*/  @P0 BRA `(.L_x_10) ;  /* 0x0000000400640947 */ /* 0x002fea0003800000 */
[----:B------:R-:W1:Y:S01]  /*0c80*/  LDC.64 R14, c[0x0][0x8d0] ;  /* 0x00023400ff0e7b82 */ /* 0x000e620000000a00 */
[----:B------:R-:W-:Y:S02]  /*0c90*/  MOV R2, R18 ;  /* 0x0000001200027202 */ /* 0x000fe40000000f00 */
[----:B------:R-:W-:-:S05]  /*0ca0*/  MOV R3, R19 ;  /* 0x0000001300037202 */ /* 0x000fca0000000f00 */
[----:B------:R-:W2:Y:S08]  /*0cb0*/  LDC R6, c[0x0][0x8d8] ;  /* 0x00023600ff067b82 */ /* 0x000eb00000000800 */
[----:B------:R-:W3:Y:S01]  /*0cc0*/  LDC.64 R16, c[0x0][0x8c8] ;  /* 0x00023200ff107b82 */ /* 0x000ee20000000a00 */
[----:B-1----:R-:W-:-:S04]  /*0cd0*/  ISETP.NE.U32.AND P0, PT, R14, RZ, PT ;  /* 0x000000ff0e00720c */ /* 0x002fc80003f05070 */
[----:B------:R-:W-:-:S13]  /*0ce0*/  ISETP.NE.AND.EX P0, PT, R15, RZ, PT, P0 ;  /* 0x000000ff0f00720c */ /* 0x000fda0003f05300 */
[----:B--23--:R-:W-:Y:S05]  /*0cf0*/  @!P0 BRA `(.L_x_11) ;  /* 0x0000000000288947 */ /* 0x00cfea0003800000 */
[----:B------:R-:W1:Y:S02]  /*0d00*/  LDC R11, c[0x0][0x8dc] ;  /* 0x00023700ff0b7b82 */ /* 0x000e640000000800 */
[----:B-1----:R-:W-:-:S04]  /*0d10*/  IADD3 R11, P0, R18, R11, RZ ;  /* 0x0000000b120b7210 */ /* 0x002fc80007f1e0ff */
[----:B------:R-:W-:-:S05]  /*0d20*/  IADD3.X R13, RZ, R19, RZ, P0, !PT ;  /* 0x00000013ff0d7210 */ /* 0x000fca00007fe4ff */
[----:B------:R-:W-:-:S04]  /*0d30*/  IMAD.WIDE.U32 R2, R13, R14, RZ ;  /* 0x0000000e0d027225 */ /* 0x000fc800078e00ff */
[----:B------:R-:W-:-:S04]  /*0d40*/  IMAD.WIDE.U32 R4, P0, R11, R15, R2 ;  /* 0x0000000f0b047225 */ /* 0x000fc80007800002 */
[----:B------:R-:W-:Y:S01]  /*0d50*/  IMAD.WIDE.U32 R2, R11, R14, RZ ;  /* 0x0000000e0b027225 */ /* 0x000fe200078e00ff */
[----:B------:R-:W-:Y:S02]  /*0d60*/  IADD3.X R11, RZ, RZ, RZ, P0, !PT ;  /* 0x000000ffff0b7210 */ /* 0x000fe400007fe4ff */
[----:B------:R-:W-:Y:S02]  /*0d70*/  MOV R10, R5 ;  /* 0x00000005000a7202 */ /* 0x000fe40000000f00 */
[----:B------:R-:W-:-:S05]  /*0d80*/  IADD3 RZ, P0, R3, R4, RZ ;  /* 0x0000000403ff7210 */ /* 0x000fca0007f1e0ff */
[----:B------:R-:W-:-:S08]  /*0d90*/  IMAD.WIDE.U32.X R2, R13, R15, R10, P0 ;  /* 0x0000000f0d027225 */ /* 0x000fd000000e040a */
.L_x_11:
[-CC-:B------:R-:W-:Y:S01]  /*0da0*/  SHF.R.U64 R23, R2, R6.reuse, R3.reuse ;  /* 0x0000000602177219 */ /* 0x180fe20000001203 */
[----:B------:R-:W1:Y:S01]  /*0db0*/  LDC R10, c[0x0][0x8c0] ;  /* 0x00023000ff0a7b82 */ /* 0x000e620000000800 */
[----:B------:R-:W-:Y:S01]  /*0dc0*/  SHF.R.U32.HI R2, RZ, R6, R3 ;  /* 0x00000006ff027219 */ /* 0x000fe20000011603 */
[----:B------:R-:W-:Y:S01]  /*0dd0*/  ULDC UR4, c[0x0][0x150] ;  /* 0x0000540000047ab9 */ /* 0x000fe20000000800 */
[----:B------:R-:W-:Y:S02]  /*0de0*/  IADD3 R9, P0, RZ, -R23, RZ ;  /* 0x80000017ff097210 */ /* 0x000fe40007f1e0ff */
[----:B------:R-:W-:Y:S02]  /*0df0*/  MOV R3, R19 ;  /* 0x0000001300037202 */ /* 0x000fe40000000f00 */
[----:B------:R-:W-:Y:S01]  /*0e00*/  IADD3.X R11, RZ, ~R2, RZ, P0, !PT ;  /* 0x80000002ff0b7210 */ /* 0x000fe200007fe4ff */
[----:B------:R-:W2:Y:S01]  /*0e10*/  LDC R12, c[0x0][0x8b0] ;  /* 0x00022c00ff0c7b82 */ /* 0x000ea20000000800 */
[----:B------:R-:W-:-:S02]  /*0e20*/  MOV R2, R18 ;  /* 0x0000001200027202 */ /* 0x000fc40000000f00 */
[----:B------:R-:W-:Y:S01]  /*0e30*/  I2FP.F32.U32 R4, R8 ;  /* 0x0000000800047245 */ /* 0x000fe20000201000 */
[-C--:B------:R-:W-:Y:S02]  /*0e40*/  IMAD R6, R11, R16.reuse, RZ ;  /* 0x000000100b067224 */ /* 0x080fe400078e02ff */
[C---:B------:R-:W-:Y:S02]  /*0e50*/  IMAD.WIDE.U32 R2, R9.reuse, R16, R2 ;  /* 0x0000001009027225 */ /* 0x040fe400078e0002 */
[----:B------:R-:W3:Y:S02]  /*0e60*/  LDC.64 R18, c[0x0][0x8e8] ;  /* 0x00023a00ff127b82 */ /* 0x000ee40000000a00 */
[----:B------:R-:W-:Y:S01]  /*0e70*/  FMUL R4, R4, UR4 ;  /* 0x0000000404047c20 */ /* 0x000fe20008400000 */
[----:B------:R-:W-:Y:S01]  /*0e80*/  IMAD R9, R9, R17, R6 ;  /* 0x0000001109097224 */ /* 0x000fe200078e0206 */
[----:B------:R-:W-:-:S04]  /*0e90*/  ULDC UR4, c[0x0][0x154] ;  /* 0x0000550000047ab9 */ /* 0x000fc80000000800 */
[----:B------:R-:W4:Y:S01]  /*0ea0*/  F2I.U32.TRUNC.NTZ R4, R4 ;  /* 0x0000000400047305 */ /* 0x000f22000020f000 */
[----:B------:R-:W5:Y:S01]  /*0eb0*/  LDC R11, c[0x0][0x900] ;  /* 0x00024000ff0b7b82 */ /* 0x000f620000000800 */
[----:B------:R-:W-:-:S04]  /*0ec0*/  IADD3 R9, R3, R9, RZ ;  /* 0x0000000903097210 */ /* 0x000fc80007ffe0ff */
[-CC-:B-1----:R-:W-:Y:S02]  /*0ed0*/  SHF.R.U64 R16, R2, R10.reuse, R9.reuse ;  /* 0x0000000a02107219 */ /* 0x182fe40000001209 */
[----:B------:R-:W-:Y:S01]  /*0ee0*/  I2FP.F32.U32 R2, R7 ;  /* 0x0000000700027245 */ /* 0x000fe20000201000 */
[----:B------:R-:W1:Y:S01]  /*0ef0*/  LDC R5, c[0x0][0x144] ;  /* 0x00005100ff057b82 */ /* 0x000e620000000800 */
[----:B------:R-:W-:Y:S02]  /*0f00*/  SHF.R.U32.HI R9, RZ, R10, R9 ;  /* 0x0000000aff097219 */ /* 0x000fe40000011609 */
[----:B------:R-:W-:Y:S01]  /*0f10*/  MOV R10, 0x1 ;  /* 0x00000001000a7802 */ /* 0x000fe20000000f00 */
[----:B------:R-:W-:Y:S01]  /*0f20*/  FMUL R3, R2, UR4 ;  /* 0x0000000402037c20 */ /* 0x000fe20008400000 */
[----:B--2---:R-:W-:Y:S02]  /*0f30*/  SHF.R.U64 R22, R16, R12, R9 ;  /* 0x0000000c10167219 */ /* 0x004fe40000001209 */
[----:B----4-:R-:W-:Y:S01]  /*0f40*/  IADD3 R6, -R4, RZ, RZ ;  /* 0x000000ff04067210 */ /* 0x010fe20007ffe1ff */
[----:B------:R-:W2:Y:S01]  /*0f50*/  LDC R14, c[0x0][0x148] ;  /* 0x00005200ff0e7b82 */ /* 0x000ea20000000800 */
[----:B---3--:R-:W-:-:S02]  /*0f60*/  ISETP.NE.U32.AND P0, PT, R18, RZ, PT ;  /* 0x000000ff1200720c */ /* 0x008fc40003f05070 */
[----:B------:R-:W-:Y:S02]  /*0f70*/  SHF.R.U32.HI R4, RZ, R12, R9 ;  /* 0x0000000cff047219 */ /* 0x000fe40000011609 */
[----:B------:R-:W-:Y:S01]  /*0f80*/  ISETP.NE.AND.EX P0, PT, R19, RZ, PT, P0 ;  /* 0x000000ff1300720c */ /* 0x000fe20003f05300 */
[----:B------:R3:W4:Y:S01]  /*0f90*/  F2I.U32.TRUNC.NTZ R12, R3 ;  /* 0x00000003000c7305 */ /* 0x000722000020f000 */
[----:B------:R-:W-:Y:S01]  /*0fa0*/  MOV R2, 0xffffffff ;  /* 0xffffffff00027802 */ /* 0x000fe20000000f00 */
[----:B------:R-:W2:Y:S01]  /*0fb0*/  LDC R15, c[0x0][0x8a8] ;  /* 0x00022a00ff0f7b82 */ /* 0x000ea20000000800 */
[-CC-:B-----5:R-:W-:Y:S02]  /*0fc0*/  SHF.R.U64 R24, R22, R11.reuse, R4.reuse ;  /* 0x0000000b16187219 */ /* 0x1a0fe40000001204 */
[-C--:B------:R-:W-:Y:S02]  /*0fd0*/  SHF.L.U32 R2, R2, R11.reuse, RZ ;  /* 0x0000000b02027219 */ /* 0x080fe400000006ff */
[----:B------:R-:W-:-:S02]  /*0fe0*/  SHF.R.U32.HI R4, RZ, R11, R4 ;  /* 0x0000000bff047219 */ /* 0x000fc40000011604 */
[----:B------:R-:W-:Y:S01]  /*0ff0*/  SHF.L.U32 R10, R10, R11, RZ ;  /* 0x0000000b0a0a7219 */ /* 0x000fe200000006ff */
[----:B------:R-:W2:Y:S01]  /*1000*/  LDC R17, c[0x0][0x8f0] ;  /* 0x00023c00ff117b82 */ /* 0x000ea20000000800 */
[----:B------:R-:W-:Y:S01]  /*1010*/  LOP3.LUT R11, RZ, R2, RZ, 0x33, !PT ;  /* 0x00000002ff0b7212 */ /* 0x000fe200078e33ff */
[----:B-1----:R-:W-:Y:S01]  /*1020*/  IMAD R6, R5, R6, R8 ;  /* 0x0000000605067224 */ /* 0x002fe200078e0208 */
[----:B------:R-:W-:Y:S02]  /*1030*/  MOV R2, R24 ;  /* 0x0000001800027202 */ /* 0x000fe40000000f00 */
[----:B---3--:R-:W-:-:S03]  /*1040*/  MOV R3, R4 ;  /* 0x0000000400037202 */ /* 0x008fc60000000f00 */
[----:B------:R-:W1:Y:S08]  /*1050*/  LDC R21, c[0x0][0x8e0] ;  /* 0x00023800ff157b82 */ /* 0x000e700000000800 */
[----:B------:R-:W3:Y:S01]  /*1060*/  LDC R20, c[0x0][0x8b8] ;  /* 0x00022e00ff147b82 */ /* 0x000ee20000000800 */
[----:B----4-:R-:W-:Y:S05]  /*1070*/  @!P0 BRA `(.L_x_12) ;  /* 0x0000000000288947 */ /* 0x010fea0003800000 */
[----:B------:R-:W4:Y:S02]  /*1080*/  LDC R9, c[0x0][0x8f4] ;  /* 0x00023d00ff097b82 */ /* 0x000f240000000800 */
[----:B----4-:R-:W-:-:S04]  /*1090*/  IADD3 R9, P0, R24, R9, RZ ;  /* 0x0000000918097210 */ /* 0x010fc80007f1e0ff */
        /* <DEDUP_REMOVED lines=8> */
.L_x_12:
[----:B--2---:R-:W-:Y:S02]  /*1120*/  SHF.R.U64 R2, R2, R17, R3 ;  /* 0x0000001102027219 */ /* 0x004fe40000001203 */
[----:B------:R-:W-:Y:S02]  /*1130*/  LOP3.LUT R11, R22, R11, RZ, 0xc0, !PT ;  /* 0x0000000b160b7212 */ /* 0x000fe400078ec0ff */
[----:B------:R-:W-:Y:S02]  /*1140*/  IADD3 R12, -R12, RZ, RZ ;  /* 0x000000ff0c0c7210 */ /* 0x000fe40007ffe1ff */
[----:B------:R-:W-:Y:S01]  /*1150*/  IADD3 R3, R15, -0x1, RZ ;  /* 0xffffffff0f037810 */ /* 0x000fe20007ffe0ff */
[----:B------:R-:W-:Y:S01]  /*1160*/  IMAD R11, R10, R2, R11 ;  /* 0x000000020a0b7224 */ /* 0x000fe200078e020b */
[----:B------:R-:W-:Y:S01]  /*1170*/  IADD3 R4, -R2, RZ, RZ ;  /* 0x000000ff02047210 */ /* 0x000fe20007ffe1ff */
[----:B------:R-:W-:Y:S01]  /*1180*/  @P6 IMAD R6, R14, R12, R7 ;  /* 0x0000000c0e066224 */ /* 0x000fe200078e0207 */
[----:B------:R-:W-:-:S02]  /*1190*/  LOP3.LUT R3, R16, R3, RZ, 0xc0, !PT ;  /* 0x0000000310037212 */ /* 0x000fc400078ec0ff */
[----:B------:R-:W-:Y:S01]  /*11a0*/  R2UR UR51, R23 ;  /* 0x00000000173372ca */ /* 0x000fe200000e0000 */
[----:B-1----:R-:W-:Y:S01]  /*11b0*/  IMAD R2, R4, R21, R24 ;  /* 0x0000001504027224 */ /* 0x002fe200078e0218 */
[----:B------:R-:W-:Y:S01]  /*11c0*/  MOV R4, 0x1 ;  /* 0x0000000100047802 */ /* 0x000fe20000000f00 */
[----:B---3--:R-:W-:Y:S02]  /*11d0*/  IMAD R6, R11, R20, R6 ;  /* 0x000000140b067224 */ /* 0x008fe400078e0206 */
[----:B------:R-:W-:-:S05]  /*11e0*/  IMAD R3, R2, R15, R3 ;  /* 0x0000000f02037224 */ /* 0x000fca00078e0203 */
[----:B------:R-:W-:Y:S02]  /*11f0*/  SEL R5, R3, R6, !P6 ;  /* 0x0000000603057207 */ /* 0x000fe40007000000 */
[----:B------:R-:W-:-:S07]  /*1200*/  SEL R6, R6, R3, !P6 ;  /* 0x0000000306067207 */ /* 0x000fce0007000000 */
.L_x_10:
[----:B------:R-:W-:-:S08]  /*1210*/  NOP ;  /* 0x0000000000007918 */ /* 0x000fd00000000000 */
[----:B------:R-:W1:Y:S02]  /*1220*/  USETMAXREG.TRY_ALLOC.CTAPOOL UP0, 0xe8 ;  /* 0x000000e8000079c8 */ /* 0x000e640008000600 */
[----:B-1----:R-:W-:-:S13]  /*1230*/  PLOP3.LUT P0, PT, PT, PT, UP0, 0x80, 0x0 ;  /* 0x000000000000781c */ /* 0x002fda0003f0f008 */
[----:B------:R-:W-:Y:S05]  /*1240*/  @!P0 BRA `(.L_x_10) ;  /* 0xfffffffc00f08947 */ /* 0x000fea000383ffff */
[----:B------:R-:W-:Y:S02]  /*1250*/  ULDC.64 UR4, c[0x0][0x590] ;  /* 0x0001640000047ab9 */ /* 0x000fe40000000a00 */
[----:B------:R-:W-:-:S04]  /*1260*/  ISETP.NE.U32.AND P0, PT, RZ, UR4, PT ;  /* 0x00000004ff007c0c */ /* 0x000fc8000bf05070 */
[----:B------:R-:W-:-:S13]  /*1270*/  ISETP.NE.AND.EX P0, PT, RZ, UR5, PT, P0 ;  /* 0x00000005ff007c0c */ /* 0x000fda000bf05300 */
[----:B------:R-:W-:Y:S05]  /*1280*/  @P0 BRA `(.L_x_13) ;  /* 0x0000000000340947 */ /* 0x000fea0003800000 */
[----:B------:R-:W-:Y:S02]  /*1290*/  ULDC.64 UR4, c[0x0][0x588] ;  /* 0x0001620000047ab9 */ /* 0x000fe40000000a00 */
[----:B------:R-:W-:-:S04]  /*12a0*/  ISETP.NE.U32.AND P0, PT, RZ, UR4, PT ;  /* 0x00000004ff007c0c */ /* 0x000fc8000bf05070 */
[----:B------:R-:W-:-:S13]  /*12b0*/  ISETP.NE.AND.EX P0, PT, RZ, UR5, PT, P0 ;  /* 0x00000005ff007c0c */ /* 0x000fda000bf05300 */
[----:B------:R-:W-:Y:S05]  /*12c0*/  @!P0 BRA `(.L_x_14) ;  /* 0x0000000000148947 */ /* 0x000fea0003800000 */
[----:B------:R-:W1:Y:S02]  /*12d0*/  LDC.64 R16, c[0x0][0x588] ;  /* 0x00016200ff107b82 */ /* 0x000e640000000a00 */
[----:B-1----:R1:W5:Y:S01]  /*12e0*/  LDG.E R16, desc[UR42][R16.64] ;  /* 0x0000002a10107981 */ /* 0x002362000c1e1900 */
[----:B------:R-:W-:-:S05]  /*12f0*/  MOV R2, 0x1 ;  /* 0x0000000100027802 */ /* 0x000fca0000000f00 */
[----:B------:R1:W-:Y:S01]  /*1300*/  STL.S16 [R1+0xd0], R2 ;  /* 0x0000d00201007387 */ /* 0x0003e20000100600 */
[----:B------:R-:W-:Y:S05]  /*1310*/  BRA `(.L_x_13) ;  /* 0x0000000000107947 */ /* 0x000fea0003800000 */
.L_x_14:
[----:B------:R-:W-:Y:S01]  /*1320*/  MOV R2, 0x1 ;  /* 0x0000000100027802 */ /* 0x000fe20000000f00 */
[----:B------:R-:W-:Y:S02]  /*1330*/  ULDC UR4, c[0x0][0x580] ;  /* 0x0001600000047ab9 */ /* 0x000fe40000000800 */
[----:B------:R-:W-:Y:S02]  /*1340*/  MOV R16, UR4 ;  /* 0x0000000400107c02 */ /* 0x000fe40008000f00 */
[----:B------:R2:W-:Y:S05]  /*1350*/  STL.S16 [R1+0xd0], R2 ;  /* 0x0000d00201007387 */ /* 0x0005ea0000100600 */
.L_x_13:
        /* <DEDUP_REMOVED lines=8> */
[----:B-12---:R-:W1:Y:S02]  /*13e0*/  LDC.64 R2, c[0x0][0x5a8] ;  /* 0x00016a00ff027b82 */ /* 0x006e640000000a00 */
[----:B-1----:R3:W5:Y:S01]  /*13f0*/  LDG.E R2, desc[UR42][R2.64] ;  /* 0x0000002a02027981 */ /* 0x002762000c1e1900 */
[----:B------:R-:W-:Y:S05]  /*1400*/  BRA `(.L_x_15) ;  /* 0x0000000000087947 */ /* 0x000fea0003800000 */
.L_x_16:
[----:B------:R-:W-:Y:S02]  /*1410*/  ULDC UR4, c[0x0][0x5a0] ;  /* 0x0001680000047ab9 */ /* 0x000fe40000000800 */
[----:B-12---:R-:W-:-:S07]  /*1420*/  MOV R2, UR4 ;  /* 0x0000000400027c02 */ /* 0x006fce0008000f00 */
.L_x_15:
[----:B------:R-:W-:-:S13]  /*1430*/  LOP3.LUT P0, RZ, R4, 0xff, RZ, 0xc0, !PT ;  /* 0x000000ff04ff7812 */ /* 0x000fda000780c0ff */
[----:B------:R-:W-:Y:S05]  /*1440*/  @!P0 EXIT ;  /* 0x000000000000894d */ /* 0x000fea0003800000 */
[----:B---3--:R-:W3:Y:S01]  /*1450*/  LDL R3, [R1+0xc8] ;  /* 0x0000c80001037983 */ /* 0x008ee20000100800 */
[----:B------:R-:W-:Y:S01]  /*1460*/  LOP3.LUT R4, R0, 0x1, RZ, 0xfc, !PT ;  /* 0x0000000100047812 */ /* 0x000fe200078efcff */
[----:B------:R-:W-:Y:S01]  /*1470*/  ULDC UR4, c[0x0][0x28c] ;  /* 0x0000a30000047ab9 */ /* 0x000fe20000000800 */
[----:B------:R-:W-:Y:S01]  /*1480*/  ULDC.64 UR44, c[0x0][0x198] ;  /* 0x00006600002c7ab9 */ /* 0x000fe20000000a00 */
[----:B------:R-:W-:Y:S02]  /*1490*/  UIADD3 UR4, UR4, 0x3f, URZ ;  /* 0x0000003f04047890 */ /* 0x000fe4000fffe03f */
[----:B------:R4:W-:Y:S01]  /*14a0*/  STL [R1+0xcc], R4 ;  /* 0x0000cc0401007387 */ /* 0x0009e20000100800 */
[----:B------:R-:W-:Y:S01]  /*14b0*/  UMOV UR36, URZ ;  /* 0x0000003f00247c82 */ /* 0x000fe20008000000 */
[----:B------:R-:W-:Y:S02]  /*14c0*/  USHF.R.S32.HI UR5, URZ, 0x1f, UR4 ;  /* 0x0000001f3f057899 */ /* 0x000fe40008011404 */
[----:B------:R4:W-:Y:S01]  /*14d0*/  STL [R1+0xb8], RZ ;  /* 0x0000b8ff01007387 */ /* 0x0009e20000100800 */
[----:B------:R-:W-:Y:S01]  /*14e0*/  UMOV UR39, URZ ;  /* 0x0000003f00277c82 */ /* 0x000fe20008000000 */
[----:B------:R-:W-:-:S04]  /*14f0*/  ULEA.HI UR5, UR5, UR4, URZ, 0x6 ;  /* 0x0000000405057291 */ /* 0x000fc8000f8f303f */
[----:B------:R-:W-:Y:S01]  /*1500*/  USHF.R.S32.HI UR46, URZ, 0x6, UR5 ;  /* 0x000000063f2e7899 */ /* 0x000fe20008011405 */
[----:B---3--:R-:W-:-:S05]  /*1510*/  LOP3.LUT R0, R3, 0x1, RZ, 0xfc, !PT ;  /* 0x0000000103007812 */ /* 0x008fca00078efcff */
[----:B------:R4:W-:Y:S04]  /*1520*/  STL [R1+0xbc], R0 ;  /* 0x0000bc0001007387 */ /* 0x0009e80000100800 */
[----:B------:R4:W-:Y:S02]  /*1530*/  STL [R1+0xb4], RZ ;  /* 0x0000b4ff01007387 */ /* 0x0009e40000100800 */
.L_x_522:
[----:B----4-:R-:W3:Y:S01]  /*1540*/  S2R R0, SR_TID.X ;  /* 0x0000000000007919 */ /* 0x010ee20000002100 */
[----:B------:R-:W4:Y:S01]  /*1550*/  S2UR UR9, SR_CgaCtaId ;  /* 0x00000000000979c3 */ /* 0x000f220000008800 */
[----:B------:R-:W-:Y:S01]  /*1560*/  UMOV UR47, 0x400 ;  /* 0x00000400002f7882 */ /* 0x000fe20000000000 */
[----:B------:R-:W-:Y:S01]  /*1570*/  UMOV UR5, URZ ;  /* 0x0000003f00057c82 */ /* 0x000fe20008000000 */
[----:B------:R-:W-:Y:S01]  /*1580*/  STL [R1+0xb0], RZ ;  /* 0x0000b0ff01007387 */ /* 0x000fe20000100800 */
[----:B------:R-:W-:Y:S01]  /*1590*/  UMOV UR4, URZ ;  /* 0x0000003f00047c82 */ /* 0x000fe20008000000 */
[----:B------:R-:W-:Y:S01]  /*15a0*/  UMOV UR6, URZ ;  /* 0x0000003f00067c82 */ /* 0x000fe20008000000 */
[----:B------:R-:W-:Y:S01]  /*15b0*/  CS2R R228, SRZ ;  /* 0x0000000000e47805 */ /* 0x000fe2000001ff00 */
[----:B------:R-:W-:Y:S01]  /*15c0*/  STL [R1+0xac], RZ ;  /* 0x0000acff01007387 */ /* 0x000fe20000100800 */
[----:B------:R-:W2:Y:S01]  /*15d0*/  LDC R3, c[0x0][0x28c] ;  /* 0x0000a300ff037b82 */ /* 0x000ea20000000800 */
[----:B-1----:R-:W-:-:S02]  /*15e0*/  MOV R17, RZ ;  /* 0x000000ff00117202 */ /* 0x002fc40000000f00 */
[----:B------:R-:W-:Y:S01]  /*15f0*/  CS2R R18, SRZ ;  /* 0x0000000000127805 */ /* 0x000fe2000001ff00 */
[----:B------:R-:W-:Y:S01]  /*1600*/  STL [R1+0xa8], RZ ;  /* 0x0000a8ff01007387 */ /* 0x000fe20000100800 */
[----:B------:R-:W-:Y:S02]  /*1610*/  CS2R R22, SRZ ;  /* 0x0000000000167805 */ /* 0x000fe4000001ff00 */
[----:B------:R-:W-:Y:S02]  /*1620*/  CS2R R152, SRZ ;  /* 0x0000000000987805 */ /* 0x000fe4000001ff00 */
[----:B------:R-:W-:Y:S01]  /*1630*/  CS2R R154, SRZ ;  /* 0x00000000009a7805 */ /* 0x000fe2000001ff00 */
[----:B------:R-:W-:Y:S01]  /*1640*/  STL [R1+0xa4], RZ ;  /* 0x0000a4ff01007387 */ /* 0x000fe20000100800 */
[----:B------:R-:W-:Y:S02]  /*1650*/  CS2R R156, SRZ ;  /* 0x00000000009c7805 */ /* 0x000fe4000001ff00 */
[----:B------:R-:W-:-:S02]  /*1660*/  CS2R R158, SRZ ;  /* 0x00000000009e7805 */ /* 0x000fc4000001ff00 */
[----:B------:R-:W-:Y:S01]  /*1670*/  CS2R R160, SRZ ;  /* 0x0000000000a07805 */ /* 0x000fe2000001ff00 */
[----:B------:R-:W-:Y:S01]  /*1680*/  STL [R1+0xa0], RZ ;  /* 0x0000a0ff01007387 */ /* 0x000fe20000100800 */
[----:B------:R-:W-:Y:S02]  /*1690*/  CS2R R162, SRZ ;  /* 0x0000000000a27805 */ /* 0x000fe4000001ff00 */
[----:B------:R-:W-:Y:S02]  /*16a0*/  CS2R R164, SRZ ;  /* 0x0000000000a47805 */ /* 0x000fe4000001ff00 */
[----:B------:R-:W-:Y:S01]  /*16b0*/  CS2R R166, SRZ ;  /* 0x0000000000a67805 */ /* 0x000fe2000001ff00 */
[----:B------:R-:W-:Y:S01]  /*16c0*/  STL [R1+0x9c], RZ ;  /* 0x00009cff01007387 */ /* 0x000fe20000100800 */
[----:B----4-:R-:W-:Y:S01]  /*16d0*/  ULEA UR47, UR9, UR47, 0x18 ;  /* 0x0000002f092f7291 */ /* 0x010fe2000f8ec03f */
[----:B------:R-:W-:Y:S02]  /*16e0*/  CS2R R168, SRZ ;  /* 0x0000000000a87805 */ /* 0x000fe4000001ff00 */
[----:B------:R-:W-:Y:S01]  /*16f0*/  CS2R R170, SRZ ;  /* 0x0000000000aa7805 */ /* 0x000fe2000001ff00 */
[----:B------:R-:W-:Y:S01]  /*1700*/  STL [R1+0x98], RZ ;  /* 0x000098ff01007387 */ /* 0x000fe20000100800 */
[----:B------:R-:W-:-:S02]  /*1710*/  CS2R R172, SRZ ;  /* 0x0000000000ac7805 */ /* 0x000fc4000001ff00 */
[----:B------:R-:W-:Y:S02]  /*1720*/  CS2R R174, SRZ ;  /* 0x0000000000ae7805 */ /* 0x000fe4000001ff00 */
[----:B------:R-:W-:Y:S02]  /*1730*/  CS2R R176, SRZ ;  /* 0x0000000000b07805 */ /* 0x000fe4000001ff00 */
[----:B---3--:R-:W-:Y:S01]  /*1740*/  LOP3.LUT R0, R0, 0x80, RZ, 0xc0, !PT ;  /* 0x0000008000007812 */ /* 0x008fe200078ec0ff */
[----:B------:R-:W-:Y:S01]  /*1750*/  STL [R1+0x94], RZ ;  /* 0x000094ff01007387 */ /* 0x000fe20000100800 */
[----:B--2---:R-:W-:Y:S02]  /*1760*/  ISETP.GE.AND P0, PT, R3, 0x1, PT ;  /* 0x000000010300780c */ /* 0x004fe40003f06270 */
[----:B------:R-:W-:Y:S02]  /*1770*/  CS2R R178, SRZ ;  /* 0x0000000000b27805 */ /* 0x000fe4000001ff00 */
[----:B------:R-:W-:Y:S01]  /*1780*/  SHF.R.U32.HI R0, RZ, 0x7, R0 ;  /* 0x00000007ff007819 */ /* 0x000fe20000011600 */
[----:B------:R-:W-:Y:S01]  /*1790*/  STL [R1+0x90], RZ ;  /* 0x000090ff01007387 */ /* 0x000fe20000100800 */
[----:B------:R-:W-:-:S02]  /*17a0*/  CS2R R180, SRZ ;  /* 0x0000000000b47805 */ /* 0x000fc4000001ff00 */
[----:B------:R-:W-:Y:S02]  /*17b0*/  CS2R R182, SRZ ;  /* 0x0000000000b67805 */ /* 0x000fe4000001ff00 */
[----:B------:R-:W-:Y:S01]  /*17c0*/  CS2R R184, SRZ ;  /* 0x0000000000b87805 */ /* 0x000fe2000001ff00 */
[----:B------:R-:W-:Y:S01]  /*17d0*/  STL [R1+0x8c], RZ ;  /* 0x00008cff01007387 */ /* 0x000fe20000100800 */
[----:B------:R-:W-:Y:S02]  /*17e0*/  CS2R R186, SRZ ;  /* 0x0000000000ba7805 */ /* 0x000fe4000001ff00 */
[----:B------:R-:W-:Y:S02]  /*17f0*/  CS2R R188, SRZ ;  /* 0x0000000000bc7805 */ /* 0x000fe4000001ff00 */
[----:B------:R-:W-:Y:S01]  /*1800*/  CS2R R190, SRZ ;  /* 0x0000000000be7805 */ /* 0x000fe2000001ff00 */
[----:B------:R-:W1:Y:S01]  /*1810*/  SHFL.IDX PT, R0, R0, RZ, 0x1f ;  /* 0x00001fff00007589 */ /* 0x000e6200000e0000 */
[----:B------:R-:W-:-:S02]  /*1820*/  CS2R R192, SRZ ;  /* 0x0000000000c07805 */ /* 0x000fc4000001ff00 */
[----:B------:R-:W-:Y:S02]  /*1830*/  CS2R R194, SRZ ;  /* 0x0000000000c27805 */ /* 0x000fe4000001ff00 */
[----:B------:R-:W-:Y:S01]  /*1840*/  CS2R R196, SRZ ;  /* 0x0000000000c47805 */ /* 0x000fe2000001ff00 */
[----:B------:R2:W-:Y:S01]  /*1850*/  STL [R1+0x88], RZ ;  /* 0x000088ff01007387 */ /* 0x0005e20000100800 */
[----:B------:R-:W-:Y:S02]  /*1860*/  CS2R R198, SRZ ;  /* 0x0000000000c67805 */ /* 0x000fe4000001ff00 */
[----:B------:R-:W-:Y:S02]  /*1870*/  CS2R R200, SRZ ;  /* 0x0000000000c87805 */ /* 0x000fe4000001ff00 */
[----:B------:R-:W-:Y:S01]  /*1880*/  CS2R R202, SRZ ;  /* 0x0000000000ca7805 */ /* 0x000fe2000001ff00 */
[----:B------:R2:W-:Y:S01]  /*1890*/  STL [R1+0x84], RZ ;  /* 0x000084ff01007387 */ /* 0x0005e20000100800 */
        /* <DEDUP_REMOVED lines=16> */
[----:B-1----:R-:W-:-:S02]  /*19a0*/  R2UR UR7, R0 ;  /* 0x00000000000772ca */ /* 0x002fc400000e0000 */
[----:B------:R-:W-:Y:S02]  /*19b0*/  CS2R R88, SRZ ;  /* 0x0000000000587805 */ /* 0x000fe4000001ff00 */
[----:B------:R-:W-:Y:S01]  /*19c0*/  MOV R0, UR36 ;  /* 0x0000002400007c02 */ /* 0x000fe20008000f00 */
        /* <DEDUP_REMOVED lines=9> */
[----:B------:R-:W-:Y:S01]  /*1a60*/  CS2R R102, SRZ ;  /* 0x0000000000667805 */ /* 0x000fe2000001ff00 */
[----:B------:R-:W-:Y:S01]  /*1a70*/  ULEA.HI UR8, UR7, UR7, URZ, 0x1 ;  /* 0x0000000707087291 */ /* 0x000fe2000f8f083f */
[----:B------:R-:W-:Y:S01]  /*1a80*/  CS2R R104, SRZ ;  /* 0x0000000000687805 */ /* 0x000fe2000001ff00 */
[----:B------:R2:W-:Y:S01]  /*1a90*/  STL [R1+0x64], RZ ;  /* 0x000064ff01007387 */ /* 0x0005e20000100800 */
[----:B------:R-:W-:Y:S01]  /*1aa0*/  CS2R R106, SRZ ;  /* 0x00000000006a7805 */ /* 0x000fe2000001ff00 */
[----:B------:R-:W-:Y:S01]  /*1ab0*/  ULOP3.LUT UR8, UR8, 0xffffe, URZ, 0xc0, !UPT ;  /* 0x000ffffe08087892 */ /* 0x000fe2000f8ec03f */
[----:B------:R-:W-:Y:S01]  /*1ac0*/  CS2R R108, SRZ ;  /* 0x00000000006c7805 */ /* 0x000fe2000001ff00 */
[----:B------:R2:W-:Y:S01]  /*1ad0*/  STL [R1+0x60], RZ ;  /* 0x000060ff01007387 */ /* 0x0005e20000100800 */
[----:B------:R-:W-:Y:S01]  /*1ae0*/  CS2R R110, SRZ ;  /* 0x00000000006e7805 */ /* 0x000fe2000001ff00 */
[----:B------:R-:W-:Y:S01]  /*1af0*/  UIADD3 UR8, UR7, -UR8, URZ ;  /* 0x8000000807087290 */ /* 0x000fe2000fffe03f */
[----:B------:R-:W-:Y:S01]  /*1b00*/  CS2R R112, SRZ ;  /* 0x0000000000707805 */ /* 0x000fe2000001ff00 */
[----:B------:R2:W-:Y:S01]  /*1b10*/  STL [R1+0x5c], RZ ;  /* 0x00005cff01007387 */ /* 0x0005e20000100800 */
[----:B------:R-:W-:Y:S01]  /*1b20*/  UMOV UR7, UR39 ;  /* 0x0000002700077c82 */ /* 0x000fe20008000000 */
[----:B------:R-:W-:Y:S01]  /*1b30*/  ULEA UR8, UR8, UR47, 0xc ;  /* 0x0000002f08087291 */ /* 0x000fe2000f8e603f */
[----:B------:R-:W-:Y:S01]  /*1b40*/  CS2R R114, SRZ ;  /* 0x0000000000727805 */ /* 0x000fe2000001ff00 */
[----:B------:R2:W-:Y:S01]  /*1b50*/  STL [R1+0x58], RZ ;  /* 0x000058ff01007387 */ /* 0x0005e20000100800 */
[----:B------:R-:W-:Y:S01]  /*1b60*/  CS2R R116, SRZ ;  /* 0x0000000000747805 */ /* 0x000fe2000001ff00 */
[----:B------:R-:W-:Y:S01]  /*1b70*/  UIADD3 UR8, UR8, 0x6200, URZ ;  /* 0x0000620008087890 */ /* 0x000fe2000fffe03f */
[----:B------:R-:W-:Y:S01]  /*1b80*/  CS2R R118, SRZ ;  /* 0x0000000000767805 */ /* 0x000fe2000001ff00 */
[----:B------:R2:W-:Y:S01]  /*1b90*/  STL [R1+0x54], RZ ;  /* 0x000054ff01007387 */ /* 0x0005e20000100800 */
[----:B------:R-:W-:Y:S01]  /*1ba0*/  CS2R R120, SRZ ;  /* 0x0000000000787805 */ /* 0x000fe2000001ff00 */
[----:B------:R-:W-:Y:S01]  /*1bb0*/  USHF.R.U32.HI UR8, URZ, 0x4, UR8 ;  /* 0x000000043f087899 */ /* 0x000fe20008011608 */
[----:B------:R-:W-:Y:S01]  /*1bc0*/  CS2R R122, SRZ ;  /* 0x00000000007a7805 */ /* 0x000fe2000001ff00 */
[----:B------:R2:W-:Y:S01]  /*1bd0*/  STL [R1+0x50], RZ ;  /* 0x000050ff01007387 */ /* 0x0005e20000100800 */
[----:B------:R-:W-:Y:S01]  /*1be0*/  CS2R R124, SRZ ;  /* 0x00000000007c7805 */ /* 0x000fe2000001ff00 */
[----:B------:R-:W-:Y:S01]  /*1bf0*/  ULOP3.LUT UR12, UR8, 0x3fff, URZ, 0xc0, !UPT ;  /* 0x00003fff080c7892 */ /* 0x000fe2000f8ec03f */
        /* <DEDUP_REMOVED lines=59> */
[----:B------:R-:W-:Y:S01]  /*1fb0*/  CS2R R86, SRZ ;  /* 0x0000000000567805 */ /* 0x000fe2000001ff00 */
[----:B------:R2:W-:Y:S04]  /*1fc0*/  STL [R1+0x10], RZ ;  /* 0x000010ff01007387 */ /* 0x0005e80000100800 */
[----:B------:R2:W-:Y:S04]  /*1fd0*/  STL [R1+0xc], RZ ;  /* 0x00000cff01007387 */ /* 0x0005e80000100800 */
[----:B------:R2:W-:Y:S04]  /*1fe0*/  STL [R1+0x8], RZ ;  /* 0x000008ff01007387 */ /* 0x0005e80000100800 */
[----:B------:R2:W-:Y:S04]  /*1ff0*/  STL [R1+0x4], RZ ;  /* 0x000004ff01007387 */ /* 0x0005e80000100800 */
[----:B------:R2:W-:Y:S01]  /*2000*/  STL [R1], RZ ;  /* 0x000000ff01007387 */ /* 0x0005e20000100800 */
[----:B------:R-:W-:Y:S05]  /*2010*/  @!P0 BRA `(.L_x_17) ;  /* 0x0000001000fc8947 */ /* 0x000fea0003800000 */
[----:B------:R-:W3:Y:S02]  /*2020*/  LDL R3, [R1+0xbc] ;  /* 0x0000bc0001037983 */ /* 0x000ee40000100800 */
[----:B---3--:R-:W-:-:S13]  /*2030*/  ISETP.NE.AND P1, PT, R3, 0x3, PT ;  /* 0x000000030300780c */ /* 0x008fda0003f25270 */
[----:B------:R-:W-:Y:S05]  /*2040*/  @!P1 BRA `(.L_x_18) ;  /* 0x0000000000049947 */ /* 0x000fea0003800000 */
[----:B------:R-:W-:Y:S01]  /*2050*/  BPT.TRAP 0x1 ;  /* 0x000000040000795c */ /* 0x000fe20000300000 */
.L_x_18:
[----:B------:R-:W-:Y:S01]  /*2060*/  ULEA UR4, UR39, UR47, 0x3 ;  /* 0x0000002f27047291 */ /* 0x000fe2000f8e183f */
[----:B------:R-:W-:-:S04]  /*2070*/  MOV R0, UR36 ;  /* 0x0000002400007c02 */ /* 0x000fc80008000f00 */
[----:B------:R-:W-:-:S04]  /*2080*/  SHF.L.U32 R0, R0, 0x1f, RZ ;  /* 0x0000001f00007819 */ /* 0x000fc800000006ff */
[----:B------:R1:W3:Y:S01]  /*2090*/  SYNCS.PHASECHK.TRANS64.TRYWAIT P0, [UR4], R0 ;  /* 0x00000000ff0075a7 */ /* 0x0002e20008000144 */
[----:B------:R-:W-:Y:S05]  /*20a0*/  @!P1 BRA `(.L_x_19) ;  /* 0x0000000000049947 */ /* 0x000fea0003800000 */
[----:B------:R-:W-:Y:S01]  /*20b0*/  BPT.TRAP 0x1 ;  /* 0x000000040000795c */ /* 0x000fe20000300000 */
.L_x_19:
[----:B---3--:R-:W-:Y:S05]  /*20c0*/  @P0 BRA `(.L_x_20) ;  /* 0x0000000000080947 */ /* 0x008fea0003800000 */
[----:B------:R-:W3:Y:S02]  /*20d0*/  SYNCS.PHASECHK.TRANS64.TRYWAIT P0, [UR4], R0 ;  /* 0x00000000ff0075a7 */ /* 0x000ee40008000144 */
[----:B---3--:R-:W-:Y:S05]  /*20e0*/  @!P0 BRA `(.L_x_21) ;  /* 0x0000018400d88947 */ /* 0x008fea0003800000 */
.L_x_20:
[----:B------:R-:W-:Y:S01]  /*20f0*/  UIADD3 UR4, UR47, 0x26200, URZ ;  /* 0x000262002f047890 */ /* 0x000fe2000fffe03f */
[----:B------:R-:W-:Y:S01]  /*2100*/  WARPGROUP.ARRIVE ;  /* 0x00000000000079c5 */ /* 0x000fe20000000000 */
[----:B------:R-:W-:Y:S01]  /*2110*/  ULOP3.LUT UR13, UR12, 0x10000, URZ, 0xfc, !UPT ;  /* 0x000100000c0d7892 */ /* 0x000fe2000f8efc3f */
[----:B------:R4:W-:Y:S01]  /*2120*/  STL [R1+0xb0], RZ ;  /* 0x0000b0ff01007387 */ /* 0x0009e20000100800 */
[----:B------:R-:W-:Y:S01]  /*2130*/  USHF.R.U32.HI UR4, URZ, 0x4, UR4 ;  /* 0x000000043f047899 */ /* 0x000fe20008011604 */
[----:B------:R-:W-:Y:S01]  /*2140*/  CS2R R228, SRZ ;  /* 0x0000000000e47805 */ /* 0x000fe2000001ff00 */
[----:B------:R-:W-:Y:S01]  /*2150*/  ULEA UR13, UR39, UR13, 0xa ;  /* 0x0000000d270d7291 */ /* 0x000fe2000f8e503f */
[----:B------:R4:W-:Y:S01]  /*2160*/  STL [R1+0xac], RZ ;  /* 0x0000acff01007387 */ /* 0x0009e20000100800 */
[----:B------:R-:W-:Y:S01]  /*2170*/  ULOP3.LUT UR4, UR4, 0x3fff, URZ, 0xc0, !UPT ;  /* 0x00003fff04047892 */ /* 0x000fe2000f8ec03f */
[----:B------:R-:W-:Y:S01]  /*2180*/  MOV R17, RZ ;  /* 0x000000ff00117202 */ /* 0x000fe20000000f00 */
[----:B------:R-:W-:Y:S01]  /*2190*/  UMOV UR5, 0x80000020 ;  /* 0x8000002000057882 */ /* 0x000fe20000000000 */
[----:B------:R-:W-:Y:S01]  /*21a0*/  UMOV UR7, 0x80000020 ;  /* 0x8000002000077882 */ /* 0x000fe20000000000 */
[----:B------:R-:W-:Y:S01]  /*21b0*/  ULOP3.LUT UR4, UR4, 0x10000, URZ, 0xfc, !UPT ;  /* 0x0001000004047892 */ /* 0x000fe2000f8efc3f */
[----:B------:R4:W-:Y:S01]  /*21c0*/  STL [R1+0xa8], RZ ;  /* 0x0000a8ff01007387 */ /* 0x0009e20000100800 */
[----:B------:R-:W-:Y:S01]  /*21d0*/  UMOV UR9, 0x80000020 ;  /* 0x8000002000097882 */ /* 0x000fe20000000000 */
[----:B------:R-:W-:Y:S01]  /*21e0*/  UMOV UR11, 0x80000020 ;  /* 0x80000020000b7882 */ /* 0x000fe20000000000 */
[----:B------:R-:W-:Y:S01]  /*21f0*/  ULEA UR8, UR39, UR4, 0x9 ;  /* 0x0000000427087291 */ /* 0x000fe2000f8e483f */
[----:B------:R4:W-:Y:S01]  /*2200*/  STL [R1+0xa4], RZ ;  /* 0x0000a4ff01007387 */ /* 0x0009e20000100800 */
[----:B------:R-:W-:Y:S01]  /*2210*/  CS2R R18, SRZ ;  /* 0x0000000000127805 */ /* 0x000fe2000001ff00 */
[----:B------:R-:W-:Y:S01]  /*2220*/  UMOV UR4, UR13 ;  /* 0x0000000d00047c82 */ /* 0x000fe20008000000 */
[----:B------:R-:W-:Y:S01]  /*2230*/  UIADD3 UR10, UR8, 0x2, URZ ;  /* 0x00000002080a7890 */ /* 0x000fe2000fffe03f */
[----:B------:R4:W-:Y:S01]  /*2240*/  STL [R1+0xa0], RZ ;  /* 0x0000a0ff01007387 */ /* 0x0009e20000100800 */
[----:B------:R-:W-:Y:S01]  /*2250*/  CS2R R22, SRZ ;  /* 0x0000000000167805 */ /* 0x000fe2000001ff00 */
[----:B------:R-:W-:Y:S01]  /*2260*/  UMOV UR6, UR8 ;  /* 0x0000000800067c82 */ /* 0x000fe20008000000 */
[----:B------:R-:W-:Y:S01]  /*2270*/  CS2R R152, SRZ ;  /* 0x0000000000987805 */ /* 0x000fe2000001ff00 */
[----:B------:R-:W-:Y:S01]  /*2280*/  QGMMA.64x128x32.F32.E4M3.E4M3 R88, gdesc[UR4], RZ, !UPT, gsb0 ;  /* 0x01e00000045879f3 */ /* 0x000fe2000c0008ff */
[----:B------:R-:W-:Y:S01]  /*2290*/  UIADD3 UR4, UR13, 0x200, URZ ;  /* 0x000002000d047890 */ /* 0x000fe2000fffe03f */
[----:B------:R4:W-:Y:S01]  /*22a0*/  STL [R1+0x9c], RZ ;  /* 0x00009cff01007387 */ /* 0x0009e20000100800 */
[----:B------:R-:W-:Y:S01]  /*22b0*/  UMOV UR5, 0x80000020 ;  /* 0x8000002000057882 */ /* 0x000fe20000000000 */
[----:B------:R-:W-:-:S02]  /*22c0*/  CS2R R154, SRZ ;  /* 0x00000000009a7805 */ /* 0x000fc4000001ff00 */
[----:B------:R-:W-:Y:S01]  /*22d0*/  CS2R R156, SRZ ;  /* 0x00000000009c7805 */ /* 0x000fe2000001ff00 */
[----:B------:R4:W-:Y:S01]  /*22e0*/  STL [R1+0x98], RZ ;  /* 0x000098ff01007387 */ /* 0x0009e20000100800 */
[----:B------:R-:W-:Y:S02]  /*22f0*/  CS2R R158, SRZ ;  /* 0x00000000009e7805 */ /* 0x000fe4000001ff00 */
[----:B------:R-:W-:Y:S02]  /*2300*/  CS2R R160, SRZ ;  /* 0x0000000000a07805 */ /* 0x000fe4000001ff00 */
[----:B------:R-:W-:Y:S01]  /*2310*/  CS2R R162, SRZ ;  /* 0x0000000000a27805 */ /* 0x000fe2000001ff00 */
[----:B------:R4:W-:Y:S01]  /*2320*/  STL [R1+0x94], RZ ;  /* 0x000094ff01007387 */ /* 0x0009e20000100800 */
[----:B------:R-:W-:Y:S02]  /*2330*/  CS2R R164, SRZ ;  /* 0x0000000000a47805 */ /* 0x000fe4000001ff00 */
        /* <DEDUP_REMOVED lines=40> */
[----:B------:R-:W-:Y:S01]  /*25c0*/  CS2R R226, SRZ ;  /* 0x0000000000e27805 */ /* 0x000fe2000001ff00 */
[----:B------:R4:W-:Y:S04]  /*25d0*/  STL [R1+0x68], RZ ;  /* 0x000068ff01007387 */ /* 0x0009e80000100800 */
        /* <DEDUP_REMOVED lines=18> */
[----:B------:R4:W-:Y:S01]  /*2700*/  STL [R1+0x1c], RZ ;  /* 0x00001cff01007387 */ /* 0x0009e20000100800 */
[----:B------:R-:W-:-:S02]  /*2710*/  WARPGROUP.DEPBAR.LE gsb0, 0x0 ;  /* 0x00008000000079c5 */ /* 0x000fc40000010000 */
[----:B------:R-:W-:Y:S01]  /*2720*/  WARPGROUP.ARRIVE ;  /* 0x00000000000079c5 */ /* 0x000fe20000000000 */
[----:B------:R4:W-:Y:S04]  /*2730*/  STL [R1+0x18], RZ ;  /* 0x000018ff01007387 */ /* 0x0009e80000100800 */
[----:B------:R4:W-:Y:S01]  /*2740*/  STL [R1+0x14], RZ ;  /* 0x000014ff01007387 */ /* 0x0009e20000100800 */
[----:B------:R-:W-:Y:S01]  /*2750*/  QGMMA.64x128x32.F32.E4M3.E4M3 R24, gdesc[UR4], RZ, !UPT, gsb0 ;  /* 0x01e00000041879f3 */ /* 0x000fe2000c0008ff */
[----:B------:R-:W-:Y:S02]  /*2760*/  UIADD3 UR5, UR13, 0x2, URZ ;  /* 0x000000020d057890 */ /* 0x000fe4000fffe03f */
[----:B------:R4:W-:Y:S01]  /*2770*/  STL [R1+0x10], RZ ;  /* 0x000010ff01007387 */ /* 0x0009e20000100800 */
[----:B------:R-:W-:-:S03]  /*2780*/  UMOV UR4, 0x2 ;  /* 0x0000000200047882 */ /* 0x000fc60000000000 */
[----:B------:R4:W-:Y:S01]  /*2790*/  STL [R1+0xc], RZ ;  /* 0x00000cff01007387 */ /* 0x0009e20000100800 */
[----:B------:R-:W-:Y:S01]  /*27a0*/  UMOV UR8, UR5 ;  /* 0x0000000500087c82 */ /* 0x000fe20008000000 */
[----:B------:R-:W-:Y:S02]  /*27b0*/  ULDC UR5, c[0x0][0x50c] ;  /* 0x0001430000057ab9 */ /* 0x000fe40000000800 */
[----:B------:R-:W-:Y:S01]  /*27c0*/  UISETP.NE.AND UP0, UPT, UR5, 0x2, UPT ;  /* 0x000000020500788c */ /* 0x000fe2000bf05270 */
[----:B------:R4:W-:Y:S03]  /*27d0*/  STL [R1+0x8], RZ ;  /* 0x000008ff01007387 */ /* 0x0009e60000100800 */
[----:B------:R-:W-:Y:S01]  /*27e0*/  USEL UR5, URZ, 0x1, UP0 ;  /* 0x000000013f057887 */ /* 0x000fe20008000000 */
[----:B------:R4:W-:Y:S04]  /*27f0*/  STL [R1+0x4], RZ ;  /* 0x000004ff01007387 */ /* 0x0009e80000100800 */
[----:B------:R4:W-:Y:S01]  /*2800*/  STL [R1], RZ ;  /* 0x000000ff01007387 */ /* 0x0009e20000100800 */
[----:B------:R-:W-:Y:S01]  /*2810*/  ISETP.NE.AND P0, PT, RZ, UR5, PT ;  /* 0x00000005ff007c0c */ /* 0x000fe2000bf05270 */
[----:B------:R-:W-:-:S02]  /*2820*/  WARPGROUP.DEPBAR.LE gsb0, 0x0 ;  /* 0x00008000000079c5 */ /* 0x000fc40000010000 */
[----:B------:R-:W-:-:S06]  /*2830*/  WARPGROUP.ARRIVE ;  /* 0x00000000000079c5 */ /* 0x000fcc0000000000 */
[----:B------:R-:W-:Y:S01]  /*2840*/  QGMMA.64x128x32.F32.E4M3.E4M3 R88, gdesc[UR8], R88, gsb0 ;  /* 0x01e00000085879f3 */ /* 0x000fe20008000858 */
[----:B------:R-:W-:Y:S01]  /*2850*/  UIADD3 UR8, UR13, 0x202, URZ ;  /* 0x000002020d087890 */ /* 0x000fe2000fffe03f */
[----:B------:R-:W-:Y:S01]  /*2860*/  UMOV UR9, 0x80000020 ;  /* 0x8000002000097882 */ /* 0x000fe20000000000 */
[----:B------:R-:W-:Y:S02]  /*2870*/  WARPGROUP.DEPBAR.LE gsb0, 0x0 ;  /* 0x00008000000079c5 */ /* 0x000fe40000010000 */
[----:B------:R-:W-:-:S07]  /*2880*/  WARPGROUP.ARRIVE ;  /* 0x00000000000079c5 */ /* 0x000fce0000000000 */
[----:B------:R-:W-:Y:S03]  /*2890*/  QGMMA.64x128x32.F32.E4M3.E4M3 R24, gdesc[UR8], R24, gsb0 ;  /* 0x01e00000081879f3 */ /* 0x000fe60008000818 */
[----:B------:R-:W-:Y:S02]  /*28a0*/  WARPGROUP.DEPBAR.LE gsb0, 0x0 ;  /* 0x00008000000079c5 */ /* 0x000fe40000010000 */
[----:B----4-:R-:W-:Y:S05]  /*28b0*/  @!P0 BRA `(.L_x_22) ;  /* 0x0000000800b88947 */ /* 0x010fea0003800000 */
[----:B------:R-:W-:Y:S01]  /*28c0*/  FADD R4, RZ, R43 ;  /* 0x0000002bff047221 */ /* 0x000fe20000000000 */
[----:B-1-3--:R-:W-:-:S01]  /*28d0*/  FADD R0, RZ, R44 ;  /* 0x0000002cff007221 */ /* 0x00afc20000000000 */
[----:B------:R-:W-:Y:S01]  /*28e0*/  FADD R3, RZ, R45 ;  /* 0x0000002dff037221 */ /* 0x000fe20000000000 */
[----:B------:R-:W-:-:S01]  /*28f0*/  FADD R227, RZ, R88 ;  /* 0x00000058ffe37221 */ /* 0x000fc20000000000 */
[----:B------:R-:W-:Y:S01]  /*2900*/  FADD R226, RZ, R89 ;  /* 0x00000059ffe27221 */ /* 0x000fe20000000000 */
[----:B------:R1:W-:Y:S01]  /*2910*/  STL [R1], R4 ;  /* 0x0000000401007387 */ /* 0x0003e20000100800 */
[----:B------:R-:W-:-:S01]  /*2920*/  FADD R225, RZ, R90 ;  /* 0x0000005affe17221 */ /* 0x000fc20000000000 */
[----:B------:R-:W-:Y:S01]  /*2930*/  FADD R224, RZ, R91 ;  /* 0x0000005bffe07221 */ /* 0x000fe20000000000 */
[----:B------:R-:W-:-:S01]  /*2940*/  FADD R223, RZ, R92 ;  /* 0x0000005cffdf7221 */ /* 0x000fc20000000000 */
[----:B------:R3:W-:Y:S01]  /*2950*/  STL [R1+0x4], R0 ;  /* 0x0000040001007387 */ /* 0x0007e20000100800 */
[----:B------:R-:W-:-:S01]  /*2960*/  FADD R222, RZ, R93 ;  /* 0x0000005dffde7221 */ /* 0x000fc20000000000 */
[----:B------:R-:W-:Y:S01]  /*2970*/  FADD R221, RZ, R94 ;  /* 0x0000005effdd7221 */ /* 0x000fe20000000000 */
[----:B------:R-:W-:-:S01]  /*2980*/  FADD R220, RZ, R95 ;  /* 0x0000005fffdc7221 */ /* 0x000fc20000000000 */
[----:B------:R4:W-:Y:S01]  /*2990*/  STL [R1+0x8], R3 ;  /* 0x0000080301007387 */ /* 0x0009e20000100800 */
[----:B------:R-:W-:-:S01]  /*29a0*/  FADD R219, RZ, R96 ;  /* 0x00000060ffdb7221 */ /* 0x000fc20000000000 */
[----:B-1----:R-:W-:Y:S01]  /*29b0*/  FADD R4, RZ, R46 ;  /* 0x0000002eff047221 */ /* 0x002fe20000000000 */
[----:B------:R-:W-:-:S01]  /*29c0*/  FADD R218, RZ, R97 ;  /* 0x00000061ffda7221 */ /* 0x000fc20000000000 */
[----:B------:R-:W-:Y:S01]  /*29d0*/  FADD R217, RZ, R98 ;  /* 0x00000062ffd97221 */ /* 0x000fe20000000000 */
[----:B------:R-:W-:-:S01]  /*29e0*/  FADD R216, RZ, R99 ;  /* 0x00000063ffd87221 */ /* 0x000fc20000000000 */
[----:B---3--:R-:W-:Y:S01]  /*29f0*/  FADD R0, RZ, R47 ;  /* 0x0000002fff007221 */ /* 0x008fe20000000000 */
[----:B------:R1:W-:Y:S01]  /*2a00*/  STL [R1+0xc], R4 ;  /* 0x00000c0401007387 */ /* 0x0003e20000100800 */
[----:B------:R-:W-:-:S01]  /*2a10*/  FADD R215, RZ, R100 ;  /* 0x00000064ffd77221 */ /* 0x000fc20000000000 */
[----:B------:R-:W-:Y:S01]  /*2a20*/  FADD R214, RZ, R101 ;  /* 0x00000065ffd67221 */ /* 0x000fe20000000000 */
[----:B----4-:R-:W-:-:S01]  /*2a30*/  FADD R3, RZ, R48 ;  /* 0x00000030ff037221 */ /* 0x010fc20000000000 */
        /* <DEDUP_REMOVED lines=90> */
[----:B------:R-:W-:Y:S01]  /*2fe0*/  FADD R159, RZ, R28 ;  /* 0x0000001cff9f7221 */ /* 0x000fe20000000000 */
[----:B------:R-:W-:-:S01]  /*2ff0*/  FADD R158, RZ, R29 ;  /* 0x0000001dff9e7221 */ /* 0x000fc20000000000 */
[----:B------:R-:W-:Y:S01]  /*3000*/  FADD R157, RZ, R30 ;  /* 0x0000001eff9d7221 */ /* 0x000fe20000000000 */
[----:B------:R-:W-:-:S01]  /*3010*/  FADD R156, RZ, R31 ;  /* 0x0000001fff9c7221 */ /* 0x000fc20000000000 */
[----:B------:R3:W-:Y:S01]  /*3020*/  STL [R1+0x5c], R3 ;  /* 0x00005c0301007387 */ /* 0x0007e20000100800 */
[----:B------:R-:W-:-:S01]  /*3030*/  FADD R155, RZ, R32 ;  /* 0x00000020ff9b7221 */ /* 0x000fc20000000000 */
[----:B-1----:R-:W-:Y:S01]  /*3040*/  FADD R4, RZ, R70 ;  /* 0x00000046ff047221 */ /* 0x002fe20000000000 */
[----:B------:R-:W-:-:S01]  /*3050*/  FADD R154, RZ, R33 ;  /* 0x00000021ff9a7221 */ /* 0x000fc20000000000 */
[----:B------:R1:W-:Y:S01]  /*3060*/  STL [R1+0x58], R0 ;  /* 0x0000580001007387 */ /* 0x0003e20000100800 */
[----:B------:R-:W-:-:S01]  /*3070*/  FADD R153, RZ, R34 ;  /* 0x00000022ff997221 */ /* 0x000fc20000000000 */
[----:B------:R-:W-:Y:S01]  /*3080*/  FADD R152, RZ, R35 ;  /* 0x00000023ff987221 */ /* 0x000fe20000000000 */
[----:B------:R-:W-:-:S01]  /*3090*/  FADD R23, RZ, R36 ;  /* 0x00000024ff177221 */ /* 0x000fc20000000000 */
[----:B------:R-:W-:Y:S01]  /*30a0*/  FADD R22, RZ, R37 ;  /* 0x00000025ff167221 */ /* 0x000fe20000000000 */
[----:B------:R-:W-:-:S01]  /*30b0*/  FADD R19, RZ, R38 ;  /* 0x00000026ff137221 */ /* 0x000fc20000000000 */
[----:B---3--:R-:W-:Y:S01]  /*30c0*/  FADD R3, RZ, R68 ;  /* 0x00000044ff037221 */ /* 0x008fe20000000000 */
[----:B------:R-:W-:-:S01]  /*30d0*/  FADD R18, RZ, R39 ;  /* 0x00000027ff127221 */ /* 0x000fc20000000000 */
[----:B------:R-:W-:Y:S01]  /*30e0*/  FADD R17, RZ, R40 ;  /* 0x00000028ff117221 */ /* 0x000fe20000000000 */
[----:B------:R-:W-:-:S01]  /*30f0*/  FADD R228, RZ, R41 ;  /* 0x00000029ffe47221 */ /* 0x000fc20000000000 */
[----:B-1----:R-:W-:Y:S01]  /*3100*/  FADD R0, RZ, R67 ;  /* 0x00000043ff007221 */ /* 0x002fe20000000000 */
[----:B------:R-:W-:-:S01]  /*3110*/  FADD R229, RZ, R42 ;  /* 0x0000002affe57221 */ /* 0x000fc20000000000 */
[----:B------:R-:W-:-:S03]  /*3120*/  UMOV UR4, URZ ;  /* 0x0000003f00047c82 */ /* 0x000fc60008000000 */
[----:B------:R1:W-:Y:S04]  /*3130*/  STL [R1+0x60], R0 ;  /* 0x0000600001007387 */ /* 0x0003e80000100800 */
[----:B------:R3:W-:Y:S01]  /*3140*/  STL [R1+0x64], R3 ;  /* 0x0000640301007387 */ /* 0x0007e20000100800 */
[----:B-1----:R-:W-:-:S01]  /*3150*/  FADD R0, RZ, R69 ;  /* 0x00000045ff007221 */ /* 0x002fc20000000000 */
[----:B---3--:R-:W-:-:S04]  /*3160*/  FADD R3, RZ, R71 ;  /* 0x00000047ff037221 */ /* 0x008fc80000000000 */
[----:B------:R1:W-:Y:S04]  /*3170*/  STL [R1+0x68], R0 ;  /* 0x0000680001007387 */ /* 0x0003e80000100800 */
[----:B------:R3:W-:Y:S04]  /*3180*/  STL [R1+0x6c], R4 ;  /* 0x00006c0401007387 */ /* 0x0007e80000100800 */
[----:B------:R4:W-:Y:S01]  /*3190*/  STL [R1+0x70], R3 ;  /* 0x0000700301007387 */ /* 0x0009e20000100800 */
[----:B-1----:R-:W-:-:S01]  /*31a0*/  FADD R0, RZ, R72 ;  /* 0x00000048ff007221 */ /* 0x002fc20000000000 */
[----:B---3--:R-:W-:-:S04]  /*31b0*/  FADD R4, RZ, R73 ;  /* 0x00000049ff047221 */ /* 0x008fc80000000000 */
[----:B------:R1:W-:Y:S01]  /*31c0*/  STL [R1+0x74], R0 ;  /* 0x0000740001007387 */ /* 0x0003e20000100800 */
[----:B----4-:R-:W-:-:S03]  /*31d0*/  FADD R3, RZ, R74 ;  /* 0x0000004aff037221 */ /* 0x010fc60000000000 */
        /* <DEDUP_REMOVED lines=26> */
[----:B-1----:R-:W-:-:S05]  /*3380*/  FADD R0, RZ, R87 ;  /* 0x00000057ff007221 */ /* 0x002fca0000000000 */
[----:B------:R4:W-:Y:S02]  /*3390*/  STL [R1+0xb0], R0 ;  /* 0x0000b00001007387 */ /* 0x0009e40000100800 */
.L_x_22:
[----:B------:R-:W-:-:S04]  /*33a0*/  UIADD3 UR7, UR39, 0x1, URZ ;  /* 0x0000000127077890 */ /* 0x000fc8000fffe03f */
[----:B------:R-:W-:-:S04]  /*33b0*/  UISETP.NE.AND UP0, UPT, UR7, 0x8, UPT ;  /* 0x000000080700788c */ /* 0x000fc8000bf05270 */
[----:B------:R-:W-:Y:S02]  /*33c0*/  USEL UR6, URZ, 0x1, UP0 ;  /* 0x000000013f067887 */ /* 0x000fe40008000000 */
[----:B------:R-:W-:Y:S02]  /*33d0*/  USEL UR7, UR7, URZ, UP0 ;  /* 0x0000003f07077287 */ /* 0x000fe40008000000 */
[----:B------:R-:W-:-:S06]  /*33e0*/  ULOP3.LUT UR6, UR36, UR6, URZ, 0x3c, !UPT ;  /* 0x0000000624067292 */ /* 0x000fcc000f8e3c3f */
[----:B-1-34-:R-:W-:Y:S01]  /*33f0*/  MOV R0, UR6 ;  /* 0x0000000600007c02 */ /* 0x01afe20008000f00 */
[----:B------:R-:W-:-:S06]  /*3400*/  UMOV UR6, 0x1 ;  /* 0x0000000100067882 */ /* 0x000fcc0000000000 */
.L_x_17:
[----:B------:R-:W-:-:S04]  /*3410*/  UISETP.LT.AND UP0, UPT, UR46, 0x1, UPT ;  /* 0x000000012e00788c */ /* 0x000fc8000bf01270 */
[----:B------:R-:W-:-:S04]  /*3420*/  USEL UR8, UR46, 0x1, UP0 ;  /* 0x000000012e087887 */ /* 0x000fc80008000000 */
[----:B------:R-:W-:-:S04]  /*3430*/  UIADD3 UR8, UR46, -UR8, URZ ;  /* 0x800000082e087290 */ /* 0x000fc8000fffe03f */
[----:B------:R-:W-:-:S06]  /*3440*/  UISETP.GE.AND UP0, UPT, UR8, 0x1, UPT ;  /* 0x000000010800788c */ /* 0x000fcc000bf06270 */
[----:B------:R-:W-:-:S13]  /*3450*/  PLOP3.LUT P0, PT, PT, PT, UP0, 0x80, 0x0 ;  /* 0x000000000000781c */ /* 0x000fda0003f0f008 */
[----:B------:R-:W-:Y:S05]  /*3460*/  @!P0 BRA `(.L_x_23) ;  /* 0x0000001000c48947 */ /* 0x000fea0003800000 */
[----:B------:R-:W-:Y:S01]  /*3470*/  MOV R3, UR8 ;  /* 0x0000000800037c02 */ /* 0x000fe20008000f00 */
[----:B------:R-:W-:Y:S01]  /*3480*/  UMOV UR13, UR39 ;  /* 0x00000027000d7c82 */ /* 0x000fe20008000000 */
[----:B------:R-:W-:-:S05]  /*3490*/  ULDC UR14, c[0x0][0x50c] ;  /* 0x00014300000e7ab9 */ /* 0x000fca0000000800 */
.L_x_31:
[----:B------:R-:W3:Y:S02]  /*34a0*/  LDL R4, [R1+0xbc] ;  /* 0x0000bc0001047983 */ /* 0x000ee40000100800 */
[----:B---3--:R-:W-:-:S13]  /*34b0*/  ISETP.NE.AND P1, PT, R4, 0x3, PT ;  /* 0x000000030400780c */ /* 0x008fda0003f25270 */
[----:B------:R-:W-:Y:S05]  /*34c0*/  @!P1 BRA `(.L_x_24) ;  /* 0x0000000000049947 */ /* 0x000fea0003800000 */
[----:B------:R-:W-:Y:S01]  /*34d0*/  BPT.TRAP 0x1 ;  /* 0x000000040000795c */ /* 0x000fe20000300000 */
.L_x_24:
[----:B------:R-:W-:Y:S01]  /*34e0*/  ULEA UR8, UR7, UR47, 0x3 ;  /* 0x0000002f07087291 */ /* 0x000fe2000f8e183f */
[----:B------:R-:W-:-:S08]  /*34f0*/  SHF.L.U32 R4, R0, 0x1f, RZ ;  /* 0x0000001f00047819 */ /* 0x000fd000000006ff */
[----:B------:R1:W3:Y:S01]  /*3500*/  SYNCS.PHASECHK.TRANS64.TRYWAIT P0, [UR8], R4 ;  /* 0x00000004ff0075a7 */ /* 0x0002e20008000148 */
[----:B------:R-:W-:Y:S05]  /*3510*/  @!P1 BRA `(.L_x_25) ;  /* 0x0000000000049947 */ /* 0x000fea0003800000 */
[----:B------:R-:W-:Y:S01]  /*3520*/  BPT.TRAP 0x1 ;  /* 0x000000040000795c */ /* 0x000fe20000300000 */
.L_x_25:
[----:B---3--:R-:W-:Y:S05]  /*3530*/  @P0 BRA `(.L_x_26) ;  /* 0x0000000000080947 */ /* 0x008fea0003800000 */
[----:B------:R-:W3:Y:S02]  /*3540*/  SYNCS.PHASECHK.TRANS64.TRYWAIT P0, [UR8], R4 ;  /* 0x00000004ff0075a7 */ /* 0x000ee40008000148 */
[----:B---3--:R-:W-:Y:S05]  /*3550*/  @!P0 BRA `(.L_x_27) ;  /* 0x0000017000d48947 */ /* 0x008fea0003800000 */
.L_x_26:
[----:B------:R-:W-:Y:S01]  /*3560*/  UIADD3 UR8, UR47, 0x26200, URZ ;  /* 0x000262002f087890 */ /* 0x000fe2000fffe03f */
[----:B------:R-:W-:Y:S01]  /*3570*/  WARPGROUP.ARRIVE ;  /* 0x00000000000079c5 */ /* 0x000fe20000000000 */
[----:B------:R-:W-:Y:S02]  /*3580*/  UISETP.NE.AND UP0, UPT, UR5, URZ, UPT ;  /* 0x0000003f0500728c */ /* 0x000fe4000bf05270 */
[----:B------:R-:W-:Y:S02]  /*3590*/  USHF.R.U32.HI UR8, URZ, 0x4, UR8 ;  /* 0x000000043f087899 */ /* 0x000fe40008011608 */
[----:B------:R-:W-:Y:S02]  /*35a0*/  USEL UR6, UR6, URZ, !UP0 ;  /* 0x0000003f06067287 */ /* 0x000fe4000c000000 */
[----:B------:R-:W-:Y:S02]  /*35b0*/  ULOP3.LUT UR8, UR8, 0x3fff, URZ, 0xc0, !UPT ;  /* 0x00003fff08087892 */ /* 0x000fe4000f8ec03f */
[----:B------:R-:W-:-:S02]  /*35c0*/  UISETP.NE.U32.AND UP0, UPT, UR6, URZ, UPT ;  /* 0x0000003f0600728c */ /* 0x000fc4000bf05070 */
[----:B------:R-:W-:Y:S02]  /*35d0*/  ULOP3.LUT UR5, UR12, 0x10000, URZ, 0xfc, !UPT ;  /* 0x000100000c057892 */ /* 0x000fe4000f8efc3f */
[----:B------:R-:W-:Y:S02]  /*35e0*/  ULOP3.LUT UR6, UR8, 0x10000, URZ, 0xfc, !UPT ;  /* 0x0001000008067892 */ /* 0x000fe4000f8efc3f */
[----:B------:R-:W-:Y:S02]  /*35f0*/  ULEA UR5, UR7, UR5, 0xa ;  /* 0x0000000507057291 */ /* 0x000fe4000f8e503f */
[----:B------:R-:W-:Y:S01]  /*3600*/  ULEA UR6, UR7, UR6, 0x9 ;  /* 0x0000000607067291 */ /* 0x000fe2000f8e483f */
[----:B------:R-:W-:Y:S01]  /*3610*/  UMOV UR9, 0x80000020 ;  /* 0x8000002000097882 */ /* 0x000fe20000000000 */
[----:B------:R-:W-:Y:S01]  /*3620*/  UMOV UR11, 0x80000020 ;  /* 0x80000020000b7882 */ /* 0x000fe20000000000 */
[----:B------:R-:W-:Y:S02]  /*3630*/  UIADD3 UR4, UR4, 0x2, URZ ;  /* 0x0000000204047890 */ /* 0x000fe4000fffe03f */
[----:B------:R-:W-:-:S02]  /*3640*/  UMOV UR8, UR5 ;  /* 0x0000000500087c82 */ /* 0x000fc40008000000 */
[----:B------:R-:W-:Y:S02]  /*3650*/  UMOV UR10, UR6 ;  /* 0x00000006000a7c82 */ /* 0x000fe40008000000 */
[----:B------:R-:W-:Y:S01]  /*3660*/  QGMMA.64x128x32.F32.E4M3.E4M3 R88, gdesc[UR8], R88, UP0, gsb0 ;  /* 0x01e00000085879f3 */ /* 0x000fe2000b800858 */
[----:B------:R-:W-:Y:S01]  /*3670*/  UIADD3 UR8, UR5, 0x200, URZ ;  /* 0x0000020005087890 */ /* 0x000fe2000fffe03f */
[----:B------:R-:W-:Y:S01]  /*3680*/  UMOV UR9, 0x80000020 ;  /* 0x8000002000097882 */ /* 0x000fe20000000000 */
[----:B------:R-:W-:Y:S02]  /*3690*/  WARPGROUP.DEPBAR.LE gsb0, 0x0 ;  /* 0x00008000000079c5 */ /* 0x000fe40000010000 */
[----:B------:R-:W-:-:S07]  /*36a0*/  WARPGROUP.ARRIVE ;  /* 0x00000000000079c5 */ /* 0x000fce0000000000 */
[----:B------:R-:W-:Y:S01]  /*36b0*/  QGMMA.64x128x32.F32.E4M3.E4M3 R24, gdesc[UR8], R24, UP0, gsb0 ;  /* 0x01e00000081879f3 */ /* 0x000fe2000b800818 */
[----:B------:R-:W-:Y:S02]  /*36c0*/  UIADD3 UR8, UR5, 0x2, URZ ;  /* 0x0000000205087890 */ /* 0x000fe4000fffe03f */
[----:B------:R-:W-:Y:S01]  /*36d0*/  UIADD3 UR10, UR6, 0x2, URZ ;  /* 0x00000002060a7890 */ /* 0x000fe2000fffe03f */
[----:B------:R-:W-:Y:S01]  /*36e0*/  UMOV UR9, 0x80000020 ;  /* 0x8000002000097882 */ /* 0x000fe20000000000 */
[----:B------:R-:W-:Y:S01]  /*36f0*/  UMOV UR11, 0x80000020 ;  /* 0x80000020000b7882 */ /* 0x000fe20000000000 */
[----:B------:R-:W-:Y:S01]  /*3700*/  UISETP.NE.AND UP0, UPT, UR4, UR14, UPT ;  /* 0x0000000e0400728c */ /* 0x000fe2000bf05270 */
[----:B------:R-:W-:Y:S02]  /*3710*/  WARPGROUP.DEPBAR.LE gsb0, 0x0 ;  /* 0x00008000000079c5 */ /* 0x000fe40000010000 */
[----:B------:R-:W-:-:S06]  /*3720*/  WARPGROUP.ARRIVE ;  /* 0x00000000000079c5 */ /* 0x000fcc0000000000 */
[----:B------:R-:W-:Y:S01]  /*3730*/  QGMMA.64x128x32.F32.E4M3.E4M3 R88, gdesc[UR8], R88, gsb0 ;  /* 0x01e00000085879f3 */ /* 0x000fe20008000858 */
[----:B------:R-:W-:Y:S01]  /*3740*/  UIADD3 UR8, UR5, 0x202, URZ ;  /* 0x0000020205087890 */ /* 0x000fe2000fffe03f */
[----:B------:R-:W-:Y:S01]  /*3750*/  UMOV UR9, 0x80000020 ;  /* 0x8000002000097882 */ /* 0x000fe20000000000 */
[----:B------:R-:W-:-:S06]  /*3760*/  USEL UR5, URZ, 0x1, UP0 ;  /* 0x000000013f057887 */ /* 0x000fcc0008000000 */
[----:B------:R-:W-:Y:S01]  /*3770*/  ISETP.NE.AND P0, PT, RZ, UR5, PT ;  /* 0x00000005ff007c0c */ /* 0x000fe2000bf05270 */
[----:B------:R-:W-:Y:S02]  /*3780*/  WARPGROUP.DEPBAR.LE gsb0, 0x0 ;  /* 0x00008000000079c5 */ /* 0x000fe40000010000 */
[----:B------:R-:W-:-:S06]  /*3790*/  WARPGROUP.ARRIVE ;  /* 0x00000000000079c5 */ /* 0x000fcc0000000000 */
[----:B------:R-:W-:Y:S03]  /*37a0*/  QGMMA.64x128x32.F32.E4M3.E4M3 R24, gdesc[UR8], R24, gsb0 ;  /* 0x01e00000081879f3 */ /* 0x000fe60008000818 */
[----:B------:R-:W-:Y:S02]  /*37b0*/  WARPGROUP.DEPBAR.LE gsb0, 0x0 ;  /* 0x00008000000079c5 */ /* 0x000fe40000010000 */
[----:B------:R-:W-:Y:S05]  /*37c0*/  @!P0 BRA `(.L_x_28) ;  /* 0x0000000c00948947 */ /* 0x000fea0003800000 */
[----:B------:R-:W4:Y:S04]  /*37d0*/  LDL.LU R21, [R1] ;  /* 0x0000000001157983 */ /* 0x000f280000300800 */
[----:B------:R-:W2:Y:S04]  /*37e0*/  LDL.LU R20, [R1+0x4] ;  /* 0x0000040001147983 */ /* 0x000ea80000300800 */
        /* <DEDUP_REMOVED lines=8> */
[----:B---3--:R-:W3:Y:S01]  /*3870*/  LDL.LU R7, [R1+0x28] ;  /* 0x0000280001077983 */ /* 0x008ee20000300800 */
[----:B------:R-:W-:-:S01]  /*3880*/  FADD R227, R88, R227 ;  /* 0x000000e358e37221 */ /* 0x000fc20000000000 */
[----:B------:R-:W-:Y:S01]  /*3890*/  FADD R226, R89, R226 ;  /* 0x000000e259e27221 */ /* 0x000fe20000000000 */
[----:B------:R-:W-:-:S01]  /*38a0*/  FADD R225, R90, R225 ;  /* 0x000000e15ae17221 */ /* 0x000fc20000000000 */
[----:B------:R-:W-:Y:S01]  /*38b0*/  STL [R1+0xe4], R6 ;  /* 0x0000e40601007387 */ /* 0x000fe20000100800 */
        /* <DEDUP_REMOVED lines=11> */
[----:B-----5:R-:W-:Y:S01]  /*3970*/  STL [R1+0xd8], R2 ;  /* 0x0000d80201007387 */ /* 0x020fe20000100800 */
[----:B------:R-:W-:-:S01]  /*3980*/  FADD R215, R100, R215 ;  /* 0x000000d764d77221 */ /* 0x000fc20000000000 */
[----:B------:R-:W-:Y:S01]  /*3990*/  FADD R214, R101, R214 ;  /* 0x000000d665d67221 */ /* 0x000fe20000000000 */
[----:B------:R-:W-:-:S01]  /*39a0*/  FADD R213, R102, R213 ;  /* 0x000000d566d57221 */ /* 0x000fc20000000000 */
[----:B------:R-:W-:Y:S01]  /*39b0*/  STL [R1+0xd4], R0 ;  /* 0x0000d40001007387 */ /* 0x000fe20000100800 */
[----:B------:R-:W-:-:S01]  /*39c0*/  FADD R212, R103, R212 ;  /* 0x000000d467d47221 */ /* 0x000fc20000000000 */
[----:B------:R-:W-:Y:S01]  /*39d0*/  FADD R211, R104, R211 ;  /* 0x000000d368d37221 */ /* 0x000fe20000000000 */
        /* <DEDUP_REMOVED lines=66> */
[----:B----4-:R-:W-:-:S01]  /*3e00*/  FADD R21, R43, R21 ;  /* 0x000000152b157221 */ /* 0x010fc20000000000 */
[----:B--2---:R-:W-:-:S04]  /*3e10*/  FADD R20, R44, R20 ;  /* 0x000000142c147221 */ /* 0x004fc80000000000 */
[----:B------:R2:W-:Y:S01]  /*3e20*/  STL [R1], R21 ;  /* 0x0000001501007387 */ /* 0x0005e20000100800 */
[----:B------:R-:W-:-:S03]  /*3e30*/  FADD R15, R45, R15 ;  /* 0x0000000f2d0f7221 */ /* 0x000fc60000000000 */
[----:B------:R4:W-:Y:S01]  /*3e40*/  STL [R1+0x4], R20 ;  /* 0x0000041401007387 */ /* 0x0009e20000100800 */
        /* <DEDUP_REMOVED lines=13> */
[----:B--2---:R-:W2:Y:S01]  /*3f20*/  LDL.LU R21, [R1+0x2c] ;  /* 0x00002c0001157983 */ /* 0x004ea20000300800 */
[----:B---3--:R-:W-:-:S03]  /*3f30*/  FADD R7, R53, R7 ;  /* 0x0000000735077221 */ /* 0x008fc60000000000 */
[----:B------:R3:W-:Y:S04]  /*3f40*/  STL [R1+0x20], R9 ;  /* 0x0000200901007387 */ /* 0x0007e80000100800 */
[----:B----4-:R-:W4:Y:S04]  /*3f50*/  LDL.LU R20, [R1+0x30] ;  /* 0x0000300001147983 */ /* 0x010f280000300800 */
[----:B------:R3:W-:Y:S04]  /*3f60*/  STL [R1+0x24], R8 ;  /* 0x0000240801007387 */ /* 0x0007e80000100800 */
[----:B-1----:R-:W4:Y:S04]  /*3f70*/  LDL.LU R15, [R1+0x34] ;  /* 0x00003400010f7983 */ /* 0x002f280000300800 */
[----:B------:R1:W-:Y:S04]  /*3f80*/  STL [R1+0x28], R7 ;  /* 0x0000280701007387 */ /* 0x0003e80000100800 */
[----:B------:R-:W4:Y:S04]  /*3f90*/  LDL.LU R14, [R1+0x38] ;  /* 0x00003800010e7983 */ /* 0x000f280000300800 */
[----:B------:R-:W4:Y:S04]  /*3fa0*/  LDL.LU R13, [R1+0x3c] ;  /* 0x00003c00010d7983 */ /* 0x000f280000300800 */
[----:B------:R-:W4:Y:S04]  /*3fb0*/  LDL.LU R12, [R1+0x40] ;  /* 0x00004000010c7983 */ /* 0x000f280000300800 */
[----:B------:R-:W4:Y:S04]  /*3fc0*/  LDL.LU R11, [R1+0x44] ;  /* 0x00004400010b7983 */ /* 0x000f280000300800 */
[----:B------:R-:W4:Y:S04]  /*3fd0*/  LDL.LU R10, [R1+0x48] ;  /* 0x00004800010a7983 */ /* 0x000f280000300800 */
[----:B---3--:R-:W3:Y:S04]  /*3fe0*/  LDL.LU R9, [R1+0x4c] ;  /* 0x00004c0001097983 */ /* 0x008ee80000300800 */
[----:B------:R-:W3:Y:S04]  /*3ff0*/  LDL.LU R8, [R1+0x50] ;  /* 0x0000500001087983 */ /* 0x000ee80000300800 */
[----:B-1----:R-:W3:Y:S04]  /*4000*/  LDL.LU R7, [R1+0x54] ;  /* 0x0000540001077983 */ /* 0x002ee80000300800 */
[----:B------:R-:W3:Y:S04]  /*4010*/  LDL.LU R6, [R1+0x58] ;  /* 0x0000580001067983 */ /* 0x000ee80000300800 */
[----:B------:R-:W3:Y:S04]  /*4020*/  LDL.LU R5, [R1+0x5c] ;  /* 0x00005c0001057983 */ /* 0x000ee80000300800 */
[----:B------:R-:W3:Y:S04]  /*4030*/  LDL.LU R4, [R1+0x60] ;  /* 0x0000600001047983 */ /* 0x000ee80000300800 */
[----:B------:R-:W3:Y:S04]  /*4040*/  LDL.LU R3, [R1+0x64] ;  /* 0x0000640001037983 */ /* 0x000ee80000300800 */
[----:B------:R-:W3:Y:S04]  /*4050*/  LDL.LU R2, [R1+0x68] ;  /* 0x0000680001027983 */ /* 0x000ee80000300800 */
[----:B------:R-:W3:Y:S01]  /*4060*/  LDL.LU R0, [R1+0x6c] ;  /* 0x00006c0001007983 */ /* 0x000ee20000300800 */
[----:B--2---:R-:W-:-:S01]  /*4070*/  FADD R21, R54, R21 ;  /* 0x0000001536157221 */ /* 0x004fc20000000000 */
[----:B----4-:R-:W-:-:S04]  /*4080*/  FADD R20, R55, R20 ;  /* 0x0000001437147221 */ /* 0x010fc80000000000 */
[----:B------:R-:W-:Y:S01]  /*4090*/  STL [R1+0x2c], R21 ;  /* 0x00002c1501007387 */ /* 0x000fe20000100800 */
[----:B------:R-:W-:-:S03]  /*40a0*/  FADD R15, R56, R15 ;  /* 0x0000000f380f7221 */ /* 0x000fc60000000000 */
        /* <DEDUP_REMOVED lines=11> */
[----:B---3--:R-:W-:-:S03]  /*4160*/  FADD R9, R62, R9 ;  /* 0x000000093e097221 */ /* 0x008fc60000000000 */
        /* <DEDUP_REMOVED lines=8> */
[----:B------:R1:W-:Y:S01]  /*41f0*/  STL [R1+0x58], R6 ;  /* 0x0000580601007387 */ /* 0x0003e20000100800 */
[----:B------:R-:W-:-:S03]  /*4200*/  FADD R4, R67, R4 ;  /* 0x0000000443047221 */ /* 0x000fc60000000000 */
[----:B------:R2:W-:Y:S01]  /*4210*/  STL [R1+0x5c], R5 ;  /* 0x00005c0501007387 */ /* 0x0005e20000100800 */
[----:B------:R-:W-:-:S03]  /*4220*/  FADD R3, R68, R3 ;  /* 0x0000000344037221 */ /* 0x000fc60000000000 */
[----:B------:R-:W-:Y:S01]  /*4230*/  STL [R1+0x60], R4 ;  /* 0x0000600401007387 */ /* 0x000fe20000100800 */
[----:B------:R-:W-:-:S03]  /*4240*/  FADD R2, R69, R2 ;  /* 0x0000000245027221 */ /* 0x000fc60000000000 */
[----:B-1----:R-:W3:Y:S01]  /*4250*/  LDL.LU R6, [R1+0x70] ;  /* 0x0000700001067983 */ /* 0x002ee20000300800 */
[----:B------:R-:W-:-:S03]  /*4260*/  FADD R0, R70, R0 ;  /* 0x0000000046007221 */ /* 0x000fc60000000000 */
[----:B------:R1:W-:Y:S04]  /*4270*/  STL [R1+0x64], R3 ;  /* 0x0000640301007387 */ /* 0x0003e80000100800 */
[----:B--2---:R-:W2:Y:S04]  /*4280*/  LDL.LU R5, [R1+0x74] ;  /* 0x0000740001057983 */ /* 0x004ea80000300800 */
[----:B------:R4:W-:Y:S04]  /*4290*/  STL [R1+0x68], R2 ;  /* 0x0000680201007387 */ /* 0x0009e80000100800 */
[----:B-1----:R-:W2:Y:S04]  /*42a0*/  LDL.LU R3, [R1+0x78] ;  /* 0x0000780001037983 */ /* 0x002ea80000300800 */
[----:B------:R1:W-:Y:S04]  /*42b0*/  STL [R1+0x6c], R0 ;  /* 0x00006c0001007387 */ /* 0x0003e80000100800 */
[----:B----4-:R-:W4:Y:S04]  /*42c0*/  LDL.LU R2, [R1+0x7c] ;  /* 0x00007c0001027983 */ /* 0x010f280000300800 */
[----:B-1----:R-:W4:Y:S04]  /*42d0*/  LDL.LU R0, [R1+0x80] ;  /* 0x0000800001007983 */ /* 0x002f280000300800 */
[----:B------:R-:W4:Y:S04]  /*42e0*/  LDL.LU R21, [R1+0x84] ;  /* 0x0000840001157983 */ /* 0x000f280000300800 */
        /* <DEDUP_REMOVED lines=10> */
[----:B------:R-:W4:Y:S01]  /*4390*/  LDL.LU R4, [R1+0xb0] ;  /* 0x0000b00001047983 */ /* 0x000f220000300800 */
[----:B------:R-:W-:Y:S01]  /*43a0*/  UMOV UR4, URZ ;  /* 0x0000003f00047c82 */ /* 0x000fe20008000000 */
[----:B---3--:R-:W-:-:S05]  /*43b0*/  FADD R6, R71, R6 ;  /* 0x0000000647067221 */ /* 0x008fca0000000000 */
[----:B------:R1:W-:Y:S01]  /*43c0*/  STL [R1+0x70], R6 ;  /* 0x0000700601007387 */ /* 0x0003e20000100800 */
[----:B--2---:R-:W-:-:S03]  /*43d0*/  FADD R5, R72, R5 ;  /* 0x0000000548057221 */ /* 0x004fc60000000000 */
[----:B-1----:R1:W5:Y:S01]  /*43e0*/  LDL.LU R6, [R1+0xe4] ;  /* 0x0000e40001067983 */ /* 0x0023620000300800 */
[----:B------:R-:W-:-:S03]  /*43f0*/  FADD R3, R73, R3 ;  /* 0x0000000349037221 */ /* 0x000fc60000000000 */
[----:B------:R2:W-:Y:S01]  /*4400*/  STL [R1+0x74], R5 ;  /* 0x0000740501007387 */ /* 0x0005e20000100800 */
[----:B----4-:R-:W-:-:S03]  /*4410*/  FADD R2, R74, R2 ;  /* 0x000000024a027221 */ /* 0x010fc60000000000 */
[----:B--2---:R1:W5:Y:S01]  /*4420*/  LDL.LU R5, [R1+0xe0] ;  /* 0x0000e00001057983 */ /* 0x0043620000300800 */
[----:B------:R-:W-:-:S03]  /*4430*/  FADD R0, R75, R0 ;  /* 0x000000004b007221 */ /* 0x000fc60000000000 */
[----:B------:R2:W-:Y:S01]  /*4440*/  STL [R1+0x78], R3 ;  /* 0x0000780301007387 */ /* 0x0005e20000100800 */
[----:B------:R-:W-:-:S01]  /*4450*/  FADD R21, R76, R21 ;  /* 0x000000154c157221 */ /* 0x000fc20000000000 */
[----:B------:R-:W-:Y:S02]  /*4460*/  FADD R20, R77, R20 ;  /* 0x000000144d147221 */ /* 0x000fe40000000000 */
[----:B--2---:R1:W5:Y:S01]  /*4470*/  LDL.LU R3, [R1+0xdc] ;  /* 0x0000dc0001037983 */ /* 0x0043620000300800 */
[----:B------:R-:W-:-:S03]  /*4480*/  FADD R15, R78, R15 ;  /* 0x0000000f4e0f7221 */ /* 0x000fc60000000000 */
[----:B------:R2:W-:Y:S01]  /*4490*/  STL [R1+0x7c], R2 ;  /* 0x00007c0201007387 */ /* 0x0005e20000100800 */
[----:B------:R-:W-:-:S01]  /*44a0*/  FADD R14, R79, R14 ;  /* 0x0000000e4f0e7221 */ /* 0x000fc20000000000 */
[----:B------:R-:W-:Y:S01]  /*44b0*/  FADD R13, R80, R13 ;  /* 0x0000000d500d7221 */ /* 0x000fe20000000000 */
[----:B------:R-:W-:-:S01]  /*44c0*/  FADD R12, R81, R12 ;  /* 0x0000000c510c7221 */ /* 0x000fc20000000000 */
[----:B--2---:R1:W5:Y:S01]  /*44d0*/  LDL.LU R2, [R1+0xd8] ;  /* 0x0000d80001027983 */ /* 0x0043620000300800 */
[----:B------:R-:W-:-:S03]  /*44e0*/  FADD R11, R82, R11 ;  /* 0x0000000b520b7221 */ /* 0x000fc60000000000 */
[----:B------:R2:W-:Y:S01]  /*44f0*/  STL [R1+0x80], R0 ;  /* 0x0000800001007387 */ /* 0x0005e20000100800 */
[----:B------:R-:W-:-:S01]  /*4500*/  FADD R10, R83, R10 ;  /* 0x0000000a530a7221 */ /* 0x000fc20000000000 */
[----:B------:R-:W-:Y:S02]  /*4510*/  FADD R9, R84, R9 ;  /* 0x0000000954097221 */ /* 0x000fe40000000000 */
[----:B--2---:R1:W5:Y:S04]  /*4520*/  LDL.LU R0, [R1+0xd4] ;  /* 0x0000d40001007983 */ /* 0x0043680000300800 */
[----:B------:R1:W-:Y:S01]  /*4530*/  STL [R1+0x84], R21 ;  /* 0x0000841501007387 */ /* 0x0003e20000100800 */
[----:B------:R-:W-:-:S03]  /*4540*/  FADD R8, R85, R8 ;  /* 0x0000000855087221 */ /* 0x000fc60000000000 */
[----:B------:R1:W-:Y:S01]  /*4550*/  STL [R1+0x88], R20 ;  /* 0x0000881401007387 */ /* 0x0003e20000100800 */
[----:B------:R-:W-:-:S03]  /*4560*/  FADD R4, R4, R87 ;  /* 0x0000005704047221 */ /* 0x000fc60000000000 */
[----:B------:R1:W-:Y:S01]  /*4570*/  STL [R1+0x8c], R15 ;  /* 0x00008c0f01007387 */ /* 0x0003e20000100800 */
[----:B------:R-:W-:-:S03]  /*4580*/  FADD R7, R86, R7 ;  /* 0x0000000756077221 */ /* 0x000fc60000000000 */
[----:B------:R1:W-:Y:S04]  /*4590*/  STL [R1+0x90], R14 ;  /* 0x0000900e01007387 */ /* 0x0003e80000100800 */
[----:B------:R1:W-:Y:S04]  /*45a0*/  STL [R1+0x94], R13 ;  /* 0x0000940d01007387 */ /* 0x0003e80000100800 */
[----:B------:R1:W-:Y:S04]  /*45b0*/  STL [R1+0x98], R12 ;  /* 0x0000980c01007387 */ /* 0x0003e80000100800 */
[----:B------:R1:W-:Y:S04]  /*45c0*/  STL [R1+0x9c], R11 ;  /* 0x00009c0b01007387 */ /* 0x0003e80000100800 */
[----:B------:R1:W-:Y:S04]  /*45d0*/  STL [R1+0xa0], R10 ;  /* 0x0000a00a01007387 */ /* 0x0003e80000100800 */
[----:B------:R1:W-:Y:S04]  /*45e0*/  STL [R1+0xa4], R9 ;  /* 0x0000a40901007387 */ /* 0x0003e80000100800 */
[----:B------:R1:W-:Y:S04]  /*45f0*/  STL [R1+0xa8], R8 ;  /* 0x0000a80801007387 */ /* 0x0003e80000100800 */
[----:B------:R1:W-:Y:S04]  /*4600*/  STL [R1+0xb0], R4 ;  /* 0x0000b00401007387 */ /* 0x0003e80000100800 */
[----:B------:R1:W-:Y:S02]  /*4610*/  STL [R1+0xac], R7 ;  /* 0x0000ac0701007387 */ /* 0x0003e40000100800 */
.L_x_28:
[----:B------:R-:W-:Y:S05]  /*4620*/  @!P1 BRA `(.L_x_29) ;  /* 0x0000000000049947 */ /* 0x000fea0003800000 */
[----:B------:R-:W-:Y:S01]  /*4630*/  BPT.TRAP 0x1 ;  /* 0x000000040000795c */ /* 0x000fe20000300000 */
.L_x_29:
[----:B-1-3--:R-:W3:Y:S01]  /*4640*/  LDL R4, [R1+0xc8] ;  /* 0x0000c80001047983 */ /* 0x00aee20000100800 */
[----:B------:R-:W-:-:S04]  /*4650*/  ULEA UR6, UR13, UR47, 0x3 ;  /* 0x0000002f0d067291 */ /* 0x000fc8000f8e183f */
[----:B------:R-:W-:-:S04]  /*4660*/  UIADD3 UR6, UR6, 0x40, URZ ;  /* 0x0000004006067890 */ /* 0x000fc8000fffe03f */
[----:B------:R-:W-:-:S09]  /*4670*/  UPRMT UR6, URZ, 0x654, UR6 ;  /* 0x000006543f067896 */ /* 0x000fd20008000006 */
[----:B------:R-:W-:Y:S01]  /*4680*/  SYNCS.ARRIVE.TRANS64.RED.A1T0 RZ, [UR6], RZ ;  /* 0x000000ffffff79a7 */ /* 0x000fe20008100406 */
[----:B---3--:R-:W-:-:S13]  /*4690*/  ISETP.GT.U32.AND P0, PT, R4, 0x1, PT ;  /* 0x000000010400780c */ /* 0x008fda0003f04070 */
[----:B------:R-:W-:Y:S05]  /*46a0*/  @P0 BRA `(.L_x_30) ;  /* 0x0000000000040947 */ /* 0x000fea0003800000 */
[----:B------:R-:W-:Y:S01]  /*46b0*/  BPT.TRAP 0x1 ;  /* 0x000000040000795c */ /* 0x000fe20000300000 */
.L_x_30:
[----:B------:R-:W-:Y:S01]  /*46c0*/  UIADD3 UR7, UR7, 0x1, URZ ;  /* 0x0000000107077890 */ /* 0x000fe2000fffe03f */
[C---:B-----5:R-:W-:Y:S01]  /*46d0*/  ISETP.GT.AND P0, PT, R3.reuse, 0x1, PT ;  /* 0x000000010300780c */ /* 0x060fe20003f04270 */
[----:B------:R-:W-:Y:S01]  /*46e0*/  UIADD3 UR13, UR13, 0x1, URZ ;  /* 0x000000010d0d7890 */ /* 0x000fe2000fffe03f */
[----:B------:R-:W-:Y:S01]  /*46f0*/  IADD3 R3, R3, -0x1, RZ ;  /* 0xffffffff03037810 */ /* 0x000fe20007ffe0ff */
[----:B------:R-:W-:Y:S02]  /*4700*/  UISETP.NE.AND UP0, UPT, UR7, 0x8, UPT ;  /* 0x000000080700788c */ /* 0x000fe4000bf05270 */
[----:B------:R-:W-:Y:S02]  /*4710*/  UISETP.NE.AND UP1, UPT, UR13, 0x8, UPT ;  /* 0x000000080d00788c */ /* 0x000fe4000bf25270 */
[----:B------:R-:W-:Y:S02]  /*4720*/  USEL UR6, URZ, 0x1, UP0 ;  /* 0x000000013f067887 */ /* 0x000fe40008000000 */
[----:B------:R-:W-:-:S02]  /*4730*/  USEL UR7, UR7, URZ, UP0 ;  /* 0x0000003f07077287 */ /* 0x000fc40008000000 */
[----:B------:R-:W-:Y:S02]  /*4740*/  USEL UR13, UR13, URZ, UP1 ;  /* 0x0000003f0d0d7287 */ /* 0x000fe40008800000 */
[----:B------:R-:W-:Y:S01]  /*4750*/  LOP3.LUT R0, R0, UR6, RZ, 0x3c, !PT ;  /* 0x0000000600007c12 */ /* 0x000fe2000f8e3cff */
[----:B------:R-:W-:Y:S01]  /*4760*/  UMOV UR6, 0x1 ;  /* 0x0000000100067882 */ /* 0x000fe20000000000 */
[----:B------:R-:W-:Y:S08]  /*4770*/  @P0 BRA `(.L_x_31) ;  /* 0xffffffec00480947 */ /* 0x000ff0000383ffff */
.L_x_23:
[----:B------:R-:W-:-:S04]  /*4780*/  UISETP.NE.AND UP0, UPT, UR4, URZ, UPT ;  /* 0x0000003f0400728c */ /* 0x000fc8000bf05270 */
[----:B------:R-:W-:-:S06]  /*4790*/  USEL UR4, URZ, 0x1, !UP0 ;  /* 0x000000013f047887 */ /* 0x000fcc000c000000 */
[----:B------:R-:W-:-:S13]  /*47a0*/  ISETP.NE.AND P0, PT, RZ, UR4, PT ;  /* 0x00000004ff007c0c */ /* 0x000fda000bf05270 */
[----:B------:R-:W-:Y:S05]  /*47b0*/  @!P0 BRA `(.L_x_32) ;  /* 0x0000000c00688947 */ /* 0x000fea0003800000 */
[----:B------:R-:W3:Y:S04]  /*47c0*/  LDL.LU R4, [R1+0xb0] ;  /* 0x0000b00001047983 */ /* 0x000ee80000300800 */
[----:B------:R-:W4:Y:S04]  /*47d0*/  LDL.LU R7, [R1+0xac] ;  /* 0x0000ac0001077983 */ /* 0x000f280000300800 */
[----:B------:R-:W2:Y:S04]  /*47e0*/  LDL.LU R8, [R1+0xa8] ;  /* 0x0000a80001087983 */ /* 0x000ea80000300800 */
[----:B------:R-:W3:Y:S04]  /*47f0*/  LDL.LU R9, [R1+0xa4] ;  /* 0x0000a40001097983 */ /* 0x000ee80000300800 */
[----:B------:R-:W4:Y:S04]  /*4800*/  LDL.LU R10, [R1+0xa0] ;  /* 0x0000a000010a7983 */ /* 0x000f280000300800 */
[----:B------:R-:W2:Y:S04]  /*4810*/  LDL.LU R11, [R1+0x9c] ;  /* 0x00009c00010b7983 */ /* 0x000ea80000300800 */
[----:B------:R-:W3:Y:S04]  /*4820*/  LDL.LU R12, [R1+0x98] ;  /* 0x00009800010c7983 */ /* 0x000ee80000300800 */
[----:B------:R-:W4:Y:S04]  /*4830*/  LDL.LU R13, [R1+0x94] ;  /* 0x00009400010d7983 */ /* 0x000f280000300800 */
[----:B------:R-:W2:Y:S04]  /*4840*/  LDL.LU R14, [R1+0x90] ;  /* 0x00009000010e7983 */ /* 0x000ea80000300800 */
[----:B------:R-:W3:Y:S01]  /*4850*/  LDL.LU R0, [R1+0x24] ;  /* 0x0000240001007983 */ /* 0x000ee20000300800 */
[----:B------:R-:W-:-:S03]  /*4860*/  FADD R227, R88, R227 ;  /* 0x000000e358e37221 */ /* 0x000fc60000000000 */
[----:B------:R-:W4:Y:S01]  /*4870*/  LDL.LU R3, [R1+0x28] ;  /* 0x0000280001037983 */ /* 0x000f220000300800 */
[----:B------:R-:W-:-:S03]  /*4880*/  FADD R226, R89, R226 ;  /* 0x000000e259e27221 */ /* 0x000fc60000000000 */
[----:B------:R-:W2:Y:S01]  /*4890*/  LDL.LU R21, [R1+0x2c] ;  /* 0x00002c0001157983 */ /* 0x000ea20000300800 */
        /* <DEDUP_REMOVED lines=13> */
[----:B------:R-:W2:Y:S04]  /*4970*/  LDL.LU R92, [R1+0x10] ;  /* 0x00001000015c7983 */ /* 0x000ea80000300800 */
[----:B------:R-:W2:Y:S04]  /*4980*/  LDL.LU R93, [R1+0xc] ;  /* 0x00000c00015d7983 */ /* 0x000ea80000300800 */
[----:B------:R-:W2:Y:S04]  /*4990*/  LDL.LU R94, [R1+0x8] ;  /* 0x00000800015e7983 */ /* 0x000ea80000300800 */
[----:B------:R-:W2:Y:S04]  /*49a0*/  LDL.LU R95, [R1+0x4] ;  /* 0x00000400015f7983 */ /* 0x000ea80000300800 */
[----:B------:R-:W2:Y:S01]  /*49b0*/  LDL.LU R96, [R1] ;  /* 0x0000000001607983 */ /* 0x000ea20000300800 */
[----:B------:R-:W-:Y:S01]  /*49c0*/  FADD R211, R104, R211 ;  /* 0x000000d368d37221 */ /* 0x000fe20000000000 */
        /* <DEDUP_REMOVED lines=73> */
[----:B---3--:R-:W-:Y:S01]  /*4e60*/  FADD R0, R52, R0 ;  /* 0x0000000034007221 */ /* 0x008fe20000000000 */
[----:B----4-:R-:W-:Y:S01]  /*4e70*/  FADD R3, R53, R3 ;  /* 0x0000000335037221 */ /* 0x010fe20000000000 */
[----:B--2---:R-:W-:Y:S01]  /*4e80*/  FADD R21, R54, R21 ;  /* 0x0000001536157221 */ /* 0x004fe20000000000 */
        /* <DEDUP_REMOVED lines=10> */
[----:B------:R-:W-:-:S05]  /*4f30*/  FADD R96, R43, R96 ;  /* 0x000000602b607221 */ /* 0x000fca0000000000 */
[----:B------:R1:W-:Y:S04]  /*4f40*/  STL [R1], R96 ;  /* 0x0000006001007387 */ /* 0x0003e80000100800 */
        /* <DEDUP_REMOVED lines=21> */
[----:B-1----:R-:W4:Y:S04]  /*50a0*/  LDL.LU R96, [R1+0x58] ;  /* 0x0000580001607983 */ /* 0x002f280000300800 */
[----:B--2---:R-:W2:Y:S04]  /*50b0*/  LDL.LU R95, [R1+0x5c] ;  /* 0x00005c00015f7983 */ /* 0x004ea80000300800 */
[----:B---3--:R-:W3:Y:S04]  /*50c0*/  LDL.LU R94, [R1+0x60] ;  /* 0x00006000015e7983 */ /* 0x008ee80000300800 */
[----:B----4-:R-:W4:Y:S04]  /*50d0*/  LDL.LU R93, [R1+0x64] ;  /* 0x00006400015d7983 */ /* 0x010f280000300800 */
        /* <DEDUP_REMOVED lines=20> */
[----:B------:R-:W-:-:S04]  /*5220*/  FADD R103, R58, R103 ;  /* 0x000000673a677221 */ /* 0x000fc80000000000 */
        /* <DEDUP_REMOVED lines=15> */
[----:B--2---:R-:W-:-:S03]  /*5320*/  FADD R95, R66, R95 ;  /* 0x0000005f425f7221 */ /* 0x004fc60000000000 */
[----:B------:R1:W-:Y:S01]  /*5330*/  STL [R1+0x58], R96 ;  /* 0x0000586001007387 */ /* 0x0003e20000100800 */
[----:B---3--:R-:W-:-:S03]  /*5340*/  FADD R94, R67, R94 ;  /* 0x0000005e435e7221 */ /* 0x008fc60000000000 */
[----:B------:R1:W-:Y:S01]  /*5350*/  STL [R1+0x5c], R95 ;  /* 0x00005c5f01007387 */ /* 0x0003e20000100800 */
[----:B----4-:R-:W-:-:S03]  /*5360*/  FADD R93, R68, R93 ;  /* 0x0000005d445d7221 */ /* 0x010fc60000000000 */
        /* <DEDUP_REMOVED lines=31> */
.L_x_32:
[----:B-1----:R-:W1:Y:S02]  /*5560*/  LDC R0, c[0x0][0x28c] ;  /* 0x0000a300ff007b82 */ /* 0x002e640000000800 */
[----:B-1----:R-:W-:-:S13]  /*5570*/  ISETP.GE.AND P0, PT, R0, 0x1, PT ;  /* 0x000000010000780c */ /* 0x002fda0003f06270 */
[----:B------:R-:W-:Y:S05]  /*5580*/  @!P0 BRA `(.L_x_33) ;  /* 0x0000000000408947 */ /* 0x000fea0003800000 */
[----:B------:R-:W3:Y:S02]  /*5590*/  LDL R3, [R1+0xbc] ;  /* 0x0000bc0001037983 */ /* 0x000ee40000100800 */
[----:B---3--:R-:W-:-:S13]  /*55a0*/  ISETP.NE.AND P0, PT, R3, 0x3, PT ;  /* 0x000000030300780c */ /* 0x008fda0003f05270 */
[----:B------:R-:W-:Y:S05]  /*55b0*/  @!P0 BRA `(.L_x_34) ;  /* 0x0000000000048947 */ /* 0x000fea0003800000 */
[----:B------:R-:W-:Y:S01]  /*55c0*/  BPT.TRAP 0x1 ;  /* 0x000000040000795c */ /* 0x000fe20000300000 */
.L_x_34:
[----:B------:R-:W3:Y:S01]  /*55d0*/  LDL R0, [R1+0xc8] ;  /* 0x0000c80001007983 */ /* 0x000ee20000100800 */
[----:B------:R-:W-:-:S04]  /*55e0*/  UISETP.LT.AND UP0, UPT, UR46, 0x1, UPT ;  /* 0x000000012e00788c */ /* 0x000fc8000bf01270 */
[----:B------:R-:W-:-:S04]  /*55f0*/  USEL UR4, UR46, 0x1, UP0 ;  /* 0x000000012e047887 */ /* 0x000fc80008000000 */
[----:B------:R-:W-:-:S04]  /*5600*/  UIADD3 UR4, UR39, UR46, -UR4 ;  /* 0x0000002e27047290 */ /* 0x000fc8000fffe804 */
[----:B------:R-:W-:-:S04]  /*5610*/  USHF.L.U32 UR4, UR4, 0x3, URZ ;  /* 0x0000000304047899 */ /* 0x000fc8000800063f */
[----:B------:R-:W-:-:S04]  /*5620*/  ULOP3.LUT UR4, UR4, 0x38, URZ, 0xc0, !UPT ;  /* 0x0000003804047892 */ /* 0x000fc8000f8ec03f */
[----:B------:R-:W-:-:S04]  /*5630*/  UIADD3 UR4, UR47, 0x40, UR4 ;  /* 0x000000402f047890 */ /* 0x000fc8000fffe004 */
[----:B------:R-:W-:-:S09]  /*5640*/  UPRMT UR4, URZ, 0x654, UR4 ;  /* 0x000006543f047896 */ /* 0x000fd20008000004 */
[----:B------:R-:W-:Y:S01]  /*5650*/  SYNCS.ARRIVE.TRANS64.RED.A1T0 RZ, [UR4], RZ ;  /* 0x000000ffffff79a7 */ /* 0x000fe20008100404 */
[----:B---3--:R-:W-:-:S13]  /*5660*/  ISETP.GT.U32.AND P0, PT, R0, 0x1, PT ;  /* 0x000000010000780c */ /* 0x008fda0003f04070 */
[----:B------:R-:W-:Y:S05]  /*5670*/  @P0 BRA `(.L_x_33) ;  /* 0x0000000000040947 */ /* 0x000fea0003800000 */
[----:B------:R-:W-:Y:S01]  /*5680*/  BPT.TRAP 0x1 ;  /* 0x000000040000795c */ /* 0x000fe20000300000 */
.L_x_33:
[----:B------:R-:W-:Y:S01]  /*5690*/  UIADD3 UR4, UR47, 0x100, URZ ;  /* 0x000001002f047890 */ /* 0x000fe2000fffe03f */
[----:B------:R-:W-:Y:S02]  /*56a0*/  R2UR UR50, R6 ;  /* 0x00000000063272ca */ /* 0x000fe400000e0000 */
[----:B------:R-:W-:Y:S01]  /*56b0*/  R2UR UR49, R5 ;  /* 0x00000000053172ca */ /* 0x000fe200000e0000 */
[----:B------:R-:W-:-:S06]  /*56c0*/  ULOP3.LUT UP0, URZ, UR4, 0x9f, URZ, 0xc0, !UPT ;  /* 0x0000009f043f7892 */ /* 0x000fcc000f80c03f */
[----:B------:R-:W-:-:S04]  /*56d0*/  PLOP3.LUT P0, PT, PT, PT, UP0, 0x80, 0x0 ;  /* 0x000000000000781c */ /* 0x000fc80003f0f008 */
[----:B------:R-:W-:Y:S02]  /*56e0*/  USHF.L.U32 UR50, UR50, 0x8, URZ ;  /* 0x0000000832327899 */ /* 0x000fe4000800063f */
[----:B------:R-:W-:-:S07]  /*56f0*/  USHF.L.U32 UR49, UR49, 0x7, URZ ;  /* 0x0000000731317899 */ /* 0x000fce000800063f */
[----:B------:R-:W-:Y:S05]  /*5700*/  @!P0 BRA `(.L_x_35) ;  /* 0x0000000000408947 */ /* 0x000fea0003800000 */
[----:B------:R-:W-:Y:S01]  /*5710*/  MOV R14, 0x0 ;  /* 0x00000000000e7802 */ /* 0x000fe20000000f00 */
[----:B------:R-:W-:Y:S01]  /*5720*/  ULDC.64 UR4, c[0x4][0x70] ;  /* 0x01001c0000047ab9 */ /* 0x000fe20000000a00 */
[----:B------:R-:W-:Y:S01]  /*5730*/  ULDC.64 UR6, c[0x4][0x8] ;  /* 0x0100020000067ab9 */ /* 0x000fe20000000a00 */
[----:B------:R-:W-:Y:S02]  /*5740*/  MOV R4, UR4 ;  /* 0x0000000400047c02 */ /* 0x000fe40008000f00 */
[----:B------:R-:W-:Y:S01]  /*5750*/  MOV R5, UR5 ;  /* 0x0000000500057c02 */ /* 0x000fe20008000f00 */
[----:B------:R-:W1:Y:S01]  /*5760*/  LDC.64 R14, c[0x4][R14] ;  /* 0x010000000e0e7b82 */ /* 0x000e620000000a00 */
[----:B------:R-:W-:Y:S01]  /*5770*/  ULDC.64 UR4, c[0x4][0x78] ;  /* 0x01001e0000047ab9 */ /* 0x000fe20000000a00 */
[----:B------:R-:W-:Y:S02]  /*5780*/  MOV R10, UR6 ;  /* 0x00000006000a7c02 */ /* 0x000fe40008000f00 */
[----:B------:R-:W-:-:S02]  /*5790*/  MOV R6, UR4 ;  /* 0x0000000400067c02 */ /* 0x000fc40008000f00 */
[----:B------:R-:W-:Y:S02]  /*57a0*/  MOV R7, UR5 ;  /* 0x0000000500077c02 */ /* 0x000fe40008000f00 */
[----:B------:R-:W-:Y:S02]  /*57b0*/  MOV R11, UR7 ;  /* 0x00000007000b7c02 */ /* 0x000fe40008000f00 */
[----:B------:R-:W-:Y:S02]  /*57c0*/  MOV R8, 0x70 ;  /* 0x0000007000087802 */ /* 0x000fe40000000f00 */
[----:B------:R-:W-:Y:S02]  /*57d0*/  MOV R12, 0x1 ;  /* 0x00000001000c7802 */ /* 0x000fe40000000f00 */
[----:B------:R-:W-:-:S07]  /*57e0*/  MOV R13, RZ ;  /* 0x000000ff000d7202 */ /* 0x000fce0000000f00 */
[----:B------:R-:W-:-:S07]  /*57f0*/  LEPC R20, `(.L_x_35) ;  /* 0x000000001014794e */ /* 0x000fce0000000000 */
[----:B-12--5:R-:W-:Y:S05]  /*5800*/  CALL.ABS.NOINC R14 ;  /* 0x000000000e007343 */ /* 0x026fea0003c00000 */
.L_x_35:
[----:B------:R-:W-:-:S04]  /*5810*/  UIADD3 UR4, UR47, 0x4100, URZ ;  /* 0x000041002f047890 */ /* 0x000fc8000fffe03f */
[----:B------:R-:W-:-:S06]  /*5820*/  ULOP3.LUT UP0, URZ, UR4, 0x9f, URZ, 0xc0, !UPT ;  /* 0x0000009f043f7892 */ /* 0x000fcc000f80c03f */
[----:B------:R-:W-:-:S13]  /*5830*/  PLOP3.LUT P0, PT, PT, PT, UP0, 0x80, 0x0 ;  /* 0x000000000000781c */ /* 0x000fda0003f0f008 */
        /* <DEDUP_REMOVED lines=17> */
.L_x_36:
[----:B------:R-:W1:Y:S02]  /*5950*/  LDC.64 R4, c[0x0][0x590] ;  /* 0x00016400ff047b82 */ /* 0x000e640000000a00 */
[----:B-1----:R-:W-:-:S04]  /*5960*/  ISETP.NE.U32.AND P2, PT, R4, RZ, PT ;  /* 0x000000ff0400720c */ /* 0x002fc80003f45070 */
[----:B------:R-:W-:-:S13]  /*5970*/  ISETP.NE.AND.EX P2, PT, R5, RZ, PT, P2 ;  /* 0x000000ff0500720c */ /* 0x000fda0003f45320 */
[----:B------:R-:W-:Y:S05]  /*5980*/  @!P2 BRA `(.L_x_37) ;  /* 0x00000000003ca947 */ /* 0x000fea0003800000 */
[----:B------:R-:W-:Y:S02]  /*5990*/  ULDC.64 UR4, c[0x0][0x588] ;  /* 0x0001620000047ab9 */ /* 0x000fe40000000a00 */
[----:B------:R-:W-:-:S04]  /*59a0*/  ISETP.NE.U32.AND P0, PT, RZ, UR4, PT ;  /* 0x00000004ff007c0c */ /* 0x000fc8000bf05070 */
[----:B------:R-:W-:-:S13]  /*59b0*/  ISETP.NE.AND.EX P0, PT, RZ, UR5, PT, P0 ;  /* 0x00000005ff007c0c */ /* 0x000fda000bf05300 */
[----:B------:R-:W-:Y:S05]  /*59c0*/  @!P0 BRA `(.L_x_38) ;  /* 0x00000000001c8947 */ /* 0x000fea0003800000 */
[----:B------:R-:W1:Y:S01]  /*59d0*/  LDC.64 R6, c[0x0][0x588] ;  /* 0x00016200ff067b82 */ /* 0x000e620000000a00 */
[----:B------:R-:W-:-:S04]  /*59e0*/  IMAD R3, R4, UR51, RZ ;  /* 0x0000003304037c24 */ /* 0x000fc8000f8e02ff */
[----:B-1----:R-:W-:-:S05]  /*59f0*/  IMAD.WIDE R6, R3, 0x4, R6 ;  /* 0x0000000403067825 */ /* 0x002fca00078e0206 */
[----:B-----5:R1:W5:Y:S01]  /*5a00*/  LDG.E R16, desc[UR42][R6.64] ;  /* 0x0000002a06107981 */ /* 0x020362000c1e1900 */
[----:B------:R-:W-:-:S05]  /*5a10*/  MOV R0, 0x1 ;  /* 0x0000000100007802 */ /* 0x000fca0000000f00 */
[----:B------:R1:W-:Y:S01]  /*5a20*/  STL.S16 [R1+0xd0], R0 ;  /* 0x0000d00001007387 */ /* 0x0003e20000100600 */
[----:B------:R-:W-:Y:S05]  /*5a30*/  BRA `(.L_x_37) ;  /* 0x0000000000107947 */ /* 0x000fea0003800000 */
.L_x_38:
[----:B------:R-:W-:Y:S01]  /*5a40*/  MOV R0, 0x1 ;  /* 0x0000000100007802 */ /* 0x000fe20000000f00 */
[----:B------:R-:W-:Y:S02]  /*5a50*/  ULDC UR4, c[0x0][0x580] ;  /* 0x0001600000047ab9 */ /* 0x000fe40000000800 */
[----:B-----5:R-:W-:Y:S02]  /*5a60*/  MOV R16, UR4 ;  /* 0x0000000400107c02 */ /* 0x020fe40008000f00 */
[----:B------:R3:W-:Y:S05]  /*5a70*/  STL.S16 [R1+0xd0], R0 ;  /* 0x0000d00001007387 */ /* 0x0007ea0000100600 */
.L_x_37:
[----:B-1----:R-:W1:Y:S02]  /*5a80*/  LDC.64 R6, c[0x0][0x5b0] ;  /* 0x00016c00ff067b82 */ /* 0x002e640000000a00 */
[----:B-1----:R-:W-:-:S04]  /*5a90*/  ISETP.NE.U32.AND P0, PT, R6, RZ, PT ;  /* 0x000000ff0600720c */ /* 0x002fc80003f05070 */
[----:B------:R-:W-:-:S13]  /*5aa0*/  ISETP.NE.AND.EX P0, PT, R7, RZ, PT, P0 ;  /* 0x000000ff0700720c */ /* 0x000fda0003f05300 */
[----:B------:R-:W-:Y:S05]  /*5ab0*/  @!P0 BRA `(.L_x_39) ;  /* 0x00000000002c8947 */ /* 0x000fea0003800000 */
[----:B------:R-:W-:Y:S02]  /*5ac0*/  ULDC.64 UR4, c[0x0][0x5a8] ;  /* 0x00016a0000047ab9 */ /* 0x000fe40000000a00 */
[----:B------:R-:W-:-:S04]  /*5ad0*/  ISETP.NE.U32.AND P0, PT, RZ, UR4, PT ;  /* 0x00000004ff007c0c */ /* 0x000fc8000bf05070 */
[----:B------:R-:W-:-:S13]  /*5ae0*/  ISETP.NE.AND.EX P0, PT, RZ, UR5, PT, P0 ;  /* 0x00000005ff007c0c */ /* 0x000fda000bf05300 */
[----:B------:R-:W-:Y:S05]  /*5af0*/  @!P0 BRA `(.L_x_40) ;  /* 0x0000000000148947 */ /* 0x000fea0003800000 */
[----:B-----5:R-:W1:Y:S01]  /*5b00*/  LDC.64 R2, c[0x0][0x5a8] ;  /* 0x00016a00ff027b82 */ /* 0x020e620000000a00 */
[----:B------:R-:W-:-:S04]  /*5b10*/  IMAD R7, R6, UR51, RZ ;  /* 0x0000003306077c24 */ /* 0x000fc8000f8e02ff */
[----:B-1----:R-:W-:-:S06]  /*5b20*/  IMAD.WIDE R2, R7, 0x4, R2 ;  /* 0x0000000407027825 */ /* 0x002fcc00078e0202 */
[----:B------:R1:W5:Y:S01]  /*5b30*/  LDG.E R2, desc[UR42][R2.64] ;  /* 0x0000002a02027981 */ /* 0x000362000c1e1900 */
[----:B------:R-:W-:Y:S05]  /*5b40*/  BRA `(.L_x_39) ;  /* 0x0000000000087947 */ /* 0x000fea0003800000 */
.L_x_40:
[----:B------:R-:W-:Y:S02]  /*5b50*/  ULDC UR4, c[0x0][0x5a0] ;  /* 0x0001680000047ab9 */ /* 0x000fe40000000800 */
[----:B-----5:R-:W-:-:S07]  /*5b60*/  MOV R2, UR4 ;  /* 0x0000000400027c02 */ /* 0x020fce0008000f00 */
.L_x_39:
[----:B------:R-:W-:Y:S01]  /*5b70*/  ULDC.64 UR4, c[0x0][0x588] ;  /* 0x0001620000047ab9 */ /* 0x000fe20000000a00 */
[----:B------:R-:W-:Y:S01]  /*5b80*/  ISETP.NE.U32.AND P3, PT, R4, RZ, PT ;  /* 0x000000ff0400720c */ /* 0x000fe20003f65070 */
[----:B------:R-:W-:Y:S02]  /*5b90*/  UISETP.NE.U32.AND UP0, UPT, UR4, URZ, UPT ;  /* 0x0000003f0400728c */ /* 0x000fe4000bf05070 */
[----:B------:R-:W-:Y:S02]  /*5ba0*/  ISETP.NE.U32.AND P4, PT, RZ, UR4, PT ;  /* 0x00000004ff007c0c */ /* 0x000fe4000bf85070 */
[----:B------:R-:W-:Y:S01]  /*5bb0*/  ISETP.NE.AND.EX P3, PT, R5, RZ, PT, P3 ;  /* 0x000000ff0500720c */ /* 0x000fe20003f65330 */
[----:B------:R-:W-:Y:S02]  /*5bc0*/  UISETP.NE.AND.EX UP0, UPT, UR5, URZ, UPT, UP0 ;  /* 0x0000003f0500728c */ /* 0x000fe4000bf05300 */
[----:B------:R-:W-:Y:S02]  /*5bd0*/  ISETP.NE.AND.EX P4, PT, RZ, UR5, PT, P4 ;  /* 0x00000005ff007c0c */ /* 0x000fe4000bf85340 */
[----:B------:R-:W-:-:S02]  /*5be0*/  PLOP3.LUT P0, PT, PT, PT, PT, 0x8, 0x0 ;  /* 0x000000000000781c */ /* 0x000fc40003f0e170 */
[----:B------:R-:W-:-:S04]  /*5bf0*/  PLOP3.LUT P1, PT, PT, PT, UP0, 0x80, 0x0 ;  /* 0x000000000000781c */ /* 0x000fc80003f2f008 */
[----:B------:R-:W-:-:S05]  /*5c00*/  PLOP3.LUT P1, PT, P1, PT, PT, 0x8, 0x0 ;  /* 0x000000000000781c */ /* 0x000fca0000f2e170 */
[----:B------:R-:W-:Y:S08]  /*5c10*/  @P4 BRA P3, `(.L_x_41) ;  /* 0x0000000000284947 */ /* 0x000ff00001800000 */
[----:B------:R-:W-:Y:S04]  /*5c20*/  BSSY B0, `(.L_x_41) ;  /* 0x0000009000007945 */ /* 0x000fe80003800000 */
[----:B------:R-:W-:Y:S05]  /*5c30*/  @!P2 BRA `(.L_x_42) ;  /* 0x000000000018a947 */ /* 0x000fea0003800000 */
[----:B---3--:R-:W3:Y:S01]  /*5c40*/  LDL R0, [R1+0xd0] ;  /* 0x0000d00001007983 */ /* 0x008ee20000100800 */
[----:B------:R-:W-:Y:S02]  /*5c50*/  PLOP3.LUT P0, PT, P1, PT, PT, 0x80, 0x0 ;  /* 0x000000000000781c */ /* 0x000fe40000f0f070 */
[----:B---3--:R-:W-:-:S13]  /*5c60*/  LOP3.LUT P3, RZ, R0, 0xff, RZ, 0xc0, !PT ;  /* 0x000000ff00ff7812 */ /* 0x008fda000786c0ff */
[----:B------:R-:W-:Y:S05]  /*5c70*/  @!P3 BRA `(.L_x_43) ;  /* 0x00000000000cb947 */ /* 0x000fea0003800000 */
[----:B-----5:R-:W-:Y:S01]  /*5c80*/  FSETP.EQ.AND P0, PT, R16, RZ, PT ;  /* 0x000000ff1000720b */ /* 0x020fe20003f02000 */
[----:B------:R-:W-:-:S12]  /*5c90*/  BRA `(.L_x_43) ;  /* 0x0000000000047947 */ /* 0x000fd80003800000 */
.L_x_42:
[----:B-----5:R-:W-:-:S13]  /*5ca0*/  FSETP.EQ.AND P0, PT, R16, RZ, PT ;  /* 0x000000ff1000720b */ /* 0x020fda0003f02000 */
.L_x_43:
[----:B------:R-:W-:Y:S05]  /*5cb0*/  BSYNC B0 ;  /* 0x0000000000007941 */ /* 0x000fea0003800000 */
.L_x_41:
[----:B------:R-:W-:Y:S04]  /*5cc0*/  BSSY B0, `(.L_x_44) ;  /* 0x0000008000007945 */ /* 0x000fe80003800000 */
[----:B------:R-:W-:Y:S05]  /*5cd0*/  @!P2 BRA `(.L_x_45) ;  /* 0x000000000014a947 */ /* 0x000fea0003800000 */
[----:B---3--:R-:W3:Y:S02]  /*5ce0*/  LDL R0, [R1+0xd0] ;  /* 0x0000d00001007983 */ /* 0x008ee40000100800 */
[----:B---3--:R-:W-:-:S13]  /*5cf0*/  LOP3.LUT P2, RZ, R0, 0xff, RZ, 0xc0, !PT ;  /* 0x000000ff00ff7812 */ /* 0x008fda000784c0ff */
[----:B------:R-:W-:Y:S05]  /*5d00*/  @!P2 BRA `(.L_x_46) ;  /* 0x00000000000ca947 */ /* 0x000fea0003800000 */
[----:B-----5:R-:W-:Y:S01]  /*5d10*/  FSETP.EQ.AND P1, PT, R16, RZ, PT ;  /* 0x000000ff1000720b */ /* 0x020fe20003f22000 */
[----:B------:R-:W-:-:S12]  /*5d20*/  BRA `(.L_x_46) ;  /* 0x0000000000047947 */ /* 0x000fd80003800000 */
.L_x_45:
[----:B-----5:R-:W-:-:S13]  /*5d30*/  FSETP.EQ.AND P1, PT, R16, RZ, PT ;  /* 0x000000ff1000720b */ /* 0x020fda0003f22000 */
.L_x_46:
[----:B------:R-:W-:Y:S05]  /*5d40*/  BSYNC B0 ;  /* 0x0000000000007941 */ /* 0x000fea0003800000 */
.L_x_44:
[----:B------:R-:W-:Y:S01]  /*5d50*/  BSSY B0, `(.L_x_47) ;  /* 0x0000047000007945 */ /* 0x000fe20003800000 */
[----:B------:R-:W-:Y:S02]  /*5d60*/  CS2R R8, SRZ ;  /* 0x0000000000087805 */ /* 0x000fe4000001ff00 */
[----:B------:R-:W-:Y:S01]  /*5d70*/  CS2R R6, SRZ ;  /* 0x0000000000067805 */ /* 0x000fe2000001ff00 */
[----:B------:R-:W-:Y:S06]  /*5d80*/  @P0 BRA `(.L_x_48) ;  /* 0x00000004000c0947 */ /* 0x000fec0003800000 */
[----:B---3--:R-:W3:Y:S02]  /*5d90*/  LDL R0, [R1+0xcc] ;  /* 0x0000cc0001007983 */ /* 0x008ee40000100800 */
[----:B---3--:R-:W-:-:S13]  /*5da0*/  ISETP.NE.AND P3, PT, R0, 0x3, PT ;  /* 0x000000030000780c */ /* 0x008fda0003f65270 */
[----:B------:R-:W-:Y:S05]  /*5db0*/  @!P3 BRA `(.L_x_49) ;  /* 0x000000000004b947 */ /* 0x000fea0003800000 */
[----:B------:R-:W-:Y:S01]  /*5dc0*/  BPT.TRAP 0x1 ;  /* 0x000000040000795c */ /* 0x000fe20000300000 */
.L_x_49:
[----:B-1----:R-:W3:Y:S04]  /*5dd0*/  LDL R3, [R1+0xb4] ;  /* 0x0000b40001037983 */ /* 0x002ee80000100800 */
[----:B------:R-:W4:Y:S01]  /*5de0*/  LDL R0, [R1+0xb8] ;  /* 0x0000b80001007983 */ /* 0x000f220000100800 */
[----:B------:R-:W-:Y:S01]  /*5df0*/  BSSY B1, `(.L_x_50) ;  /* 0x0000006000017945 */ /* 0x000fe20003800000 */
[----:B------:R-:W-:Y:S02]  /*5e00*/  CS2R R8, SRZ ;  /* 0x0000000000087805 */ /* 0x000fe4000001ff00 */
[----:B---3--:R-:W-:Y:S02]  /*5e10*/  LEA R13, R3, UR47, 0x3 ;  /* 0x0000002f030d7c11 */ /* 0x008fe4000f8e18ff */
[----:B----4-:R-:W-:-:S04]  /*5e20*/  SHF.L.U32 R0, R0, 0x1f, RZ ;  /* 0x0000001f00007819 */ /* 0x010fc800000006ff */
[----:B------:R-:W1:Y:S02]  /*5e30*/  SYNCS.PHASECHK.TRANS64.TRYWAIT P2, [R13+URZ+0x80], R0 ;  /* 0x000080000d0075a7 */ /* 0x000e64000804017f */
[----:B-1----:R-:W-:Y:S05]  /*5e40*/  @!P2 BRA `(.L_x_51) ;  /* 0x0000014800b0a947 */ /* 0x002fea0003800000 */
.L_x_623:
[----:B------:R-:W-:Y:S05]  /*5e50*/  BSYNC B1 ;  /* 0x0000000000017941 */ /* 0x000fea0003800000 */
.L_x_50:
[----:B------:R3:W5:Y:S01]  /*5e60*/  LDL R12, [R1+0xb4] ;  /* 0x0000b400010c7983 */ /* 0x0007620000100800 */
[----:B------:R-:W-:Y:S01]  /*5e70*/  BSSY B1, `(.L_x_52) ;  /* 0x0000020000017945 */ /* 0x000fe20003800000 */
[----:B------:R-:W-:-:S03]  /*5e80*/  CS2R R6, SRZ ;  /* 0x0000000000067805 */ /* 0x000fc6000001ff00 */
[----:B------:R-:W-:Y:S05]  /*5e90*/  @P1 BRA `(.L_x_53) ;  /* 0x0000000000741947 */ /* 0x000fea0003800000 */
[----:B------:R-:W1:Y:S02]  /*5ea0*/  S2R R10, SR_TID.X ;  /* 0x00000000000a7919 */ /* 0x000e640000002100 */
[C---:B-1----:R-:W-:Y:S02]  /*5eb0*/  SHF.L.U32 R0, R10.reuse, 0x4, RZ ;  /* 0x000000040a007819 */ /* 0x042fe400000006ff */
[C---:B------:R-:W-:Y:S02]  /*5ec0*/  SHF.L.U32 R3, R10.reuse, 0x1, RZ ;  /* 0x000000010a037819 */ /* 0x040fe400000006ff */
[----:B------:R-:W-:Y:S02]  /*5ed0*/  SHF.L.U32 R5, R10, 0x3, RZ ;  /* 0x000000030a057819 */ /* 0x000fe400000006ff */
[----:B------:R-:W-:Y:S02]  /*5ee0*/  LOP3.LUT R0, R0, 0xe00, RZ, 0xc0, !PT ;  /* 0x00000e0000007812 */ /* 0x000fe400078ec0ff */
[----:B------:R-:W-:-:S02]  /*5ef0*/  LOP3.LUT R4, R5, 0x80, RZ, 0xc0, !PT ;  /* 0x0000008005047812 */ /* 0x000fc400078ec0ff */
[----:B------:R-:W-:Y:S02]  /*5f00*/  LOP3.LUT R0, R0, 0x6, R3, 0xf8, !PT ;  /* 0x0000000600007812 */ /* 0x000fe400078ef803 */
[--C-:B------:R-:W-:Y:S02]  /*5f10*/  LOP3.LUT R3, R4, 0x10, R10.reuse, 0xf8, !PT ;  /* 0x0000001004037812 */ /* 0x100fe400078ef80a */
[----:B------:R-:W-:Y:S02]  /*5f20*/  LOP3.LUT R0, R0, 0x60, R5, 0xf8, !PT ;  /* 0x0000006000007812 */ /* 0x000fe400078ef805 */
[----:B------:R-:W-:Y:S02]  /*5f30*/  SHF.R.U32.HI R4, RZ, 0x4, R10 ;  /* 0x00000004ff047819 */ /* 0x000fe4000001160a */
[----:B------:R-:W-:Y:S02]  /*5f40*/  LOP3.LUT R0, R0, R3, RZ, 0xfc, !PT ;  /* 0x0000000300007212 */ /* 0x000fe400078efcff */
[----:B------:R-:W-:-:S02]  /*5f50*/  LOP3.LUT P2, RZ, R4, 0x1, RZ, 0xc0, !PT ;  /* 0x0000000104ff7812 */ /* 0x000fc4000784c0ff */
[----:B-----5:R-:W-:-:S04]  /*5f60*/  LEA R0, R12, R0, 0xc ;  /* 0x000000000c007211 */ /* 0x020fc800078e60ff */
[----:B------:R-:W-:Y:S01]  /*5f70*/  IADD3 R3, R0, UR47, RZ ;  /* 0x0000002f00037c10 */ /* 0x000fe2000fffe0ff */
[----:B------:R-:W-:Y:S03]  /*5f80*/  LDS.U16 R6, [R0+UR47+0x200] ;  /* 0x0002002f00067984 */ /* 0x000fe60008000400 */
[C---:B------:R-:W-:Y:S01]  /*5f90*/  IADD3 R4, R3.reuse, 0x100, RZ ;  /* 0x0000010003047810 */ /* 0x040fe20007ffe0ff */
[----:B------:R-:W-:Y:S01]  /*5fa0*/  LDS.U16 R7, [R0+UR47+0x208] ;  /* 0x0002082f00077984 */ /* 0x000fe20008000400 */
[----:B------:R-:W-:Y:S02]  /*5fb0*/  IADD3 R5, R3, 0x110, RZ ;  /* 0x0000011003057810 */ /* 0x000fe40007ffe0ff */
[----:B------:R-:W-:Y:S01]  /*5fc0*/  @P2 IADD3 R5, R4, -0x10, RZ ;  /* 0xfffffff004052810 */ /* 0x000fe20007ffe0ff */
[----:B------:R-:W1:Y:S04]  /*5fd0*/  LDS.U16 R3, [R0+UR47+0x100] ;  /* 0x0001002f00037984 */ /* 0x000e680008000400 */
[----:B------:R-:W-:Y:S04]  /*5fe0*/  LDS.U16 R8, [R5+0x100] ;  /* 0x0001000005087984 */ /* 0x000fe80000000400 */
[----:B------:R-:W4:Y:S04]  /*5ff0*/  LDS.U16 R9, [R5] ;  /* 0x0000000005097984 */ /* 0x000f280000000400 */
[----:B------:R-:W2:Y:S04]  /*6000*/  LDS.U16 R4, [R0+UR47+0x108] ;  /* 0x0001082f00047984 */ /* 0x000ea80008000400 */
[----:B------:R-:W-:Y:S04]  /*6010*/  LDS.U16 R10, [R5+0x108] ;  /* 0x00010800050a7984 */ /* 0x000fe80000000400 */
[----:B------:R-:W3:Y:S01]  /*6020*/  LDS.U16 R11, [R5+0x8] ;  /* 0x00000800050b7984 */ /* 0x000ee20000000400 */
[----:B-1----:R-:W-:-:S02]  /*6030*/  PRMT R6, R3, 0x5410, R6 ;  /* 0x0000541003067816 */ /* 0x002fc40000000006 */
[----:B----4-:R-:W-:Y:S02]  /*6040*/  PRMT R8, R9, 0x5410, R8 ;  /* 0x0000541009087816 */ /* 0x010fe40000000008 */
[----:B--2---:R-:W-:Y:S02]  /*6050*/  PRMT R7, R4, 0x5410, R7 ;  /* 0x0000541004077816 */ /* 0x004fe40000000007 */
[----:B---3--:R-:W-:-:S07]  /*6060*/  PRMT R9, R11, 0x5410, R10 ;  /* 0x000054100b097816 */ /* 0x008fce000000000a */
.L_x_53:
[----:B------:R-:W-:Y:S05]  /*6070*/  BSYNC B1 ;  /* 0x0000000000017941 */ /* 0x000fea0003800000 */
.L_x_52:
[----:B------:R-:W-:Y:S01]  /*6080*/  @!PT LDS RZ, [RZ] ;  /* 0x00000000fffff984 */ /* 0x000fe20000000800 */
[----:B------:R-:W-:Y:S01]  /*6090*/  @!PT LDS RZ, [RZ] ;  /* 0x00000000fffff984 */ /* 0x000fe20000000800 */
[----:B------:R-:W-:Y:S01]  /*60a0*/  @!PT LDS RZ, [RZ] ;  /* 0x00000000fffff984 */ /* 0x000fe20000000800 */
[----:B------:R-:W-:Y:S01]  /*60b0*/  @!PT LDS RZ, [RZ] ;  /* 0x00000000fffff984 */ /* 0x000fe20000000800 */
[----:B------:R4:W-:Y:S06]  /*60c0*/  MEMBAR.ALL.CTA ;  /* 0x0000000000007992 */ /* 0x0009ec0000008000 */
[----:B----4-:R-:W4:Y:S01]  /*60d0*/  FENCE.VIEW.ASYNC.S ;  /* 0x00000000000073c6 */ /* 0x010f220000000000 */
[----:B------:R-:W-:Y:S05]  /*60e0*/  @!P3 BRA `(.L_x_54) ;  /* 0x000000000004b947 */ /* 0x000fea0003800000 */
[----:B------:R-:W-:Y:S01]  /*60f0*/  BPT.TRAP 0x1 ;  /* 0x000000040000795c */ /* 0x000fe20000300000 */
.L_x_54:
[----:B------:R-:W2:Y:S01]  /*6100*/  LDL.LU R4, [R1+0xb8] ;  /* 0x0000b80001047983 */ /* 0x000ea20000300800 */
[----:B-1----:R-:W-:Y:S01]  /*6110*/  IADD3 R0, R13, 0xa0, RZ ;  /* 0x000000a00d007810 */ /* 0x002fe20007ffe0ff */
[----:B------:R-:W1:Y:S03]  /*6120*/  S2R R3, SR_CgaCtaId ;  /* 0x0000000000037919 */ /* 0x000e660000008800 */
[----:B-1----:R-:W-:-:S04]  /*6130*/  PRMT R0, R3, 0x654, R0 ;  /* 0x0000065403007816 */ /* 0x002fc80000000000 */
[----:B----4-:R1:W-:Y:S02]  /*6140*/  SYNCS.ARRIVE.TRANS64.RED.A1T0 RZ, [R0+URZ], RZ ;  /* 0x000000ff00ff79a7 */ /* 0x0103e4000810043f */
[----:B-1---5:R-:W-:-:S04]  /*6150*/  IADD3 R0, R12, 0x1, RZ ;  /* 0x000000010c007810 */ /* 0x022fc80007ffe0ff */
[----:B------:R-:W-:-:S04]  /*6160*/  ISETP.NE.AND P2, PT, R0, 0x4, PT ;  /* 0x000000040000780c */ /* 0x000fc80003f45270 */
[----:B------:R-:W-:Y:S02]  /*6170*/  SEL R3, RZ, 0x1, P2 ;  /* 0x00000001ff037807 */ /* 0x000fe40001000000 */
[----:B------:R-:W-:Y:S02]  /*6180*/  SEL R0, R0, RZ, P2 ;  /* 0x000000ff00007207 */ /* 0x000fe40001000000 */
[----:B--2---:R-:W-:-:S05]  /*6190*/  LOP3.LUT R4, R4, R3, RZ, 0x3c, !PT ;  /* 0x0000000304047212 */ /* 0x004fca00078e3cff */
[----:B------:R4:W-:Y:S04]  /*61a0*/  STL [R1+0xb8], R4 ;  /* 0x0000b80401007387 */ /* 0x0009e80000100800 */
[----:B------:R4:W-:Y:S02]  /*61b0*/  STL [R1+0xb4], R0 ;  /* 0x0000b40001007387 */ /* 0x0009e40000100800 */
.L_x_48:
[----:B------:R-:W-:Y:S05]  /*61c0*/  BSYNC B0 ;  /* 0x0000000000007941 */ /* 0x000fea0003800000 */
.L_x_47:
[----:B---34-:R-:W-:Y:S01]  /*61d0*/  F2FP.F16.E4M3.UNPACK_B R0, R6 ;  /* 0x00000006ff00723e */ /* 0x018fe200020006ff */
[C---:B-----5:R-:W-:Y:S01]  /*61e0*/  FMUL R10, R2.reuse, R226 ;  /* 0x000000e2020a7220 */ /* 0x060fe20000400000 */
[----:B------:R-:W-:Y:S01]  /*61f0*/  F2FP.F16.E4M3.UNPACK_B R4, R7 ;  /* 0x00000007ff04723e */ /* 0x000fe200020006ff */
[C---:B------:R-:W-:Y:S01]  /*6200*/  FMUL R14, R2.reuse, R224 ;  /* 0x000000e0020e7220 */ /* 0x040fe20000400000 */
[C---:B------:R-:W-:Y:S01]  /*6210*/  FMUL R227, R2.reuse, R227 ;  /* 0x000000e302e37220 */ /* 0x040fe20000400000 */
[--C-:B------:R-:W-:Y:S02]  /*6220*/  HADD2.F32 R11, -RZ, R0.reuse.H0_H0 ;  /* 0x20000000ff0b7230 */ /* 0x100fe40000004100 */
[----:B------:R-:W-:Y:S01]  /*6230*/  FMUL R20, R2, R220 ;  /* 0x000000dc02147220 */ /* 0x000fe20000400000 */
[----:B-1----:R-:W-:Y:S01]  /*6240*/  HADD2.F32 R3, -RZ, R0.H1_H1 ;  /* 0x30000000ff037230 */ /* 0x002fe20000004100 */
[----:B------:R-:W-:Y:S01]  /*6250*/  F2FP.F16.E4M3.UNPACK_B R0, R6.H1 ;  /* 0x00000006ff00723e */ /* 0x000fe200030006ff */
[----:B------:R-:W-:-:S02]  /*6260*/  HADD2.F32 R13, -RZ, R4.H0_H0 ;  /* 0x20000004ff0d7230 */ /* 0x000fc40000004100 */
[C---:B------:R-:W-:Y:S01]  /*6270*/  FFMA R11, R16.reuse, R11, R227 ;  /* 0x0000000b100b7223 */ /* 0x040fe200000000e3 */
[----:B------:R-:W-:Y:S02]  /*6280*/  HADD2.F32 R5, -RZ, R4.H1_H1 ;  /* 0x30000004ff057230 */ /* 0x000fe40000004100 */
[----:B------:R-:W-:Y:S01]  /*6290*/  FFMA R10, R16, R3, R10 ;  /* 0x00000003100a7223 */ /* 0x000fe2000000000a */
[--C-:B------:R-:W-:Y:S02]  /*62a0*/  HADD2.F32 R15, -RZ, R0.reuse.H0_H0 ;  /* 0x20000000ff0f7230 */ /* 0x100fe40000004100 */
[C---:B------:R-:W-:Y:S01]  /*62b0*/  FMUL R4, R2.reuse, R223 ;  /* 0x000000df02047220 */ /* 0x040fe20000400000 */
[----:B------:R-:W-:Y:S01]  /*62c0*/  HADD2.F32 R3, -RZ, R0.H1_H1 ;  /* 0x30000000ff037230 */ /* 0x000fe20000004100 */
[----:B------:R-:W-:Y:S01]  /*62d0*/  F2FP.F16.E4M3.UNPACK_B R0, R7.H1 ;  /* 0x00000007ff00723e */ /* 0x000fe200030006ff */
[----:B------:R-:W-:Y:S01]  /*62e0*/  FMUL R12, R2, R222 ;  /* 0x000000de020c7220 */ /* 0x000fe20000400000 */
[C---:B------:R-:W-:Y:S01]  /*62f0*/  FFMA R13, R16.reuse, R13, R4 ;  /* 0x0000000d100d7223 */ /* 0x040fe20000000004 */
[----:B------:R-:W-:Y:S01]  /*6300*/  F2FP.F16.E4M3.UNPACK_B R4, R8 ;  /* 0x00000008ff04723e */ /* 0x000fe200020006ff */
[----:B------:R-:W-:Y:S01]  /*6310*/  FFMA R14, R16, R3, R14 ;  /* 0x00000003100e7223 */ /* 0x000fe2000000000e */
[----:B------:R-:W-:-:S02]  /*6320*/  HADD2.F32 R3, -RZ, R0.H1_H1 ;  /* 0x30000000ff037230 */ /* 0x000fc40000004100 */
[C---:B------:R-:W-:Y:S01]  /*6330*/  FFMA R12, R16.reuse, R5, R12 ;  /* 0x00000005100c7223 */ /* 0x040fe2000000000c */
[----:B------:R-:W-:Y:S01]  /*6340*/  HADD2.F32 R21, -RZ, R0.H0_H0 ;  /* 0x20000000ff157230 */ /* 0x000fe20000004100 */
[----:B------:R-:W-:Y:S01]  /*6350*/  MOV R0, 0x3bbb989d ;  /* 0x3bbb989d00007802 */ /* 0x000fe20000000f00 */
[--C-:B------:R-:W-:Y:S02]  /*6360*/  HADD2.F32 R25, -RZ, R4.reuse.H0_H0 ;  /* 0x20000004ff197230 */ /* 0x100fe40000004100 */
[----:B------:R-:W-:Y:S01]  /*6370*/  FFMA R20, R16, R3, R20 ;  /* 0x0000000310147223 */ /* 0x000fe20000000014 */
[----:B------:R-:W-:Y:S01]  /*6380*/  MOV R3, 0x437c0000 ;  /* 0x437c000000037802 */ /* 0x000fe20000000f00 */
[----:B------:R-:W-:Y:S02]  /*6390*/  HADD2.F32 R5, -RZ, R4.H1_H1 ;  /* 0x30000004ff057230 */ /* 0x000fe40000004100 */
[-C--:B------:R-:W-:Y:S01]  /*63a0*/  FFMA.SAT R24, -R11, R0.reuse, 0.5 ;  /* 0x3f0000000b187423 */ /* 0x080fe20000002100 */
[----:B------:R-:W-:Y:S01]  /*63b0*/  FMUL R221, R2, R221 ;  /* 0x000000dd02dd7220 */ /* 0x000fe20000400000 */
[----:B------:R-:W-:Y:S01]  /*63c0*/  FFMA.SAT R28, -R10, R0, 0.5 ;  /* 0x3f0000000a1c7423 */ /* 0x000fe20000002100 */
[----:B------:R-:W-:Y:S01]  /*63d0*/  F2FP.F16.E4M3.UNPACK_B R27, R8.H1 ;  /* 0x00000008ff1b723e */ /* 0x000fe200030006ff */
[----:B------:R-:W-:Y:S01]  /*63e0*/  FFMA.RM R4, R24, R3, 12582913 ;  /* 0x4b40000118047423 */ /* 0x000fe20000004003 */
[----:B------:R-:W-:Y:S01]  /*63f0*/  FMUL R24, R2, R218 ;  /* 0x000000da02187220 */ /* 0x000fe20000400000 */
[----:B------:R-:W-:Y:S01]  /*6400*/  FFMA.SAT R30, -R14, R0, 0.5 ;  /* 0x3f0000000e1e7423 */ /* 0x000fe20000002100 */
[----:B------:R-:W-:Y:S01]  /*6410*/  FFMA R21, R16, R21, R221 ;  /* 0x0000001510157223 */ /* 0x000fe200000000dd */
[----:B------:R-:W-:Y:S01]  /*6420*/  FADD R26, R4, -12583039 ;  /* 0xcb40007f041a7421 */ /* 0x000fe20000000000 */
[----:B------:R-:W-:Y:S01]  /*6430*/  FFMA R24, R16, R5, R24 ;  /* 0x0000000510187223 */ /* 0x000fe20000000018 */
[----:B------:R-:W-:Y:S01]  /*6440*/  FFMA.RM R5, R28, R3, 12582913 ;  /* 0x4b4000011c057423 */ /* 0x000fe20000004003 */
[----:B------:R-:W-:-:S02]  /*6450*/  HADD2.F32 R31, -RZ, R27.H0_H0 ;  /* 0x2000001bff1f7230 */ /* 0x000fc40000004100 */
[----:B------:R-:W-:Y:S01]  /*6460*/  FFMA R26, -R11, 1.4426950216293334961, -R26 ;  /* 0x3fb8aa3b0b1a7823 */ /* 0x000fe2000000091a */
[----:B------:R-:W-:Y:S01]  /*6470*/  FMUL R217, R2, R217 ;  /* 0x000000d902d97220 */ /* 0x000fe20000400000 */
[----:B------:R-:W-:Y:S01]  /*6480*/  FFMA.RM R30, R30, R3, 12582913 ;  /* 0x4b4000011e1e7423 */ /* 0x000fe20000004003 */
[-C--:B------:R-:W-:Y:S01]  /*6490*/  FFMA.SAT R38, -R12, R0.reuse, 0.5 ;  /* 0x3f0000000c267423 */ /* 0x080fe20000002100 */
[----:B------:R-:W-:Y:S01]  /*64a0*/  FADD R33, R5, -12583039 ;  /* 0xcb40007f05217421 */ /* 0x000fe20000000000 */
[-C--:B------:R-:W-:Y:S01]  /*64b0*/  FFMA.SAT R36, -R13, R0.reuse, 0.5 ;  /* 0x3f0000000d247423 */ /* 0x080fe20000002100 */
[----:B------:R-:W-:Y:S01]  /*64c0*/  FFMA.SAT R42, -R21, R0, 0.5 ;  /* 0x3f000000152a7423 */ /* 0x000fe20000002100 */
[----:B------:R-:W-:Y:S01]  /*64d0*/  FFMA R29, -R11, 1.925963033500011079e-08, R26 ;  /* 0x32a570600b1d7823 */ /* 0x000fe2000000011a */
[----:B------:R-:W-:Y:S01]  /*64e0*/  FFMA R26, R16, R31, R217 ;  /* 0x0000001f101a7223 */ /* 0x000fe200000000d9 */
[----:B------:R-:W-:Y:S01]  /*64f0*/  FADD R37, R30, -12583039 ;  /* 0xcb40007f1e257421 */ /* 0x000fe20000000000 */
[-C--:B------:R-:W-:Y:S01]  /*6500*/  FFMA.RM R38, R38, R3.reuse, 12582913 ;  /* 0x4b40000126267423 */ /* 0x080fe20000004003 */
[----:B------:R-:W-:Y:S01]  /*6510*/  FFMA R33, -R10, 1.4426950216293334961, -R33 ;  /* 0x3fb8aa3b0a217823 */ /* 0x000fe20000000921 */
[-C--:B------:R-:W-:Y:S01]  /*6520*/  FFMA.RM R31, R36, R3.reuse, 12582913 ;  /* 0x4b400001241f7423 */ /* 0x080fe20000004003 */
[----:B------:R-:W-:Y:S01]  /*6530*/  FFMA.RM R42, R42, R3, 12582913 ;  /* 0x4b4000012a2a7423 */ /* 0x000fe20000004003 */
[----:B------:R-:W-:Y:S01]  /*6540*/  FMUL R219, R2, R219 ;  /* 0x000000db02db7220 */ /* 0x000fe20000400000 */
[----:B------:R-:W-:Y:S01]  /*6550*/  FFMA R37, -R14, 1.4426950216293334961, -R37 ;  /* 0x3fb8aa3b0e257823 */ /* 0x000fe20000000925 */
[----:B------:R-:W-:Y:S01]  /*6560*/  FADD R39, R38, -12583039 ;  /* 0xcb40007f26277421 */ /* 0x000fe20000000000 */
[----:B------:R-:W-:Y:S01]  /*6570*/  FFMA R32, -R10, 1.925963033500011079e-08, R33 ;  /* 0x32a570600a207823 */ /* 0x000fe20000000121 */
[----:B------:R-:W-:-:S02]  /*6580*/  HADD2.F32 R27, -RZ, R27.H1_H1 ;  /* 0x3000001bff1b7230 */ /* 0x000fc40000004100 */
[----:B------:R-:W-:Y:S01]  /*6590*/  FADD R36, R31, -12583039 ;  /* 0xcb40007f1f247421 */ /* 0x000fe20000000000 */
[----:B------:R-:W-:Y:S01]  /*65a0*/  FADD R46, R42, -12583039 ;  /* 0xcb40007f2a2e7421 */ /* 0x000fe20000000000 */
[----:B------:R-:W-:Y:S01]  /*65b0*/  FFMA R25, R16, R25, R219 ;  /* 0x0000001910197223 */ /* 0x000fe200000000db */
[----:B------:R-:W-:Y:S01]  /*65c0*/  FMUL R33, R2, R216 ;  /* 0x000000d802217220 */ /* 0x000fe20000400000 */
[----:B------:R-:W-:Y:S01]  /*65d0*/  F2FP.F16.E4M3.UNPACK_B R35, R9 ;  /* 0x00000009ff23723e */ /* 0x000fe200020006ff */
[----:B------:R-:W-:Y:S01]  /*65e0*/  FFMA R37, -R14, 1.925963033500011079e-08, R37 ;  /* 0x32a570600e257823 */ /* 0x000fe20000000125 */
[----:B------:R-:W-:Y:S01]  /*65f0*/  FFMA R39, -R12, 1.4426950216293334961, -R39 ;  /* 0x3fb8aa3b0c277823 */ /* 0x000fe20000000927 */
[----:B------:R-:W-:Y:S01]  /*6600*/  FFMA R36, -R13, 1.4426950216293334961, -R36 ;  /* 0x3fb8aa3b0d247823 */ /* 0x000fe20000000924 */
[----:B------:R-:W-:Y:S01]  /*6610*/  FFMA R46, -R21, 1.4426950216293334961, -R46 ;  /* 0x3fb8aa3b152e7823 */ /* 0x000fe2000000092e */
[----:B------:R-:W-:Y:S01]  /*6620*/  FFMA R27, R16, R27, R33 ;  /* 0x0000001b101b7223 */ /* 0x000fe20000000021 */
[-C--:B------:R-:W-:Y:S01]  /*6630*/  FFMA.SAT R44, -R20, R0.reuse, 0.5 ;  /* 0x3f000000142c7423 */ /* 0x080fe20000002100 */
[----:B------:R-:W-:Y:S01]  /*6640*/  FFMA.SAT R48, -R25, R0, 0.5 ;  /* 0x3f00000019307423 */ /* 0x000fe20000002100 */
[--C-:B------:R-:W-:Y:S01]  /*6650*/  HADD2.F32 R33, -RZ, R35.reuse.H0_H0 ;  /* 0x20000023ff217230 */ /* 0x100fe20000004100 */
[----:B------:R1:W-:Y:S01]  /*6660*/  MUFU.EX2 R40, R37 ;  /* 0x0000002500287308 */ /* 0x0003e20000000800 */
[----:B------:R-:W-:-:S02]  /*6670*/  HADD2.F32 R35, -RZ, R35.H1_H1 ;  /* 0x30000023ff237230 */ /* 0x000fc40000004100 */
[----:B------:R-:W-:Y:S01]  /*6680*/  FFMA R45, -R12, 1.925963033500011079e-08, R39 ;  /* 0x32a570600c2d7823 */ /* 0x000fe20000000127 */
[----:B------:R-:W-:Y:S01]  /*6690*/  FFMA R36, -R13, 1.925963033500011079e-08, R36 ;  /* 0x32a570600d247823 */ /* 0x000fe20000000124 */
[----:B------:R-:W-:Y:S01]  /*66a0*/  FMUL R39, R2, R214 ;  /* 0x000000d602277220 */ /* 0x000fe20000400000 */
[----:B------:R-:W-:Y:S01]  /*66b0*/  FFMA R49, -R21, 1.925963033500011079e-08, R46 ;  /* 0x32a5706015317823 */ /* 0x000fe2000000012e */
[-C--:B------:R-:W-:Y:S01]  /*66c0*/  FFMA.RM R44, R44, R3.reuse, 12582913 ;  /* 0x4b4000012c2c7423 */ /* 0x080fe20000004003 */
[----:B------:R-:W-:Y:S01]  /*66d0*/  FFMA.RM R46, R48, R3, 12582913 ;  /* 0x4b400001302e7423 */ /* 0x000fe20000004003 */
[----:B------:R-:W-:Y:S01]  /*66e0*/  FFMA.SAT R48, -R24, R0, 0.5 ;  /* 0x3f00000018307423 */ /* 0x000fe20000002100 */
[----:B-1----:R-:W-:Y:S01]  /*66f0*/  F2FP.F16.E4M3.UNPACK_B R37, R9.H1 ;  /* 0x00000009ff25723e */ /* 0x002fe200030006ff */
[----:B------:R1:W-:Y:S01]  /*6700*/  MUFU.EX2 R43, R36 ;  /* 0x00000024002b7308 */ /* 0x0003e20000000800 */
[----:B------:R-:W-:Y:S01]  /*6710*/  FFMA R35, R16, R35, R39 ;  /* 0x0000002310237223 */ /* 0x000fe20000000027 */
[----:B------:R-:W-:Y:S01]  /*6720*/  FADD R41, R44, -12583039 ;  /* 0xcb40007f2c297421 */ /* 0x000fe20000000000 */
[----:B------:R-:W-:Y:S01]  /*6730*/  FMUL R213, R2, R213 ;  /* 0x000000d502d57220 */ /* 0x000fe20000400000 */
[----:B------:R-:W-:-:S02]  /*6740*/  HADD2.F32 R39, -RZ, R37.H0_H0 ;  /* 0x20000025ff277230 */ /* 0x000fc40000004100 */
[----:B------:R-:W-:Y:S01]  /*6750*/  FFMA.RM R48, R48, R3, 12582913 ;  /* 0x4b40000130307423 */ /* 0x000fe20000004003 */
[----:B------:R-:W-:Y:S01]  /*6760*/  FFMA R41, -R20, 1.4426950216293334961, -R41 ;  /* 0x3fb8aa3b14297823 */ /* 0x000fe20000000929 */
[----:B------:R-:W-:Y:S01]  /*6770*/  FFMA.SAT R52, -R26, R0, 0.5 ;  /* 0x3f0000001a347423 */ /* 0x000fe20000002100 */
[----:B------:R-:W-:Y:S01]  /*6780*/  FMUL R215, R2, R215 ;  /* 0x000000d702d77220 */ /* 0x000fe20000400000 */
[----:B-1----:R-:W-:Y:S01]  /*6790*/  FADD R36, R46, -12583039 ;  /* 0xcb40007f2e247421 */ /* 0x002fe20000000000 */
[----:B------:R-:W-:Y:S01]  /*67a0*/  FFMA R41, -R20, 1.925963033500011079e-08, R41 ;  /* 0x32a5706014297823 */ /* 0x000fe20000000129 */
[----:B------:R-:W-:Y:S01]  /*67b0*/  FMUL R225, R2, R225 ;  /* 0x000000e102e17220 */ /* 0x000fe20000400000 */
[----:B------:R-:W-:Y:S01]  /*67c0*/  FFMA.RM R52, R52, R3, 12582913 ;  /* 0x4b40000134347423 */ /* 0x000fe20000004003 */
[----:B------:R-:W-:Y:S01]  /*67d0*/  FFMA R50, -R25, 1.4426950216293334961, -R36 ;  /* 0x3fb8aa3b19327823 */ /* 0x000fe20000000924 */
[----:B------:R-:W-:Y:S01]  /*67e0*/  FFMA R36, R16, R39, R213 ;  /* 0x0000002710247223 */ /* 0x000fe200000000d5 */
[----:B------:R-:W-:Y:S01]  /*67f0*/  FADD R39, R48, -12583039 ;  /* 0xcb40007f30277421 */ /* 0x000fe20000000000 */
[----:B------:R-:W-:Y:S01]  /*6800*/  HADD2.F32 R37, -RZ, R37.H1_H1 ;  /* 0x30000025ff257230 */ /* 0x000fe20000004100 */
[----:B------:R-:W1:Y:S01]  /*6810*/  MUFU.EX2 R29, R29 ;  /* 0x0000001d001d7308 */ /* 0x000e620000000800 */
[----:B------:R-:W-:Y:S01]  /*6820*/  FFMA R33, R16, R33, R215 ;  /* 0x0000002110217223 */ /* 0x000fe200000000d7 */
[----:B------:R-:W-:Y:S01]  /*6830*/  FFMA R53, -R24, 1.4426950216293334961, -R39 ;  /* 0x3fb8aa3b18357823 */ /* 0x000fe20000000927 */
[----:B------:R-:W-:Y:S01]  /*6840*/  FMUL R39, R2, R212 ;  /* 0x000000d402277220 */ /* 0x000fe20000400000 */
[C---:B------:R-:W-:Y:S01]  /*6850*/  FFMA R15, R16.reuse, R15, R225 ;  /* 0x0000000f100f7223 */ /* 0x040fe200000000e1 */
[-C--:B------:R-:W-:Y:S01]  /*6860*/  FFMA.SAT R56, -R33, R0.reuse, 0.5 ;  /* 0x3f00000021387423 */ /* 0x080fe20000002100 */
[-C--:B------:R-:W-:Y:S01]  /*6870*/  FFMA.SAT R54, -R27, R0.reuse, 0.5 ;  /* 0x3f0000001b367423 */ /* 0x080fe20000002100 */
[----:B------:R-:W-:Y:S01]  /*6880*/  FFMA R37, R16, R37, R39 ;  /* 0x0000002510257223 */ /* 0x000fe20000000027 */
[----:B------:R3:W-:Y:S01]  /*6890*/  MUFU.EX2 R47, R41 ;  /* 0x00000029002f7308 */ /* 0x0007e20000000800 */
[-C--:B------:R-:W-:Y:S01]  /*68a0*/  FFMA.SAT R28, -R15, R0.reuse, 0.5 ;  /* 0x3f0000000f1c7423 */ /* 0x080fe20000002100 */
[-C--:B------:R-:W-:Y:S01]  /*68b0*/  FFMA.SAT R58, -R35, R0.reuse, 0.5 ;  /* 0x3f000000233a7423 */ /* 0x080fe20000002100 */
[-C--:B------:R-:W-:Y:S01]  /*68c0*/  FFMA.SAT R60, -R36, R0.reuse, 0.5 ;  /* 0x3f000000243c7423 */ /* 0x080fe20000002100 */
[----:B------:R-:W-:Y:S01]  /*68d0*/  FFMA.SAT R62, -R37, R0, 0.5 ;  /* 0x3f000000253e7423 */ /* 0x000fe20000002100 */
[-C--:B------:R-:W-:Y:S01]  /*68e0*/  FFMA.RM R56, R56, R3.reuse, 12582913 ;  /* 0x4b40000138387423 */ /* 0x080fe20000004003 */
[-C--:B------:R-:W-:Y:S01]  /*68f0*/  FFMA.RM R28, R28, R3.reuse, 12582913 ;  /* 0x4b4000011c1c7423 */ /* 0x080fe20000004003 */
[----:B------:R-:W-:Y:S01]  /*6900*/  FFMA R50, -R25, 1.925963033500011079e-08, R50 ;  /* 0x32a5706019327823 */ /* 0x000fe20000000132 */
[-C--:B------:R-:W-:Y:S01]  /*6910*/  FFMA.RM R54, R54, R3.reuse, 12582913 ;  /* 0x4b40000136367423 */ /* 0x080fe20000004003 */
[----:B---3--:R-:W-:Y:S01]  /*6920*/  FADD R41, R52, -12583039 ;  /* 0xcb40007f34297421 */ /* 0x008fe20000000000 */
[-C--:B------:R-:W-:Y:S01]  /*6930*/  FFMA.RM R58, R58, R3.reuse, 12582913 ;  /* 0x4b4000013a3a7423 */ /* 0x080fe20000004003 */
[----:B------:R-:W-:Y:S01]  /*6940*/  SHF.L.U32 R4, R4, 0x17, RZ ;  /* 0x0000001704047819 */ /* 0x000fe200000006ff */
[-C--:B------:R-:W-:Y:S01]  /*6950*/  FFMA.RM R59, R60, R3.reuse, 12582913 ;  /* 0x4b4000013c3b7423 */ /* 0x080fe20000004003 */
[----:B------:R-:W-:Y:S01]  /*6960*/  FFMA R41, -R26, 1.4426950216293334961, -R41 ;  /* 0x3fb8aa3b1a297823 */ /* 0x000fe20000000929 */
[----:B------:R-:W-:Y:S01]  /*6970*/  FFMA.RM R62, R62, R3, 12582913 ;  /* 0x4b4000013e3e7423 */ /* 0x000fe20000004003 */
[----:B------:R-:W-:Y:S01]  /*6980*/  FADD R0, R56, -12583039 ;  /* 0xcb40007f38007421 */ /* 0x000fe20000000000 */
[----:B------:R-:W-:Y:S01]  /*6990*/  FADD R34, R28, -12583039 ;  /* 0xcb40007f1c227421 */ /* 0x000fe20000000000 */
[----:B------:R-:W-:Y:S01]  /*69a0*/  FFMA R41, -R26, 1.925963033500011079e-08, R41 ;  /* 0x32a570601a297823 */ /* 0x000fe20000000129 */
[----:B------:R-:W3:Y:S01]  /*69b0*/  MUFU.EX2 R45, R45 ;  /* 0x0000002d002d7308 */ /* 0x000ee20000000800 */
[----:B------:R-:W-:Y:S01]  /*69c0*/  SHF.L.U32 R39, R5, 0x17, RZ ;  /* 0x0000001705277819 */ /* 0x000fe200000006ff */
[----:B------:R-:W-:Y:S01]  /*69d0*/  FFMA R53, -R24, 1.925963033500011079e-08, R53 ;  /* 0x32a5706018357823 */ /* 0x000fe20000000135 */
[----:B------:R-:W-:Y:S01]  /*69e0*/  FADD R60, R58, -12583039 ;  /* 0xcb40007f3a3c7421 */ /* 0x000fe20000000000 */
[----:B------:R-:W-:Y:S01]  /*69f0*/  FADD R5, R59, -12583039 ;  /* 0xcb40007f3b057421 */ /* 0x000fe20000000000 */
[----:B------:R-:W-:Y:S01]  /*6a00*/  FFMA R0, -R33, 1.4426950216293334961, -R0 ;  /* 0x3fb8aa3b21007823 */ /* 0x000fe20000000900 */
[----:B-1----:R-:W-:Y:S01]  /*6a10*/  FFMA R61, R4, R29, 1 ;  /* 0x3f800000043d7423 */ /* 0x002fe2000000001d */
[----:B------:R-:W-:Y:S01]  /*6a20*/  FFMA R34, -R15, 1.4426950216293334961, -R34 ;  /* 0x3fb8aa3b0f227823 */ /* 0x000fe20000000922 */
[----:B------:R1:W-:Y:S01]  /*6a30*/  MUFU.EX2 R55, R41 ;  /* 0x0000002900377308 */ /* 0x0003e20000000800 */
[----:B------:R-:W-:Y:S01]  /*6a40*/  FFMA R60, -R35, 1.4426950216293334961, -R60 ;  /* 0x3fb8aa3b233c7823 */ /* 0x000fe2000000093c */
[----:B------:R-:W-:Y:S01]  /*6a50*/  FFMA R5, -R36, 1.4426950216293334961, -R5 ;  /* 0x3fb8aa3b24057823 */ /* 0x000fe20000000905 */
[----:B------:R-:W-:Y:S01]  /*6a60*/  FFMA R4, -R33, 1.925963033500011079e-08, R0 ;  /* 0x32a5706021047823 */ /* 0x000fe20000000100 */
[----:B------:R-:W-:Y:S01]  /*6a70*/  SHF.L.U32 R3, R30, 0x17, RZ ;  /* 0x000000171e037819 */ /* 0x000fe200000006ff */
[----:B------:R-:W-:Y:S01]  /*6a80*/  FFMA R34, -R15, 1.925963033500011079e-08, R34 ;  /* 0x32a570600f227823 */ /* 0x000fe20000000122 */
[----:B------:R-:W-:Y:S01]  /*6a90*/  SHF.L.U32 R0, R31, 0x17, RZ ;  /* 0x000000171f007819 */ /* 0x000fe200000006ff */
[----:B------:R-:W-:Y:S01]  /*6aa0*/  FFMA R60, -R35, 1.925963033500011079e-08, R60 ;  /* 0x32a57060233c7823 */ /* 0x000fe2000000013c */
[----:B------:R4:W-:Y:S01]  /*6ab0*/  MUFU.EX2 R51, R50 ;  /* 0x0000003200337308 */ /* 0x0009e20000000800 */
[----:B-1----:R-:W-:Y:S01]  /*6ac0*/  SHF.L.U32 R41, R28, 0x17, RZ ;  /* 0x000000171c297819 */ /* 0x002fe200000006ff */
[----:B------:R-:W-:Y:S01]  /*6ad0*/  FADD R28, R62, -12583039 ;  /* 0xcb40007f3e1c7421 */ /* 0x000fe20000000000 */
[----:B------:R-:W-:Y:S01]  /*6ae0*/  IADD3 R30, R61, 0x1800000, RZ ;  /* 0x018000003d1e7810 */ /* 0x000fe20007ffe0ff */
[----:B------:R-:W-:Y:S01]  /*6af0*/  FFMA R5, -R36, 1.925963033500011079e-08, R5 ;  /* 0x32a5706024057823 */ /* 0x000fe20000000105 */
[----:B------:R-:W-:Y:S01]  /*6b00*/  FFMA R40, R3, R40, 1 ;  /* 0x3f80000003287423 */ /* 0x000fe20000000028 */
[C---:B------:R-:W-:Y:S01]  /*6b10*/  FFMA R28, -R37.reuse, 1.4426950216293334961, -R28 ;  /* 0x3fb8aa3b251c7823 */ /* 0x040fe2000000091c */
[----:B------:R-:W-:Y:S01]  /*6b20*/  LOP3.LUT R30, R30, 0x7f800000, RZ, 0xc0, !PT ;  /* 0x7f8000001e1e7812 */ /* 0x000fe200078ec0ff */
[----:B------:R-:W1:Y:S01]  /*6b30*/  MUFU.EX2 R49, R49 ;  /* 0x0000003100317308 */ /* 0x000e620000000800 */
[----:B----4-:R-:W-:Y:S01]  /*6b40*/  FADD R50, R54, -12583039 ;  /* 0xcb40007f36327421 */ /* 0x010fe20000000000 */
[----:B------:R-:W-:Y:S01]  /*6b50*/  FFMA R28, -R37, 1.925963033500011079e-08, R28 ;  /* 0x32a57060251c7823 */ /* 0x000fe2000000011c */
[----:B------:R-:W-:Y:S01]  /*6b60*/  SHF.L.U32 R38, R38, 0x17, RZ ;  /* 0x0000001726267819 */ /* 0x000fe200000006ff */
[----:B------:R-:W-:Y:S01]  /*6b70*/  FFMA R43, R0, R43, 1 ;  /* 0x3f800000002b7423 */ /* 0x000fe2000000002b */
[C---:B------:R-:W-:Y:S01]  /*6b80*/  FFMA R50, -R27.reuse, 1.4426950216293334961, -R50 ;  /* 0x3fb8aa3b1b327823 */ /* 0x040fe20000000932 */
[----:B------:R-:W-:Y:S01]  /*6b90*/  SHF.L.U32 R42, R42, 0x17, RZ ;  /* 0x000000172a2a7819 */ /* 0x000fe200000006ff */
[----:B------:R-:W-:Y:S01]  /*6ba0*/  BSSY B1, `(.L_x_55) ;  /* 0x000002b000017945 */ /* 0x000fe20003800000 */
[----:B------:R-:W4:Y:S01]  /*6bb0*/  MUFU.EX2 R53, R53 ;  /* 0x0000003500357308 */ /* 0x000f220000000800 */
[----:B------:R-:W-:Y:S01]  /*6bc0*/  FFMA R50, -R27, 1.925963033500011079e-08, R50 ;  /* 0x32a570601b327823 */ /* 0x000fe20000000132 */
[----:B------:R-:W-:Y:S01]  /*6bd0*/  ISETP.GT.U32.AND P2, PT, R30, 0x1ffffff, PT ;  /* 0x01ffffff1e00780c */ /* 0x000fe20003f44070 */
[----:B---3--:R-:W-:Y:S01]  /*6be0*/  FFMA R45, R38, R45, 1 ;  /* 0x3f800000262d7423 */ /* 0x008fe2000000002d */
[----:B------:R-:W-:-:S02]  /*6bf0*/  SHF.L.U32 R44, R44, 0x17, RZ ;  /* 0x000000172c2c7819 */ /* 0x000fc400000006ff */
[----:B------:R-:W-:Y:S02]  /*6c00*/  SHF.L.U32 R48, R48, 0x17, RZ ;  /* 0x0000001730307819 */ /* 0x000fe400000006ff */
[----:B------:R-:W3:Y:S01]  /*6c10*/  MUFU.EX2 R32, R32 ;  /* 0x0000002000207308 */ /* 0x000ee20000000800 */
[----:B-1----:R-:W-:Y:S01]  /*6c20*/  FFMA R38, R42, R49, 1 ;  /* 0x3f8000002a267423 */ /* 0x002fe20000000031 */
[----:B------:R-:W-:Y:S01]  /*6c30*/  SHF.L.U32 R42, R46, 0x17, RZ ;  /* 0x000000172e2a7819 */ /* 0x000fe200000006ff */
[----:B------:R-:W-:Y:S01]  /*6c40*/  FFMA R47, R44, R47, 1 ;  /* 0x3f8000002c2f7423 */ /* 0x000fe2000000002f */
[----:B------:R-:W-:Y:S02]  /*6c50*/  SHF.L.U32 R46, R52, 0x17, RZ ;  /* 0x00000017342e7819 */ /* 0x000fe400000006ff */
[----:B------:R-:W-:Y:S01]  /*6c60*/  SHF.L.U32 R49, R56, 0x17, RZ ;  /* 0x0000001738317819 */ /* 0x000fe200000006ff */
[----:B------:R-:W-:Y:S01]  /*6c70*/  FFMA R42, R42, R51, 1 ;  /* 0x3f8000002a2a7423 */ /* 0x000fe20000000033 */
[----:B------:R-:W1:Y:S01]  /*6c80*/  MUFU.EX2 R34, R34 ;  /* 0x0000002200227308 */ /* 0x000e620000000800 */
[----:B----4-:R-:W-:Y:S01]  /*6c90*/  FFMA R44, R48, R53, 1 ;  /* 0x3f800000302c7423 */ /* 0x010fe20000000035 */
[----:B------:R-:W-:Y:S01]  /*6ca0*/  SHF.L.U32 R48, R54, 0x17, RZ ;  /* 0x0000001736307819 */ /* 0x000fe200000006ff */
[----:B------:R-:W-:Y:S01]  /*6cb0*/  FFMA R46, R46, R55, 1 ;  /* 0x3f8000002e2e7423 */ /* 0x000fe20000000037 */
[----:B------:R-:W-:-:S02]  /*6cc0*/  SHF.L.U32 R51, R59, 0x17, RZ ;  /* 0x000000173b337819 */ /* 0x000fc400000006ff */
[----:B------:R-:W-:Y:S02]  /*6cd0*/  SHF.L.U32 R52, R62, 0x17, RZ ;  /* 0x000000173e347819 */ /* 0x000fe400000006ff */
[----:B------:R4:W2:Y:S01]  /*6ce0*/  MUFU.EX2 R57, R50 ;  /* 0x0000003200397308 */ /* 0x0008a20000000800 */
[----:B---3--:R-:W-:-:S07]  /*6cf0*/  FFMA R39, R39, R32, 1 ;  /* 0x3f80000027277423 */ /* 0x008fce0000000020 */
[----:B------:R-:W3:Y:S01]  /*6d00*/  MUFU.EX2 R4, R4 ;  /* 0x0000000400047308 */ /* 0x000ee20000000800 */
[----:B----4-:R-:W-:Y:S01]  /*6d10*/  SHF.L.U32 R50, R58, 0x17, RZ ;  /* 0x000000173a327819 */ /* 0x010fe200000006ff */
[----:B-1----:R-:W-:-:S06]  /*6d20*/  FFMA R41, R41, R34, 1 ;  /* 0x3f80000029297423 */ /* 0x002fcc0000000022 */
[----:B------:R-:W1:Y:S01]  /*6d30*/  MUFU.EX2 R3, R60 ;  /* 0x0000003c00037308 */ /* 0x000e620000000800 */
[----:B--2---:R-:W-:-:S07]  /*6d40*/  FFMA R48, R48, R57, 1 ;  /* 0x3f80000030307423 */ /* 0x004fce0000000039 */
[----:B------:R-:W2:Y:S01]  /*6d50*/  MUFU.EX2 R0, R5 ;  /* 0x0000000500007308 */ /* 0x000ea20000000800 */
[----:B---3--:R-:W-:-:S07]  /*6d60*/  FFMA R49, R49, R4, 1 ;  /* 0x3f80000031317423 */ /* 0x008fce0000000004 */
[----:B------:R-:W3:Y:S01]  /*6d70*/  MUFU.EX2 R29, R28 ;  /* 0x0000001c001d7308 */ /* 0x000ee20000000800 */
[----:B-1----:R-:W-:Y:S01]  /*6d80*/  FFMA R50, R50, R3, 1 ;  /* 0x3f80000032327423 */ /* 0x002fe20000000003 */
[----:B--2---:R-:W-:Y:S01]  /*6d90*/  FFMA R51, R51, R0, 1 ;  /* 0x3f80000033337423 */ /* 0x004fe20000000000 */
[----:B---3--:R-:W-:Y:S01]  /*6da0*/  FFMA R52, R52, R29, 1 ;  /* 0x3f80000034347423 */ /* 0x008fe2000000001d */
[----:B------:R-:W-:Y:S06]  /*6db0*/  @P2 BRA `(.L_x_56) ;  /* 0x0000000000142947 */ /* 0x000fec0003800000 */
[----:B------:R-:W-:Y:S02]  /*6dc0*/  MOV R0, R61 ;  /* 0x0000003d00007202 */ /* 0x000fe40000000f00 */
[----:B------:R-:W-:-:S07]  /*6dd0*/  MOV R4, 0x6df0 ;  /* 0x00006df000047802 */ /* 0x000fce0000000f00 */
[----:B------:R-:W-:Y:S05]  /*6de0*/  CALL.REL.NOINC `($__internal_0_$__cuda_sm20_rcp_rn_f32_slowpath) ;  /* 0x00000144005c7944 */ /* 0x000fea0003c00000 */
[----:B------:R-:W-:Y:S01]  /*6df0*/  MOV R54, R0 ;  /* 0x0000000000367202 */ /* 0x000fe20000000f00 */
[----:B------:R-:W-:Y:S06]  /*6e00*/  BRA `(.L_x_57) ;  /* 0x0000000000107947 */ /* 0x000fec0003800000 */
.L_x_56:
[----:B------:R-:W1:Y:S02]  /*6e10*/  MUFU.RCP R54, R61 ;  /* 0x0000003d00367308 */ /* 0x000e640000001000 */
[----:B-1----:R-:W-:-:S04]  /*6e20*/  FFMA R0, R61, R54, -1 ;  /* 0xbf8000003d007423 */ /* 0x002fc80000000036 */
[----:B------:R-:W-:-:S04]  /*6e30*/  FADD.FTZ R3, -R0, -RZ ;  /* 0x800000ff00037221 */ /* 0x000fc80000010100 */
[----:B------:R-:W-:-:S07]  /*6e40*/  FFMA R54, R54, R3, R54 ;  /* 0x0000000336367223 */ /* 0x000fce0000000036 */
.L_x_57:
[----:B------:R-:W-:Y:S05]  /*6e50*/  BSYNC B1 ;  /* 0x0000000000017941 */ /* 0x000fea0003800000 */
.L_x_55:
[----:B------:R-:W-:Y:S01]  /*6e60*/  IADD3 R0, R39, 0x1800000, RZ ;  /* 0x0180000027007810 */ /* 0x000fe20007ffe0ff */
[----:B------:R-:W-:Y:S03]  /*6e70*/  BSSY B1, `(.L_x_58) ;  /* 0x000000d000017945 */ /* 0x000fe60003800000 */
[----:B------:R-:W-:-:S04]  /*6e80*/  LOP3.LUT R0, R0, 0x7f800000, RZ, 0xc0, !PT ;  /* 0x7f80000000007812 */ /* 0x000fc800078ec0ff */
[----:B------:R-:W-:-:S13]  /*6e90*/  ISETP.GT.U32.AND P2, PT, R0, 0x1ffffff, PT ;  /* 0x01ffffff0000780c */ /* 0x000fda0003f44070 */
[----:B------:R-:W-:Y:S05]  /*6ea0*/  @P2 BRA `(.L_x_59) ;  /* 0x0000000000142947 */ /* 0x000fea0003800000 */
[----:B------:R-:W-:Y:S02]  /*6eb0*/  MOV R0, R39 ;  /* 0x0000002700007202 */ /* 0x000fe40000000f00 */
[----:B------:R-:W-:-:S07]  /*6ec0*/  MOV R4, 0x6ee0 ;  /* 0x00006ee000047802 */ /* 0x000fce0000000f00 */
[----:B------:R-:W-:Y:S05]  /*6ed0*/  CALL.REL.NOINC `($__internal_0_$__cuda_sm20_rcp_rn_f32_slowpath) ;  /* 0x0000014400207944 */ /* 0x000fea0003c00000 */
[----:B------:R-:W-:Y:S01]  /*6ee0*/  MOV R53, R0 ;  /* 0x0000000000357202 */ /* 0x000fe20000000f00 */
[----:B------:R-:W-:Y:S06]  /*6ef0*/  BRA `(.L_x_60) ;  /* 0x0000000000107947 */ /* 0x000fec0003800000 */
.L_x_59:
[----:B------:R-:W1:Y:S02]  /*6f00*/  MUFU.RCP R0, R39 ;  /* 0x0000002700007308 */ /* 0x000e640000001000 */
[----:B-1----:R-:W-:-:S04]  /*6f10*/  FFMA R3, R39, R0, -1 ;  /* 0xbf80000027037423 */ /* 0x002fc80000000000 */
[----:B------:R-:W-:-:S04]  /*6f20*/  FADD.FTZ R3, -R3, -RZ ;  /* 0x800000ff03037221 */ /* 0x000fc80000010100 */
[----:B------:R-:W-:-:S07]  /*6f30*/  FFMA R53, R0, R3, R0 ;  /* 0x0000000300357223 */ /* 0x000fce0000000000 */
.L_x_60:
[----:B------:R-:W-:Y:S05]  /*6f40*/  BSYNC B1 ;  /* 0x0000000000017941 */ /* 0x000fea0003800000 */
.L_x_58:
        /* <DEDUP_REMOVED lines=10> */
.L_x_62:
[----:B------:R-:W1:Y:S02]  /*6ff0*/  MUFU.RCP R56, R41 ;  /* 0x0000002900387308 */ /* 0x000e640000001000 */
[----:B-1----:R-:W-:-:S04]  /*7000*/  FFMA R0, R41, R56, -1 ;  /* 0xbf80000029007423 */ /* 0x002fc80000000038 */
[----:B------:R-:W-:-:S04]  /*7010*/  FADD.FTZ R3, -R0, -RZ ;  /* 0x800000ff00037221 */ /* 0x000fc80000010100 */
[----:B------:R-:W-:-:S07]  /*7020*/  FFMA R56, R56, R3, R56 ;  /* 0x0000000338387223 */ /* 0x000fce0000000038 */
.L_x_63:
[----:B------:R-:W-:Y:S05]  /*7030*/  BSYNC B1 ;  /* 0x0000000000017941 */ /* 0x000fea0003800000 */
.L_x_61:
        /* <DEDUP_REMOVED lines=10> */
.L_x_65:
[----:B------:R-:W1:Y:S02]  /*70e0*/  MUFU.RCP R39, R40 ;  /* 0x0000002800277308 */ /* 0x000e640000001000 */
[----:B-1----:R-:W-:-:S04]  /*70f0*/  FFMA R0, R40, R39, -1 ;  /* 0xbf80000028007423 */ /* 0x002fc80000000027 */
[----:B------:R-:W-:-:S04]  /*7100*/  FADD.FTZ R0, -R0, -RZ ;  /* 0x800000ff00007221 */ /* 0x000fc80000010100 */
[----:B------:R-:W-:-:S07]  /*7110*/  FFMA R39, R39, R0, R39 ;  /* 0x0000000027277223 */ /* 0x000fce0000000027 */
.L_x_66:
[----:B------:R-:W-:Y:S05]  /*7120*/  BSYNC B1 ;  /* 0x0000000000017941 */ /* 0x000fea0003800000 */
.L_x_64:
        /* <DEDUP_REMOVED lines=10> */
.L_x_68:
[----:B------:R-:W1:Y:S02]  /*71d0*/  MUFU.RCP R40, R43 ;  /* 0x0000002b00287308 */ /* 0x000e640000001000 */
[----:B-1----:R-:W-:-:S04]  /*71e0*/  FFMA R0, R43, R40, -1 ;  /* 0xbf8000002b007423 */ /* 0x002fc80000000028 */
[----:B------:R-:W-:-:S04]  /*71f0*/  FADD.FTZ R3, -R0, -RZ ;  /* 0x800000ff00037221 */ /* 0x000fc80000010100 */
[----:B------:R-:W-:-:S07]  /*7200*/  FFMA R40, R40, R3, R40 ;  /* 0x0000000328287223 */ /* 0x000fce0000000028 */
.L_x_69:
[----:B------:R-:W-:Y:S05]  /*7210*/  BSYNC B1 ;  /* 0x0000000000017941 */ /* 0x000fea0003800000 */
.L_x_67:
        /* <DEDUP_REMOVED lines=10> */
.L_x_71:
[----:B------:R-:W1:Y:S02]  /*72c0*/  MUFU.RCP R0, R45 ;  /* 0x0000002d00007308 */ /* 0x000e640000001000 */
[----:B-1----:R-:W-:-:S04]  /*72d0*/  FFMA R3, R45, R0, -1 ;  /* 0xbf8000002d037423 */ /* 0x002fc80000000000 */
[----:B------:R-:W-:-:S04]  /*72e0*/  FADD.FTZ R3, -R3, -RZ ;  /* 0x800000ff03037221 */ /* 0x000fc80000010100 */
[----:B------:R-:W-:-:S07]  /*72f0*/  FFMA R41, R0, R3, R0 ;  /* 0x0000000300297223 */ /* 0x000fce0000000000 */
.L_x_72:
[----:B------:R-:W-:Y:S05]  /*7300*/  BSYNC B1 ;  /* 0x0000000000017941 */ /* 0x000fea0003800000 */
.L_x_70:
        /* <DEDUP_REMOVED lines=10> */
.L_x_74:
[----:B------:R-:W1:Y:S02]  /*73b0*/  MUFU.RCP R3, R38 ;  /* 0x0000002600037308 */ /* 0x000e640000001000 */
[----:B-1----:R-:W-:-:S04]  /*73c0*/  FFMA R0, R38, R3, -1 ;  /* 0xbf80000026007423 */ /* 0x002fc80000000003 */
[----:B------:R-:W-:-:S04]  /*73d0*/  FADD.FTZ R0, -R0, -RZ ;  /* 0x800000ff00007221 */ /* 0x000fc80000010100 */
[----:B------:R-:W-:-:S07]  /*73e0*/  FFMA R58, R3, R0, R3 ;  /* 0x00000000033a7223 */ /* 0x000fce0000000003 */
.L_x_75:
[----:B------:R-:W-:Y:S05]  /*73f0*/  BSYNC B1 ;  /* 0x0000000000017941 */ /* 0x000fea0003800000 */
.L_x_73:
        /* <DEDUP_REMOVED lines=10> */
.L_x_77:
[----:B------:R-:W1:Y:S02]  /*74a0*/  MUFU.RCP R0, R47 ;  /* 0x0000002f00007308 */ /* 0x000e640000001000 */
[----:B-1----:R-:W-:-:S04]  /*74b0*/  FFMA R3, R47, R0, -1 ;  /* 0xbf8000002f037423 */ /* 0x002fc80000000000 */
[----:B------:R-:W-:-:S04]  /*74c0*/  FADD.FTZ R3, -R3, -RZ ;  /* 0x800000ff03037221 */ /* 0x000fc80000010100 */
[----:B------:R-:W-:-:S07]  /*74d0*/  FFMA R43, R0, R3, R0 ;  /* 0x00000003002b7223 */ /* 0x000fce0000000000 */
.L_x_78:
[----:B------:R-:W-:Y:S05]  /*74e0*/  BSYNC B1 ;  /* 0x0000000000017941 */ /* 0x000fea0003800000 */
.L_x_76:
        /* <DEDUP_REMOVED lines=10> */
.L_x_80:
[----:B------:R-:W1:Y:S02]  /*7590*/  MUFU.RCP R3, R42 ;  /* 0x0000002a00037308 */ /* 0x000e640000001000 */
[----:B-1----:R-:W-:-:S04]  /*75a0*/  FFMA R0, R42, R3, -1 ;  /* 0xbf8000002a007423 */ /* 0x002fc80000000003 */
[----:B------:R-:W-:-:S04]  /*75b0*/  FADD.FTZ R0, -R0, -RZ ;  /* 0x800000ff00007221 */ /* 0x000fc80000010100 */
[----:B------:R-:W-:-:S07]  /*75c0*/  FFMA R38, R3, R0, R3 ;  /* 0x0000000003267223 */ /* 0x000fce0000000003 */
.L_x_81:
[----:B------:R-:W-:Y:S05]  /*75d0*/  BSYNC B1 ;  /* 0x0000000000017941 */ /* 0x000fea0003800000 */
.L_x_79:
        /* <DEDUP_REMOVED lines=10> */
.L_x_83:
[----:B------:R-:W1:Y:S02]  /*7680*/  MUFU.RCP R45, R44 ;  /* 0x0000002c002d7308 */ /* 0x000e640000001000 */
[----:B-1----:R-:W-:-:S04]  /*7690*/  FFMA R0, R44, R45, -1 ;  /* 0xbf8000002c007423 */ /* 0x002fc8000000002d */
[----:B------:R-:W-:-:S04]  /*76a0*/  FADD.FTZ R0, -R0, -RZ ;  /* 0x800000ff00007221 */ /* 0x000fc80000010100 */
[----:B------:R-:W-:-:S07]  /*76b0*/  FFMA R45, R45, R0, R45 ;  /* 0x000000002d2d7223 */ /* 0x000fce000000002d */
.L_x_84:
[----:B------:R-:W-:Y:S05]  /*76c0*/  BSYNC B1 ;  /* 0x0000000000017941 */ /* 0x000fea0003800000 */
.L_x_82:
        /* <DEDUP_REMOVED lines=10> */
.L_x_86:
[----:B------:R-:W1:Y:S02]  /*7770*/  MUFU.RCP R47, R46 ;  /* 0x0000002e002f7308 */ /* 0x000e640000001000 */
[----:B-1----:R-:W-:-:S04]  /*7780*/  FFMA R0, R46, R47, -1 ;  /* 0xbf8000002e007423 */ /* 0x002fc8000000002f */
[----:B------:R-:W-:-:S04]  /*7790*/  FADD.FTZ R0, -R0, -RZ ;  /* 0x800000ff00007221 */ /* 0x000fc80000010100 */
[----:B------:R-:W-:-:S07]  /*77a0*/  FFMA R47, R47, R0, R47 ;  /* 0x000000002f2f7223 */ /* 0x000fce000000002f */
.L_x_87:
[----:B------:R-:W-:Y:S05]  /*77b0*/  BSYNC B1 ;  /* 0x0000000000017941 */ /* 0x000fea0003800000 */
.L_x_85:
        /* <DEDUP_REMOVED lines=10> */
.L_x_89:
[----:B------:R-:W1:Y:S02]  /*7860*/  MUFU.RCP R3, R48 ;  /* 0x0000003000037308 */ /* 0x000e640000001000 */
[----:B-1----:R-:W-:-:S04]  /*7870*/  FFMA R0, R48, R3, -1 ;  /* 0xbf80000030007423 */ /* 0x002fc80000000003 */
[----:B------:R-:W-:-:S04]  /*7880*/  FADD.FTZ R0, -R0, -RZ ;  /* 0x800000ff00007221 */ /* 0x000fc80000010100 */
[----:B------:R-:W-:-:S07]  /*7890*/  FFMA R42, R3, R0, R3 ;  /* 0x00000000032a7223 */ /* 0x000fce0000000003 */
.L_x_90:
[----:B------:R-:W-:Y:S05]  /*78a0*/  BSYNC B1 ;  /* 0x0000000000017941 */ /* 0x000fea0003800000 */
.L_x_88:
        /* <DEDUP_REMOVED lines=10> */
.L_x_92:
[----:B------:R-:W1:Y:S02]  /*7950*/  MUFU.RCP R44, R49 ;  /* 0x00000031002c7308 */ /* 0x000e640000001000 */
[----:B-1----:R-:W-:-:S04]  /*7960*/  FFMA R0, R49, R44, -1 ;  /* 0xbf80000031007423 */ /* 0x002fc8000000002c */
[----:B------:R-:W-:-:S04]  /*7970*/  FADD.FTZ R3, -R0, -RZ ;  /* 0x800000ff00037221 */ /* 0x000fc80000010100 */
[----:B------:R-:W-:-:S07]  /*7980*/  FFMA R44, R44, R3, R44 ;  /* 0x000000032c2c7223 */ /* 0x000fce000000002c */
.L_x_93:
[----:B------:R-:W-:Y:S05]  /*7990*/  BSYNC B1 ;  /* 0x0000000000017941 */ /* 0x000fea0003800000 */
.L_x_91:
        /* <DEDUP_REMOVED lines=10> */
.L_x_95:
[----:B------:R-:W1:Y:S02]  /*7a40*/  MUFU.RCP R3, R50 ;  /* 0x0000003200037308 */ /* 0x000e640000001000 */
[----:B-1----:R-:W-:-:S04]  /*7a50*/  FFMA R0, R50, R3, -1 ;  /* 0xbf80000032007423 */ /* 0x002fc80000000003 */
[----:B------:R-:W-:-:S04]  /*7a60*/  FADD.FTZ R0, -R0, -RZ ;  /* 0x800000ff00007221 */ /* 0x000fc80000010100 */
[----:B------:R-:W-:-:S07]  /*7a70*/  FFMA R46, R3, R0, R3 ;  /* 0x00000000032e7223 */ /* 0x000fce0000000003 */
.L_x_96:
[----:B------:R-:W-:Y:S05]  /*7a80*/  BSYNC B1 ;  /* 0x0000000000017941 */ /* 0x000fea0003800000 */
.L_x_94:
        /* <DEDUP_REMOVED lines=10> */
.L_x_98:
[----:B------:R-:W1:Y:S02]  /*7b30*/  MUFU.RCP R0, R51 ;  /* 0x0000003300007308 */ /* 0x000e640000001000 */
[----:B-1----:R-:W-:-:S04]  /*7b40*/  FFMA R3, R51, R0, -1 ;  /* 0xbf80000033037423 */ /* 0x002fc80000000000 */
[----:B------:R-:W-:-:S04]  /*7b50*/  FADD.FTZ R3, -R3, -RZ ;  /* 0x800000ff03037221 */ /* 0x000fc80000010100 */
[----:B------:R-:W-:-:S07]  /*7b60*/  FFMA R49, R0, R3, R0 ;  /* 0x0000000300317223 */ /* 0x000fce0000000000 */
.L_x_99:
[----:B------:R-:W-:Y:S05]  /*7b70*/  BSYNC B1 ;  /* 0x0000000000017941 */ /* 0x000fea0003800000 */
.L_x_97:
        /* <DEDUP_REMOVED lines=8> */
[----:B------:R-:W-:Y:S05]  /*7c00*/  BRA `(.L_x_102) ;  /* 0x0000000000107947 */ /* 0x000fea0003800000 */
.L_x_101:
[----:B------:R-:W1:Y:S02]  /*7c10*/  MUFU.RCP R3, R52 ;  /* 0x0000003400037308 */ /* 0x000e640000001000 */
[----:B-1----:R-:W-:-:S04]  /*7c20*/  FFMA R0, R52, R3, -1 ;  /* 0xbf80000034007423 */ /* 0x002fc80000000003 */
[----:B------:R-:W-:-:S04]  /*7c30*/  FADD.FTZ R0, -R0, -RZ ;  /* 0x800000ff00007221 */ /* 0x000fc80000010100 */
[----:B------:R-:W-:-:S07]  /*7c40*/  FFMA R0, R3, R0, R3 ;  /* 0x0000000003007223 */ /* 0x000fce0000000003 */
.L_x_102:
[----:B------:R-:W-:Y:S05]  /*7c50*/  BSYNC B1 ;  /* 0x0000000000017941 */ /* 0x000fea0003800000 */
.L_x_100:
[----:B------:R-:W1:Y:S01]  /*7c60*/  S2R R29, SR_TID.X ;  /* 0x00000000001d7919 */ /* 0x000e620000002100 */
[----:B------:R-:W-:Y:S01]  /*7c70*/  FMUL R53, R10, R53 ;  /* 0x000000350a357220 */ /* 0x000fe20000400000 */
[----:B------:R-:W-:Y:S01]  /*7c80*/  FMUL R54, R11, R54 ;  /* 0x000000360b367220 */ /* 0x000fe20000400000 */
[----:B------:R-:W-:Y:S01]  /*7c90*/  FMUL R56, R15, R56 ;  /* 0x000000380f387220 */ /* 0x000fe20000400000 */
[----:B------:R-:W2:Y:S01]  /*7ca0*/  S2R R28, SR_TID.X ;  /* 0x00000000001c7919 */ /* 0x000ea20000002100 */
[----:B------:R-:W-:Y:S01]  /*7cb0*/  FMUL R39, R14, R39 ;  /* 0x000000270e277220 */ /* 0x000fe20000400000 */
        /* <DEDUP_REMOVED lines=12> */
[----:B------:R-:W-:-:S02]  /*7d80*/  MOV R11, 0x10 ;  /* 0x00000010000b7802 */ /* 0x000fc40000000f00 */
[----:B------:R-:W-:Y:S02]  /*7d90*/  F2FP.SATFINITE.E4M3.F32.PACK_AB_MERGE_C R53, R53, R54, RZ ;  /* 0x000000363535723e */ /* 0x000fe400048070ff */
[----:B------:R-:W-:Y:S02]  /*7da0*/  F2FP.SATFINITE.E4M3.F32.PACK_AB_MERGE_C R39, R39, R56, RZ ;  /* 0x000000382727723e */ /* 0x000fe400048070ff */
[----:B------:R-:W-:Y:S02]  /*7db0*/  F2FP.SATFINITE.E4M3.F32.PACK_AB_MERGE_C R41, R41, R40, RZ ;  /* 0x000000282929723e */ /* 0x000fe400048070ff */
[----:B------:R-:W-:Y:S02]  /*7dc0*/  F2FP.SATFINITE.E4M3.F32.PACK_AB_MERGE_C R43, R43, R58, RZ ;  /* 0x0000003a2b2b723e */ /* 0x000fe400048070ff */
[----:B------:R-:W-:Y:S02]  /*7dd0*/  F2FP.SATFINITE.E4M3.F32.PACK_AB_MERGE_C R45, R45, R38, RZ ;  /* 0x000000262d2d723e */ /* 0x000fe400048070ff */
[----:B------:R-:W-:-:S02]  /*7de0*/  F2FP.SATFINITE.E4M3.F32.PACK_AB_MERGE_C R47, R42, R47, RZ ;  /* 0x0000002f2a2f723e */ /* 0x000fc400048070ff */
[----:B-1----:R-:W-:Y:S02]  /*7df0*/  LOP3.LUT R29, R29, 0xff, RZ, 0xc0, !PT ;  /* 0x000000ff1d1d7812 */ /* 0x002fe400078ec0ff */
[----:B------:R-:W-:Y:S02]  /*7e00*/  F2FP.SATFINITE.E4M3.F32.PACK_AB_MERGE_C R35, R35, R44, RZ ;  /* 0x0000002c2323723e */ /* 0x000fe400048070ff */
[----:B------:R-:W-:Y:S02]  /*7e10*/  IADD3 R29, R29, 0x1f, RZ ;  /* 0x0000001f1d1d7810 */ /* 0x000fe40007ffe0ff */
[C---:B--2---:R-:W-:Y:S02]  /*7e20*/  SHF.L.U32 R3, R28.reuse, 0x4, RZ ;  /* 0x000000041c037819 */ /* 0x044fe400000006ff */
[----:B------:R-:W-:Y:S02]  /*7e30*/  ISETP.GT.U32.AND P5, PT, R29, 0x3e, PT ;  /* 0x0000003e1d00780c */ /* 0x000fe40003fa4070 */
[----:B------:R-:W-:-:S02]  /*7e40*/  SHF.L.U32 R4, R28, 0x1, RZ ;  /* 0x000000011c047819 */ /* 0x000fc400000006ff */
[----:B------:R-:W-:Y:S02]  /*7e50*/  LOP3.LUT R3, R3, 0xe00, RZ, 0xc0, !PT ;  /* 0x00000e0003037812 */ /* 0x000fe400078ec0ff */
[----:B------:R-:W-:Y:S02]  /*7e60*/  SHF.L.U32 R10, R28, 0x3, RZ ;  /* 0x000000031c0a7819 */ /* 0x000fe400000006ff */
[----:B------:R-:W-:Y:S02]  /*7e70*/  LOP3.LUT R3, R3, 0x6, R4, 0xf8, !PT ;  /* 0x0000000603037812 */ /* 0x000fe400078ef804 */
[----:B------:R-:W-:Y:S02]  /*7e80*/  SHF.R.U32.HI R5, RZ, 0x4, R28 ;  /* 0x00000004ff057819 */ /* 0x000fe4000001161c */
[----:B------:R-:W-:Y:S02]  /*7e90*/  LOP3.LUT R4, R10, 0x80, RZ, 0xc0, !PT ;  /* 0x000000800a047812 */ /* 0x000fe400078ec0ff */
[----:B------:R-:W-:-:S02]  /*7ea0*/  LOP3.LUT P2, RZ, R5, 0x1, RZ, 0xc0, !PT ;  /* 0x0000000105ff7812 */ /* 0x000fc4000784c0ff */
[----:B------:R-:W-:Y:S02]  /*7eb0*/  LOP3.LUT R3, R3, 0x60, R10, 0xf8, !PT ;  /* 0x0000006003037812 */ /* 0x000fe400078ef80a */
[----:B------:R-:W-:Y:S02]  /*7ec0*/  LOP3.LUT R4, R4, 0x10, R28, 0xf8, !PT ;  /* 0x0000001004047812 */ /* 0x000fe400078ef81c */
[----:B------:R-:W-:Y:S02]  /*7ed0*/  F2FP.SATFINITE.E4M3.F32.PACK_AB_MERGE_C R49, R0, R49, RZ ;  /* 0x000000310031723e */ /* 0x000fe400048070ff */
[----:B------:R-:W-:Y:S02]  /*7ee0*/  LOP3.LUT R12, R3, R4, RZ, 0xfc, !PT ;  /* 0x00000004030c7212 */ /* 0x000fe400078efcff */
[----:B------:R-:W-:Y:S01]  /*7ef0*/  SEL R11, R11, 0xfffffff0, !P2 ;  /* 0xfffffff00b0b7807 */ /* 0x000fe20005000000 */
[----:B------:R-:W-:Y:S06]  /*7f00*/  @P5 BRA `(.L_x_103) ;  /* 0x0000000000045947 */ /* 0x000fec0003800000 */
[----:B------:R-:W-:-:S04]  /*7f10*/  DEPBAR.LE SB0, 0x1 ;  /* 0x000080400000791a */ /* 0x000fc80000000000 */
.L_x_103:
[----:B------:R-:W-:Y:S05]  /*7f20*/  WARPSYNC.ALL ;  /* 0x0000000000007948 */ /* 0x000fea0003800000 */
[----:B------:R-:W-:Y:S01]  /*7f30*/  BAR.SYNC.DEFER_BLOCKING 0x1, 0x100 ;  /* 0x0044000000007b1d */ /* 0x000fe20000010000 */
[----:B------:R-:W-:-:S04]  /*7f40*/  IADD3 R10, R12, UR47, RZ ;  /* 0x0000002f0c0a7c10 */ /* 0x000fc8000fffe0ff */
[----:B------:R-:W-:Y:S01]  /*7f50*/  IADD3 R10, R10, R11, RZ ;  /* 0x0000000b0a0a7210 */ /* 0x000fe20007ffe0ff */
[----:B------:R-:W-:Y:S01]  /*7f60*/  BSSY B0, `(.L_x_104) ;  /* 0x0000016000007945 */ /* 0x000fe20003800000 */
[----:B------:R1:W-:Y:S04]  /*7f70*/  STS.U16 [R12+UR47+0x4100], R53 ;  /* 0x004100350c007988 */ /* 0x0003e8000800042f */
[----:B------:R1:W-:Y:S04]  /*7f80*/  STS.U16 [R12+UR47+0x4200], R39 ;  /* 0x004200270c007988 */ /* 0x0003e8000800042f */
[----:B------:R1:W-:Y:S04]  /*7f90*/  STS.U16 [R12+UR47+0x4108], R41 ;  /* 0x004108290c007988 */ /* 0x0003e8000800042f */
[----:B------:R1:W-:Y:S04]  /*7fa0*/  STS.U16 [R12+UR47+0x4208], R43 ;  /* 0x0042082b0c007988 */ /* 0x0003e8000800042f */
[----:B------:R1:W-:Y:S04]  /*7fb0*/  STS.U16 [R10+0x4100], R45 ;  /* 0x0041002d0a007388 */ /* 0x0003e80000000400 */
[----:B------:R1:W-:Y:S04]  /*7fc0*/  STS.U16 [R10+0x4200], R47 ;  /* 0x0042002f0a007388 */ /* 0x0003e80000000400 */
[----:B------:R1:W-:Y:S04]  /*7fd0*/  STS.U16 [R10+0x4108], R35 ;  /* 0x004108230a007388 */ /* 0x0003e80000000400 */
[----:B------:R1:W-:Y:S01]  /*7fe0*/  STS.U16 [R10+0x4208], R49 ;  /* 0x004208310a007388 */ /* 0x0003e20000000400 */
[----:B------:R-:W-:Y:S01]  /*7ff0*/  @!PT LDS RZ, [RZ] ;  /* 0x00000000fffff984 */ /* 0x000fe20000000800 */
[----:B------:R-:W-:Y:S01]  /*8000*/  @!PT LDS RZ, [RZ] ;  /* 0x00000000fffff984 */ /* 0x000fe20000000800 */
[----:B------:R-:W-:Y:S01]  /*8010*/  @!PT LDS RZ, [RZ] ;  /* 0x00000000fffff984 */ /* 0x000fe20000000800 */
[----:B------:R-:W-:Y:S01]  /*8020*/  @!PT LDS RZ, [RZ] ;  /* 0x00000000fffff984 */ /* 0x000fe20000000800 */
[----:B------:R2:W-:Y:S06]  /*8030*/  MEMBAR.ALL.CTA ;  /* 0x0000000000007992 */ /* 0x0005ec0000008000 */
[----:B--2---:R-:W2:Y:S02]  /*8040*/  FENCE.VIEW.ASYNC.S ;  /* 0x00000000000073c6 */ /* 0x004ea40000000000 */
[----:B--2---:R-:W-:Y:S06]  /*8050*/  BAR.SYNC.DEFER_BLOCKING 0x1, 0x100 ;  /* 0x0044000000007b1d */ /* 0x004fec0000010000 */
[----:B-1----:R-:W-:Y:S05]  /*8060*/  @P5 BRA `(.L_x_105) ;  /* 0x0000000000145947 */ /* 0x002fea0003800000 */
[----:B------:R-:W-:Y:S02]  /*8070*/  UIADD3 UR4, UP0, UR44, 0x4f0, URZ ;  /* 0x000004f02c047890 */ /* 0x000fe4000ff1e03f */
[----:B------:R-:W-:Y:S02]  /*8080*/  UIADD3 UR48, UR47, 0x4100, URZ ;  /* 0x000041002f307890 */ /* 0x000fe4000fffe03f */
[----:B------:R-:W-:-:S09]  /*8090*/  UIADD3.X UR5, URZ, UR45, URZ, UP0, !UPT ;  /* 0x0000002d3f057290 */ /* 0x000fd200087fe43f */
[----:B------:R1:W-:Y:S02]  /*80a0*/  UTMASTG.3D [UR48], [UR4] ;  /* 0x00000030040073b5 */ /* 0x0003e40008010000 */
[----:B-1----:R0:W-:Y:S02]  /*80b0*/  UTMACMDFLUSH ;  /* 0x00000000000079b7 */ /* 0x0021e40000000000 */
.L_x_105:
[----:B------:R-:W-:Y:S05]  /*80c0*/  BSYNC B0 ;  /* 0x0000000000007941 */ /* 0x000fea0003800000 */
.L_x_104:
[----:B------:R-:W-:Y:S04]  /*80d0*/  BSSY B0, `(.L_x_106) ;  /* 0x0000036000007945 */ /* 0x000fe80003800000 */
[----:B------:R-:W-:Y:S05]  /*80e0*/  @P0 BRA `(.L_x_107) ;  /* 0x0000000000d00947 */ /* 0x000fea0003800000 */
[----:B------:R-:W2:Y:S02]  /*80f0*/  LDL R0, [R1+0xcc] ;  /* 0x0000cc0001007983 */ /* 0x000ea40000100800 */
[----:B--2---:R-:W-:-:S13]  /*8100*/  ISETP.NE.AND P3, PT, R0, 0x3, PT ;  /* 0x000000030000780c */ /* 0x004fda0003f65270 */
[----:B------:R-:W-:Y:S05]  /*8110*/  @!P3 BRA `(.L_x_108) ;  /* 0x000000000004b947 */ /* 0x000fea0003800000 */
[----:B------:R-:W-:Y:S01]  /*8120*/  BPT.TRAP 0x1 ;  /* 0x000000040000795c */ /* 0x000fe20000300000 */
.L_x_108:
[----:B------:R-:W2:Y:S04]  /*8130*/  LDL R3, [R1+0xb4] ;  /* 0x0000b40001037983 */ /* 0x000ea80000100800 */
[----:B------:R-:W3:Y:S01]  /*8140*/  LDL R0, [R1+0xb8] ;  /* 0x0000b80001007983 */ /* 0x000ee20000100800 */
[----:B------:R-:W-:Y:S01]  /*8150*/  BSSY B1, `(.L_x_109) ;  /* 0x0000005000017945 */ /* 0x000fe20003800000 */
[----:B--2---:R-:W-:Y:S02]  /*8160*/  LEA R14, R3, UR47, 0x3 ;  /* 0x0000002f030e7c11 */ /* 0x004fe4000f8e18ff */
[----:B---3--:R-:W-:-:S04]  /*8170*/  SHF.L.U32 R3, R0, 0x1f, RZ ;  /* 0x0000001f00037819 */ /* 0x008fc800000006ff */
[----:B------:R-:W1:Y:S02]  /*8180*/  SYNCS.PHASECHK.TRANS64.TRYWAIT P2, [R14+URZ+0x80], R3 ;  /* 0x000080030e0075a7 */ /* 0x000e64000804017f */
[----:B-1----:R-:W-:Y:S05]  /*8190*/  @!P2 BRA `(.L_x_110) ;  /* 0x0000012400f0a947 */ /* 0x002fea0003800000 */
.L_x_624:
[----:B------:R-:W-:Y:S05]  /*81a0*/  BSYNC B1 ;  /* 0x0000000000017941 */ /* 0x000fea0003800000 */
.L_x_109:
[----:B------:R-:W-:Y:S04]  /*81b0*/  BSSY B1, `(.L_x_111) ;  /* 0x0000012000017945 */ /* 0x000fe80003800000 */
[----:B------:R-:W-:Y:S05]  /*81c0*/  @P1 BRA `(.L_x_112) ;  /* 0x0000000000401947 */ /* 0x000fea0003800000 */
[----:B------:R-:W2:Y:S02]  /*81d0*/  LDL R0, [R1+0xb4] ;  /* 0x0000b40001007983 */ /* 0x000ea40000100800 */
[----:B--2---:R-:W-:-:S04]  /*81e0*/  LEA R15, R0, R12, 0xc ;  /* 0x0000000c000f7211 */ /* 0x004fc800078e60ff */
[----:B------:R-:W-:Y:S01]  /*81f0*/  IADD3 R0, R15, UR47, RZ ;  /* 0x0000002f0f007c10 */ /* 0x000fe2000fffe0ff */
[----:B------:R-:W-:Y:S03]  /*8200*/  LDS.U16 R6, [R15+UR47+0x200] ;  /* 0x0002002f0f067984 */ /* 0x000fe60008000400 */
[----:B------:R-:W-:Y:S01]  /*8210*/  IADD3 R13, R0, R11, RZ ;  /* 0x0000000b000d7210 */ /* 0x000fe20007ffe0ff */
[----:B-1----:R-:W1:Y:S04]  /*8220*/  LDS.U16 R3, [R15+UR47+0x100] ;  /* 0x0001002f0f037984 */ /* 0x002e680008000400 */
[----:B------:R-:W-:Y:S04]  /*8230*/  LDS.U16 R7, [R15+UR47+0x208] ;  /* 0x0002082f0f077984 */ /* 0x000fe80008000400 */
[----:B------:R-:W2:Y:S04]  /*8240*/  LDS.U16 R0, [R15+UR47+0x108] ;  /* 0x0001082f0f007984 */ /* 0x000ea80008000400 */
[----:B------:R-:W-:Y:S04]  /*8250*/  LDS.U16 R8, [R13+0x200] ;  /* 0x000200000d087984 */ /* 0x000fe80000000400 */
[----:B------:R-:W3:Y:S04]  /*8260*/  LDS.U16 R5, [R13+0x100] ;  /* 0x000100000d057984 */ /* 0x000ee80000000400 */
[----:B------:R-:W-:Y:S04]  /*8270*/  LDS.U16 R9, [R13+0x208] ;  /* 0x000208000d097984 */ /* 0x000fe80000000400 */
[----:B------:R-:W4:Y:S01]  /*8280*/  LDS.U16 R4, [R13+0x108] ;  /* 0x000108000d047984 */ /* 0x000f220000000400 */
[----:B-1----:R-:W-:-:S02]  /*8290*/  PRMT R6, R3, 0x5410, R6 ;  /* 0x0000541003067816 */ /* 0x002fc40000000006 */
[----:B--2---:R-:W-:Y:S02]  /*82a0*/  PRMT R7, R0, 0x5410, R7 ;  /* 0x0000541000077816 */ /* 0x004fe40000000007 */
[----:B---3--:R-:W-:Y:S02]  /*82b0*/  PRMT R8, R5, 0x5410, R8 ;  /* 0x0000541005087816 */ /* 0x008fe40000000008 */
[----:B----4-:R-:W-:-:S07]  /*82c0*/  PRMT R9, R4, 0x5410, R9 ;  /* 0x0000541004097816 */ /* 0x010fce0000000009 */
.L_x_112:
[----:B------:R-:W-:Y:S05]  /*82d0*/  BSYNC B1 ;  /* 0x0000000000017941 */ /* 0x000fea0003800000 */
.L_x_111:
[----:B------:R-:W-:Y:S01]  /*82e0*/  @!PT LDS RZ, [RZ] ;  /* 0x00000000fffff984 */ /* 0x000fe20000000800 */
[----:B------:R-:W-:Y:S01]  /*82f0*/  @!PT LDS RZ, [RZ] ;  /* 0x00000000fffff984 */ /* 0x000fe20000000800 */
[----:B------:R-:W-:Y:S01]  /*8300*/  @!PT LDS RZ, [RZ] ;  /* 0x00000000fffff984 */ /* 0x000fe20000000800 */
[----:B------:R-:W-:Y:S01]  /*8310*/  @!PT LDS RZ, [RZ] ;  /* 0x00000000fffff984 */ /* 0x000fe20000000800 */
[----:B------:R2:W-:Y:S06]  /*8320*/  MEMBAR.ALL.CTA ;  /* 0x0000000000007992 */ /* 0x0005ec0000008000 */
[----:B--2---:R-:W2:Y:S01]  /*8330*/  FENCE.VIEW.ASYNC.S ;  /* 0x00000000000073c6 */ /* 0x004ea20000000000 */
[----:B------:R-:W-:Y:S05]  /*8340*/  @!P3 BRA `(.L_x_113) ;  /* 0x000000000004b947 */ /* 0x000fea0003800000 */
[----:B------:R-:W-:Y:S01]  /*8350*/  BPT.TRAP 0x1 ;  /* 0x000000040000795c */ /* 0x000fe20000300000 */
.L_x_113:
[----:B------:R-:W3:Y:S04]  /*8360*/  LDL.LU R5, [R1+0xb4] ;  /* 0x0000b40001057983 */ /* 0x000ee80000300800 */
[----:B------:R-:W4:Y:S01]  /*8370*/  LDL.LU R4, [R1+0xb8] ;  /* 0x0000b80001047983 */ /* 0x000f220000300800 */
[----:B------:R-:W-:Y:S01]  /*8380*/  IADD3 R0, R14, 0xa0, RZ ;  /* 0x000000a00e007810 */ /* 0x000fe20007ffe0ff */
[----:B-1----:R-:W1:Y:S03]  /*8390*/  S2R R3, SR_CgaCtaId ;  /* 0x0000000000037919 */ /* 0x002e660000008800 */
[----:B-1----:R-:W-:-:S04]  /*83a0*/  PRMT R0, R3, 0x654, R0 ;  /* 0x0000065403007816 */ /* 0x002fc80000000000 */
[----:B--2---:R3:W-:Y:S02]  /*83b0*/  SYNCS.ARRIVE.TRANS64.RED.A1T0 RZ, [R0+URZ], RZ ;  /* 0x000000ff00ff79a7 */ /* 0x0047e4000810043f */
[----:B---3--:R-:W-:-:S04]  /*83c0*/  IADD3 R0, R5, 0x1, RZ ;  /* 0x0000000105007810 */ /* 0x008fc80007ffe0ff */
[----:B------:R-:W-:-:S04]  /*83d0*/  ISETP.NE.AND P2, PT, R0, 0x4, PT ;  /* 0x000000040000780c */ /* 0x000fc80003f45270 */
[----:B------:R-:W-:Y:S02]  /*83e0*/  SEL R3, RZ, 0x1, P2 ;  /* 0x00000001ff037807 */ /* 0x000fe40001000000 */
[----:B------:R-:W-:Y:S02]  /*83f0*/  SEL R0, R0, RZ, P2 ;  /* 0x000000ff00007207 */ /* 0x000fe40001000000 */
[----:B----4-:R-:W-:-:S05]  /*8400*/  LOP3.LUT R4, R4, R3, RZ, 0x3c, !PT ;  /* 0x0000000304047212 */ /* 0x010fca00078e3cff */
[----:B------:R1:W-:Y:S04]  /*8410*/  STL [R1+0xb8], R4 ;  /* 0x0000b80401007387 */ /* 0x0003e80000100800 */
[----:B------:R1:W-:Y:S02]  /*8420*/  STL [R1+0xb4], R0 ;  /* 0x0000b40001007387 */ /* 0x0003e40000100800 */
.L_x_107:
[----:B------:R-:W-:Y:S05]  /*8430*/  BSYNC B0 ;  /* 0x0000000000007941 */ /* 0x000fea0003800000 */
.L_x_106:
[----:B-1----:R-:W-:Y:S01]  /*8440*/  F2FP.F16.E4M3.UNPACK_B R0, R6 ;  /* 0x00000006ff00723e */ /* 0x002fe200020006ff */
[C---:B------:R-:W-:Y:S01]  /*8450*/  FMUL R13, R2.reuse, R163 ;  /* 0x000000a3020d7220 */ /* 0x040fe20000400000 */
[----:B------:R-:W-:Y:S01]  /*8460*/  F2FP.F16.E4M3.UNPACK_B R5, R7 ;  /* 0x00000007ff05723e */ /* 0x000fe200020006ff */
[C---:B------:R-:W-:Y:S01]  /*8470*/  FMUL R3, R2.reuse, R162 ;  /* 0x000000a202037220 */ /* 0x040fe20000400000 */
[----:B------:R-:W-:Y:S01]  /*8480*/  FMUL R21, R2, R159 ;  /* 0x0000009f02157220 */ /* 0x000fe20000400000 */
[--C-:B------:R-:W-:Y:S01]  /*8490*/  HADD2.F32 R4, -RZ, R0.reuse.H0_H0 ;  /* 0x20000000ff047230 */ /* 0x100fe20000004100 */
[----:B------:R-:W-:Y:S01]  /*84a0*/  F2FP.F16.E4M3.UNPACK_B R25, R7.H1 ;  /* 0x00000007ff19723e */ /* 0x000fe200030006ff */
[----:B------:R-:W-:Y:S01]  /*84b0*/  HADD2.F32 R14, -RZ, R0.H1_H1 ;  /* 0x30000000ff0e7230 */ /* 0x000fe20000004100 */
[----:B------:R-:W-:Y:S01]  /*84c0*/  F2FP.F16.E4M3.UNPACK_B R0, R6.H1 ;  /* 0x00000006ff00723e */ /* 0x000fe200030006ff */
[--C-:B------:R-:W-:Y:S02]  /*84d0*/  HADD2.F32 R24, -RZ, R5.reuse.H0_H0 ;  /* 0x20000005ff187230 */ /* 0x100fe40000004100 */
[----:B------:R-:W-:Y:S01]  /*84e0*/  FFMA R13, R16, R4, R13 ;  /* 0x00000004100d7223 */ /* 0x000fe2000000000d */
[----:B------:R-:W-:-:S02]  /*84f0*/  HADD2.F32 R26, -RZ, R5.H1_H1 ;  /* 0x30000005ff1a7230 */ /* 0x000fc40000004100 */
[----:B------:R-:W-:Y:S01]  /*8500*/  FFMA R14, R16, R14, R3 ;  /* 0x0000000e100e7223 */ /* 0x000fe20000000003 */
[--C-:B------:R-:W-:Y:S02]  /*8510*/  HADD2.F32 R4, -RZ, R0.reuse.H0_H0 ;  /* 0x20000000ff047230 */ /* 0x100fe40000004100 */
[C---:B------:R-:W-:Y:S01]  /*8520*/  FMUL R3, R2.reuse, R160 ;  /* 0x000000a002037220 */ /* 0x040fe20000400000 */
[----:B------:R-:W-:Y:S02]  /*8530*/  HADD2.F32 R0, -RZ, R0.H1_H1 ;  /* 0x30000000ff007230 */ /* 0x000fe40000004100 */
[C---:B------:R-:W-:Y:S01]  /*8540*/  FMUL R5, R2.reuse, R158 ;  /* 0x0000009e02057220 */ /* 0x040fe20000400000 */
[----:B------:R-:W-:Y:S01]  /*8550*/  FMUL R15, R2, R161 ;  /* 0x000000a1020f7220 */ /* 0x000fe20000400000 */
[C---:B------:R-:W-:Y:S01]  /*8560*/  FFMA R21, R16.reuse, R24, R21 ;  /* 0x0000001810157223 */ /* 0x040fe20000000015 */
[----:B------:R-:W-:Y:S01]  /*8570*/  F2FP.F16.E4M3.UNPACK_B R27, R8 ;  /* 0x00000008ff1b723e */ /* 0x000fe200020006ff */
[C---:B------:R-:W-:Y:S01]  /*8580*/  FFMA R20, R16.reuse, R0, R3 ;  /* 0x0000000010147223 */ /* 0x040fe20000000003 */
[----:B------:R-:W-:Y:S01]  /*8590*/  FFMA R24, R16, R26, R5 ;  /* 0x0000001a10187223 */ /* 0x000fe20000000005 */
[----:B------:R-:W-:-:S02]  /*85a0*/  HADD2.F32 R0, -RZ, R25.H0_H0 ;  /* 0x20000019ff007230 */ /* 0x000fc40000004100 */
[----:B------:R-:W-:Y:S01]  /*85b0*/  FFMA R15, R16, R4, R15 ;  /* 0x00000004100f7223 */ /* 0x000fe2000000000f */
[----:B------:R-:W-:Y:S02]  /*85c0*/  HADD2.F32 R26, -RZ, R25.H1_H1 ;  /* 0x30000019ff1a7230 */ /* 0x000fe40000004100 */
[C---:B------:R-:W-:Y:S01]  /*85d0*/  FMUL R25, R2.reuse, R157 ;  /* 0x0000009d02197220 */ /* 0x040fe20000400000 */
[----:B------:R-:W-:Y:S01]  /*85e0*/  MOV R4, 0x3bbb989d ;  /* 0x3bbb989d00047802 */ /* 0x000fe20000000f00 */
[----:B------:R-:W-:Y:S01]  /*85f0*/  FMUL R3, R2, R156 ;  /* 0x0000009c02037220 */ /* 0x000fe20000400000 */
[----:B------:R-:W-:Y:S02]  /*8600*/  HADD2.F32 R32, -RZ, R27.H1_H1 ;  /* 0x3000001bff207230 */ /* 0x000fe40000004100 */
[----:B------:R-:W-:Y:S01]  /*8610*/  FFMA R25, R16, R0, R25 ;  /* 0x0000000010197223 */ /* 0x000fe20000000019 */
[----:B------:R-:W-:Y:S01]  /*8620*/  MOV R0, 0x437c0000 ;  /* 0x437c000000007802 */ /* 0x000fe20000000f00 */
[----:B------:R-:W-:Y:S01]  /*8630*/  FFMA.SAT R5, -R13, R4, 0.5 ;  /* 0x3f0000000d057423 */ /* 0x000fe20000002104 */
[----:B------:R-:W-:Y:S01]  /*8640*/  FMUL R33, R2, R154 ;  /* 0x0000009a02217220 */ /* 0x000fe20000400000 */
[----:B------:R-:W-:Y:S01]  /*8650*/  F2FP.F16.E4M3.UNPACK_B R30, R8.H1 ;  /* 0x00000008ff1e723e */ /* 0x000fe200030006ff */
[----:B------:R-:W-:Y:S01]  /*8660*/  FFMA R26, R16, R26, R3 ;  /* 0x0000001a101a7223 */ /* 0x000fe20000000003 */
[----:B------:R-:W-:Y:S01]  /*8670*/  FFMA.RM R5, R5, R0, 12582913 ;  /* 0x4b40000105057423 */ /* 0x000fe20000004000 */
[-C--:B------:R-:W-:Y:S01]  /*8680*/  FFMA.SAT R37, -R15, R4.reuse, 0.5 ;  /* 0x3f0000000f257423 */ /* 0x080fe20000002104 */
[----:B------:R-:W-:Y:S01]  /*8690*/  FFMA.SAT R3, -R14, R4, 0.5 ;  /* 0x3f0000000e037423 */ /* 0x000fe20000002104 */
[----:B------:R-:W-:Y:S01]  /*86a0*/  FFMA R33, R16, R32, R33 ;  /* 0x0000002010217223 */ /* 0x000fe20000000021 */
[----:B------:R-:W-:Y:S01]  /*86b0*/  FADD R28, R5, -12583039 ;  /* 0xcb40007f051c7421 */ /* 0x000fe20000000000 */
[----:B------:R-:W-:-:S02]  /*86c0*/  HADD2.F32 R32, -RZ, R30.H0_H0 ;  /* 0x2000001eff207230 */ /* 0x000fc40000004100 */
[----:B------:R-:W-:Y:S01]  /*86d0*/  FMUL R35, R2, R153 ;  /* 0x0000009902237220 */ /* 0x000fe20000400000 */
[----:B------:R-:W-:Y:S02]  /*86e0*/  HADD2.F32 R29, -RZ, R27.H0_H0 ;  /* 0x2000001bff1d7230 */ /* 0x000fe40000004100 */
[----:B------:R-:W-:Y:S01]  /*86f0*/  FFMA R28, -R13, 1.4426950216293334961, -R28 ;  /* 0x3fb8aa3b0d1c7823 */ /* 0x000fe2000000091c */
[----:B------:R-:W-:Y:S01]  /*8700*/  FFMA.SAT R39, -R20, R4, 0.5 ;  /* 0x3f00000014277423 */ /* 0x000fe20000002104 */
[----:B------:R-:W-:Y:S01]  /*8710*/  FMUL R27, R2, R155 ;  /* 0x0000009b021b7220 */ /* 0x000fe20000400000 */
[-C--:B------:R-:W-:Y:S01]  /*8720*/  FFMA.RM R3, R3, R0.reuse, 12582913 ;  /* 0x4b40000103037423 */ /* 0x080fe20000004000 */
[----:B------:R-:W-:Y:S01]  /*8730*/  FFMA R31, -R13, 1.925963033500011079e-08, R28 ;  /* 0x32a570600d1f7823 */ /* 0x000fe2000000011c */
[----:B------:R-:W-:Y:S01]  /*8740*/  FFMA.RM R28, R37, R0, 12582913 ;  /* 0x4b400001251c7423 */ /* 0x000fe20000004000 */
[----:B------:R-:W-:Y:S02]  /*8750*/  HADD2.F32 R36, -RZ, R30.H1_H1 ;  /* 0x3000001eff247230 */ /* 0x000fe40000004100 */
[C---:B------:R-:W-:Y:S01]  /*8760*/  FFMA R35, R16.reuse, R32, R35 ;  /* 0x0000002010237223 */ /* 0x040fe20000000023 */
[----:B------:R-:W-:Y:S01]  /*8770*/  FFMA.RM R30, R39, R0, 12582913 ;  /* 0x4b400001271e7423 */ /* 0x000fe20000004000 */
[----:B------:R-:W-:Y:S01]  /*8780*/  FFMA R27, R16, R29, R27 ;  /* 0x0000001d101b7223 */ /* 0x000fe2000000001b */
[----:B------:R-:W-:Y:S01]  /*8790*/  FADD R32, R28, -12583039 ;  /* 0xcb40007f1c207421 */ /* 0x000fe20000000000 */
[----:B------:R-:W-:Y:S01]  /*87a0*/  FMUL R39, R2, R152 ;  /* 0x0000009802277220 */ /* 0x000fe20000400000 */
[----:B------:R-:W-:Y:S01]  /*87b0*/  FADD R29, R3, -12583039 ;  /* 0xcb40007f031d7421 */ /* 0x000fe20000000000 */
[----:B------:R-:W-:Y:S01]  /*87c0*/  F2FP.F16.E4M3.UNPACK_B R44, R9 ;  /* 0x00000009ff2c723e */ /* 0x000fe200020006ff */
[C---:B------:R-:W-:Y:S01]  /*87d0*/  FFMA R32, -R15.reuse, 1.4426950216293334961, -R32 ;  /* 0x3fb8aa3b0f207823 */ /* 0x040fe20000000920 */
[----:B------:R-:W-:Y:S01]  /*87e0*/  FFMA R36, R16, R36, R39 ;  /* 0x0000002410247223 */ /* 0x000fe20000000027 */
[----:B------:R-:W-:Y:S01]  /*87f0*/  FFMA R29, -R14, 1.4426950216293334961, -R29 ;  /* 0x3fb8aa3b0e1d7823 */ /* 0x000fe2000000091d */
[----:B------:R-:W-:Y:S01]  /*8800*/  FFMA.SAT R39, -R24, R4, 0.5 ;  /* 0x3f00000018277423 */ /* 0x000fe20000002104 */
[----:B------:R-:W-:Y:S01]  /*8810*/  FFMA R34, -R15, 1.925963033500011079e-08, R32 ;  /* 0x32a570600f227823 */ /* 0x000fe20000000120 */
[----:B------:R-:W-:Y:S01]  /*8820*/  FADD R41, R30, -12583039 ;  /* 0xcb40007f1e297421 */ /* 0x000fe20000000000 */
[----:B------:R-:W-:Y:S01]  /*8830*/  FFMA R37, -R14, 1.925963033500011079e-08, R29 ;  /* 0x32a570600e257823 */ /* 0x000fe2000000011d */
[----:B------:R-:W-:Y:S01]  /*8840*/  FFMA.RM R32, R39, R0, 12582913 ;  /* 0x4b40000127207423 */ /* 0x000fe20000004000 */
[----:B------:R-:W-:Y:S01]  /*8850*/  FFMA.SAT R29, -R21, R4, 0.5 ;  /* 0x3f000000151d7423 */ /* 0x000fe20000002104 */
[----:B------:R-:W-:Y:S01]  /*8860*/  FFMA R43, -R20, 1.4426950216293334961, -R41 ;  /* 0x3fb8aa3b142b7823 */ /* 0x000fe20000000929 */
[----:B------:R-:W-:-:S02]  /*8870*/  HADD2.F32 R42, -RZ, R44.H0_H0 ;  /* 0x2000002cff2a7230 */ /* 0x000fc40000004100 */
[----:B------:R-:W-:Y:S01]  /*8880*/  FADD R39, R32, -12583039 ;  /* 0xcb40007f20277421 */ /* 0x000fe20000000000 */
[----:B------:R-:W-:Y:S01]  /*8890*/  FFMA.RM R29, R29, R0, 12582913 ;  /* 0x4b4000011d1d7423 */ /* 0x000fe20000004000 */
[----:B------:R-:W-:Y:S01]  /*88a0*/  FMUL R23, R2, R23 ;  /* 0x0000001702177220 */ /* 0x000fe20000400000 */
[-C--:B------:R-:W-:Y:S01]  /*88b0*/  FFMA.SAT R47, -R26, R4.reuse, 0.5 ;  /* 0x3f0000001a2f7423 */ /* 0x080fe20000002104 */
[----:B------:R-:W-:Y:S01]  /*88c0*/  FFMA.SAT R45, -R25, R4, 0.5 ;  /* 0x3f000000192d7423 */ /* 0x000fe20000002104 */
[----:B------:R-:W-:Y:S01]  /*88d0*/  FFMA R39, -R24, 1.4426950216293334961, -R39 ;  /* 0x3fb8aa3b18277823 */ /* 0x000fe20000000927 */
[----:B------:R-:W-:Y:S01]  /*88e0*/  FADD R38, R29, -12583039 ;  /* 0xcb40007f1d267421 */ /* 0x000fe20000000000 */
[----:B------:R-:W-:Y:S01]  /*88f0*/  FFMA R43, -R20, 1.925963033500011079e-08, R43 ;  /* 0x32a57060142b7823 */ /* 0x000fe2000000012b */
[----:B------:R-:W-:Y:S01]  /*8900*/  FFMA R23, R16, R42, R23 ;  /* 0x0000002a10177223 */ /* 0x000fe20000000017 */
[-C--:B------:R-:W-:Y:S01]  /*8910*/  FFMA.RM R47, R47, R0.reuse, 12582913 ;  /* 0x4b4000012f2f7423 */ /* 0x080fe20000004000 */
[----:B------:R1:W-:Y:S01]  /*8920*/  MUFU.EX2 R41, R34 ;  /* 0x0000002200297308 */ /* 0x0003e20000000800 */
[----:B------:R-:W-:Y:S01]  /*8930*/  FFMA.RM R42, R45, R0, 12582913 ;  /* 0x4b4000012d2a7423 */ /* 0x000fe20000004000 */
[----:B------:R-:W-:-:S02]  /*8940*/  HADD2.F32 R46, -RZ, R44.H1_H1 ;  /* 0x3000002cff2e7230 */ /* 0x000fc40000004100 */
[----:B------:R-:W-:Y:S01]  /*8950*/  FFMA R38, -R21, 1.4426950216293334961, -R38 ;  /* 0x3fb8aa3b15267823 */ /* 0x000fe20000000926 */
[----:B------:R-:W-:Y:S01]  /*8960*/  F2FP.F16.E4M3.UNPACK_B R52, R9.H1 ;  /* 0x00000009ff34723e */ /* 0x000fe200030006ff */
[----:B------:R-:W-:Y:S01]  /*8970*/  FADD R44, R42, -12583039 ;  /* 0xcb40007f2a2c7421 */ /* 0x000fe20000000000 */
[----:B------:R-:W-:Y:S01]  /*8980*/  FFMA.SAT R51, -R33, R4, 0.5 ;  /* 0x3f00000021337423 */ /* 0x000fe20000002104 */
[----:B------:R-:W-:Y:S01]  /*8990*/  FFMA R38, -R21, 1.925963033500011079e-08, R38 ;  /* 0x32a5706015267823 */ /* 0x000fe20000000126 */
[----:B------:R2:W-:Y:S01]  /*89a0*/  MUFU.EX2 R40, R43 ;  /* 0x0000002b00287308 */ /* 0x0005e20000000800 */
[----:B-1----:R-:W-:Y:S01]  /*89b0*/  FFMA R34, -R24, 1.925963033500011079e-08, R39 ;  /* 0x32a5706018227823 */ /* 0x002fe20000000127 */
[C---:B------:R-:W-:Y:S01]  /*89c0*/  FMUL R39, R2.reuse, R22 ;  /* 0x0000001602277220 */ /* 0x040fe20000400000 */
[C---:B------:R-:W-:Y:S01]  /*89d0*/  FFMA R44, -R25.reuse, 1.4426950216293334961, -R44 ;  /* 0x3fb8aa3b192c7823 */ /* 0x040fe2000000092c */
[--C-:B------:R-:W-:Y:S02]  /*89e0*/  HADD2.F32 R53, -RZ, R52.reuse.H0_H0 ;  /* 0x20000034ff357230 */ /* 0x100fe40000004100 */
[----:B------:R-:W-:Y:S01]  /*89f0*/  FMUL R19, R2, R19 ;  /* 0x0000001302137220 */ /* 0x000fe20000400000 */
[----:B------:R-:W-:Y:S01]  /*8a00*/  FFMA R22, R16, R46, R39 ;  /* 0x0000002e10167223 */ /* 0x000fe20000000027 */
[----:B------:R-:W-:Y:S01]  /*8a10*/  FFMA R44, -R25, 1.925963033500011079e-08, R44 ;  /* 0x32a57060192c7823 */ /* 0x000fe2000000012c */
[----:B------:R1:W-:Y:S01]  /*8a20*/  MUFU.EX2 R45, R38 ;  /* 0x00000026002d7308 */ /* 0x0003e20000000800 */
[----:B--2---:R-:W-:Y:S01]  /*8a30*/  FADD R43, R47, -12583039 ;  /* 0xcb40007f2f2b7421 */ /* 0x004fe20000000000 */
[----:B------:R-:W-:Y:S01]  /*8a40*/  FFMA.RM R50, R51, R0, 12582913 ;  /* 0x4b40000133327423 */ /* 0x000fe20000004000 */
[----:B------:R-:W-:Y:S01]  /*8a50*/  FFMA.SAT R55, -R36, R4, 0.5 ;  /* 0x3f00000024377423 */ /* 0x000fe20000002104 */
[----:B------:R-:W-:Y:S01]  /*8a60*/  FFMA R19, R16, R53, R19 ;  /* 0x0000003510137223 */ /* 0x000fe20000000013 */
[----:B------:R-:W-:Y:S01]  /*8a70*/  FFMA R39, -R26, 1.4426950216293334961, -R43 ;  /* 0x3fb8aa3b1a277823 */ /* 0x000fe2000000092b */
[----:B------:R-:W-:-:S02]  /*8a80*/  HADD2.F32 R52, -RZ, R52.H1_H1 ;  /* 0x30000034ff347230 */ /* 0x000fc40000004100 */
[-C--:B------:R-:W-:Y:S01]  /*8a90*/  FFMA.SAT R49, -R27, R4.reuse, 0.5 ;  /* 0x3f0000001b317423 */ /* 0x080fe20000002104 */
[----:B------:R2:W-:Y:S01]  /*8aa0*/  MUFU.EX2 R43, R44 ;  /* 0x0000002c002b7308 */ /* 0x0005e20000000800 */
[----:B-1----:R-:W-:Y:S01]  /*8ab0*/  FFMA R38, -R26, 1.925963033500011079e-08, R39 ;  /* 0x32a570601a267823 */ /* 0x002fe20000000127 */
[----:B------:R-:W-:Y:S01]  /*8ac0*/  FFMA.SAT R39, -R35, R4, 0.5 ;  /* 0x3f00000023277423 */ /* 0x000fe20000002104 */
[-C--:B------:R-:W-:Y:S01]  /*8ad0*/  FFMA.RM R55, R55, R0.reuse, 12582913 ;  /* 0x4b40000137377423 */ /* 0x080fe20000004000 */
[----:B------:R-:W-:Y:S01]  /*8ae0*/  FFMA.RM R49, R49, R0, 12582913 ;  /* 0x4b40000131317423 */ /* 0x000fe20000004000 */
[----:B------:R-:W-:Y:S01]  /*8af0*/  FFMA.SAT R59, -R22, R4, 0.5 ;  /* 0x3f000000163b7423 */ /* 0x000fe20000002104 */
[----:B------:R-:W-:Y:S01]  /*8b00*/  FFMA.RM R53, R39, R0, 12582913 ;  /* 0x4b40000127357423 */ /* 0x000fe20000004000 */
[----:B------:R-:W-:Y:S01]  /*8b10*/  FMUL R39, R2, R18 ;  /* 0x0000001202277220 */ /* 0x000fe20000400000 */
[----:B------:R-:W1:Y:S01]  /*8b20*/  MUFU.EX2 R37, R37 ;  /* 0x0000002500257308 */ /* 0x000e620000000800 */
[----:B--2---:R-:W-:Y:S01]  /*8b30*/  FADD R44, R50, -12583039 ;  /* 0xcb40007f322c7421 */ /* 0x004fe20000000000 */
[----:B------:R-:W-:Y:S01]  /*8b40*/  FADD R46, R49, -12583039 ;  /* 0xcb40007f312e7421 */ /* 0x000fe20000000000 */
[----:B------:R-:W-:Y:S01]  /*8b50*/  FFMA R18, R16, R52, R39 ;  /* 0x0000003410127223 */ /* 0x000fe20000000027 */
[----:B------:R-:W-:Y:S01]  /*8b60*/  FADD R39, R55, -12583039 ;  /* 0xcb40007f37277421 */ /* 0x000fe20000000000 */
[----:B------:R-:W-:Y:S01]  /*8b70*/  FFMA R44, -R33, 1.4426950216293334961, -R44 ;  /* 0x3fb8aa3b212c7823 */ /* 0x000fe2000000092c */
[-C--:B------:R-:W-:Y:S01]  /*8b80*/  FFMA.SAT R57, -R23, R4.reuse, 0.5 ;  /* 0x3f00000017397423 */ /* 0x080fe20000002104 */
[-C--:B------:R-:W-:Y:S01]  /*8b90*/  FFMA.SAT R61, -R19, R4.reuse, 0.5 ;  /* 0x3f000000133d7423 */ /* 0x080fe20000002104 */
[----:B------:R-:W2:Y:S01]  /*8ba0*/  MUFU.EX2 R31, R31 ;  /* 0x0000001f001f7308 */ /* 0x000ea20000000800 */
[----:B------:R-:W-:Y:S01]  /*8bb0*/  FFMA R44, -R33, 1.925963033500011079e-08, R44 ;  /* 0x32a57060212c7823 */ /* 0x000fe2000000012c */
[----:B------:R-:W-:Y:S01]  /*8bc0*/  FFMA R39, -R36, 1.4426950216293334961, -R39 ;  /* 0x3fb8aa3b24277823 */ /* 0x000fe20000000927 */
[----:B------:R-:W-:Y:S01]  /*8bd0*/  FFMA.SAT R63, -R18, R4, 0.5 ;  /* 0x3f000000123f7423 */ /* 0x000fe20000002104 */
[-C--:B------:R-:W-:Y:S01]  /*8be0*/  FFMA.RM R59, R59, R0.reuse, 12582913 ;  /* 0x4b4000013b3b7423 */ /* 0x080fe20000004000 */
[----:B------:R-:W-:Y:S01]  /*8bf0*/  FFMA R48, -R27, 1.4426950216293334961, -R46 ;  /* 0x3fb8aa3b1b307823 */ /* 0x000fe2000000092e */
[-C--:B------:R-:W-:Y:S01]  /*8c00*/  FFMA.RM R57, R57, R0.reuse, 12582913 ;  /* 0x4b40000139397423 */ /* 0x080fe20000004000 */
[----:B------:R-:W-:Y:S01]  /*8c10*/  SHF.L.U32 R4, R5, 0x17, RZ ;  /* 0x0000001705047819 */ /* 0x000fe200000006ff */
[----:B------:R3:W4:Y:S01]  /*8c20*/  MUFU.EX2 R52, R44 ;  /* 0x0000002c00347308 */ /* 0x0007220000000800 */
[-C--:B------:R-:W-:Y:S01]  /*8c30*/  FFMA.RM R61, R61, R0.reuse, 12582913 ;  /* 0x4b4000013d3d7423 */ /* 0x080fe20000004000 */
[----:B------:R-:W-:Y:S01]  /*8c40*/  FFMA.RM R63, R63, R0, 12582913 ;  /* 0x4b4000013f3f7423 */ /* 0x000fe20000004000 */
[----:B------:R-:W-:Y:S01]  /*8c50*/  FADD R5, R59, -12583039 ;  /* 0xcb40007f3b057421 */ /* 0x000fe20000000000 */
[----:B------:R-:W-:Y:S01]  /*8c60*/  SHF.L.U32 R0, R3, 0x17, RZ ;  /* 0x0000001703007819 */ /* 0x000fe200000006ff */
[----:B------:R-:W-:Y:S01]  /*8c70*/  FFMA R48, -R27, 1.925963033500011079e-08, R48 ;  /* 0x32a570601b307823 */ /* 0x000fe20000000130 */
[----:B------:R-:W-:Y:S01]  /*8c80*/  FADD R54, R57, -12583039 ;  /* 0xcb40007f39367421 */ /* 0x000fe20000000000 */
[----:B------:R-:W-:Y:S01]  /*8c90*/  FFMA R5, -R22, 1.4426950216293334961, -R5 ;  /* 0x3fb8aa3b16057823 */ /* 0x000fe20000000905 */
[----:B------:R5:W4:Y:S01]  /*8ca0*/  MUFU.EX2 R46, R38 ;  /* 0x00000026002e7308 */ /* 0x000b220000000800 */
[----:B---3--:R-:W-:Y:S01]  /*8cb0*/  FFMA R44, -R36, 1.925963033500011079e-08, R39 ;  /* 0x32a57060242c7823 */ /* 0x008fe20000000127 */
[----:B------:R-:W-:Y:S01]  /*8cc0*/  SHF.L.U32 R39, R30, 0x17, RZ ;  /* 0x000000171e277819 */ /* 0x000fe200000006ff */
[----:B-1----:R-:W-:Y:S01]  /*8cd0*/  FFMA R37, R0, R37, 1 ;  /* 0x3f80000000257423 */ /* 0x002fe20000000025 */
[----:B------:R-:W-:Y:S01]  /*8ce0*/  FADD R0, R61, -12583039 ;  /* 0xcb40007f3d007421 */ /* 0x000fe20000000000 */
[----:B--2---:R-:W-:Y:S01]  /*8cf0*/  FFMA R65, R4, R31, 1 ;  /* 0x3f80000004417423 */ /* 0x004fe2000000001f */
[----:B------:R-:W-:Y:S01]  /*8d00*/  FFMA R5, -R22, 1.925963033500011079e-08, R5 ;  /* 0x32a5706016057823 */ /* 0x000fe20000000105 */
[----:B------:R-:W-:Y:S01]  /*8d10*/  FFMA R39, R39, R40, 1 ;  /* 0x3f80000027277423 */ /* 0x000fe20000000028 */
[----:B------:R-:W-:Y:S01]  /*8d20*/  SHF.L.U32 R40, R29, 0x17, RZ ;  /* 0x000000171d287819 */ /* 0x000fe200000006ff */
[----:B-----5:R-:W-:Y:S01]  /*8d30*/  FADD R38, R53, -12583039 ;  /* 0xcb40007f35267421 */ /* 0x020fe20000000000 */
[----:B------:R-:W-:Y:S01]  /*8d40*/  FADD R29, R63, -12583039 ;  /* 0xcb40007f3f1d7421 */ /* 0x000fe20000000000 */
[----:B------:R-:W-:Y:S01]  /*8d50*/  FFMA R56, -R23, 1.4426950216293334961, -R54 ;  /* 0x3fb8aa3b17387823 */ /* 0x000fe20000000936 */
[----:B------:R-:W-:Y:S01]  /*8d60*/  FFMA R4, -R19, 1.4426950216293334961, -R0 ;  /* 0x3fb8aa3b13047823 */ /* 0x000fe20000000900 */
[----:B------:R-:W-:Y:S01]  /*8d70*/  FFMA R38, -R35, 1.4426950216293334961, -R38 ;  /* 0x3fb8aa3b23267823 */ /* 0x000fe20000000926 */
[C---:B------:R-:W-:Y:S01]  /*8d80*/  FFMA R31, -R18.reuse, 1.4426950216293334961, -R29 ;  /* 0x3fb8aa3b121f7823 */ /* 0x040fe2000000091d */
[----:B------:R-:W-:Y:S01]  /*8d90*/  MUFU.EX2 R51, R48 ;  /* 0x0000003000337308 */ /* 0x000fe20000000800 */
[----:B------:R-:W-:Y:S01]  /*8da0*/  FFMA R56, -R23, 1.925963033500011079e-08, R56 ;  /* 0x32a5706017387823 */ /* 0x000fe20000000138 */
[----:B------:R-:W-:Y:S01]  /*8db0*/  FFMA R38, -R35, 1.925963033500011079e-08, R38 ;  /* 0x32a5706023267823 */ /* 0x000fe20000000126 */
[----:B------:R-:W-:Y:S01]  /*8dc0*/  FFMA R4, -R19, 1.925963033500011079e-08, R4 ;  /* 0x32a5706013047823 */ /* 0x000fe20000000104 */
[----:B------:R-:W-:Y:S01]  /*8dd0*/  FFMA R31, -R18, 1.925963033500011079e-08, R31 ;  /* 0x32a57060121f7823 */ /* 0x000fe2000000011f */
[----:B------:R-:W-:Y:S01]  /*8de0*/  SHF.L.U32 R42, R42, 0x17, RZ ;  /* 0x000000172a2a7819 */ /* 0x000fe200000006ff */
[----:B------:R-:W-:Y:S01]  /*8df0*/  FFMA R40, R40, R45, 1 ;  /* 0x3f80000028287423 */ /* 0x000fe2000000002d */
[----:B------:R-:W-:Y:S01]  /*8e00*/  SHF.L.U32 R53, R53, 0x17, RZ ;  /* 0x0000001735357819 */ /* 0x000fe200000006ff */
[----:B------:R1:W-:Y:S01]  /*8e10*/  MUFU.EX2 R0, R5 ;  /* 0x0000000500007308 */ /* 0x0003e20000000800 */
[----:B------:R-:W-:Y:S01]  /*8e20*/  SHF.L.U32 R45, R50, 0x17, RZ ;  /* 0x00000017322d7819 */ /* 0x000fe200000006ff */
[----:B------:R-:W-:Y:S01]  /*8e30*/  FFMA R42, R42, R43, 1 ;  /* 0x3f8000002a2a7423 */ /* 0x000fe2000000002b */
[----:B------:R-:W-:Y:S01]  /*8e40*/  SHF.L.U32 R43, R47, 0x17, RZ ;  /* 0x000000172f2b7819 */ /* 0x000fe200000006ff */
[----:B------:R-:W-:Y:S01]  /*8e50*/  BSSY B1, `(.L_x_114) ;  /* 0x0000027000017945 */ /* 0x000fe20003800000 */
[----:B------:R-:W-:Y:S01]  /*8e60*/  SHF.L.U32 R47, R55, 0x17, RZ ;  /* 0x00000017372f7819 */ /* 0x000fe200000006ff */
[----:B----4-:R-:W-:Y:S01]  /*8e70*/  FFMA R45, R45, R52, 1 ;  /* 0x3f8000002d2d7423 */ /* 0x010fe20000000034 */
[----:B------:R-:W-:Y:S01]  /*8e80*/  SHF.L.U32 R50, R61, 0x17, RZ ;  /* 0x000000173d327819 */ /* 0x000fe200000006ff */
[----:B------:R2:W3:Y:S01]  /*8e90*/  MUFU.EX2 R48, R38 ;  /* 0x0000002600307308 */ /* 0x0004e20000000800 */
[----:B-1----:R-:W-:Y:S01]  /*8ea0*/  IADD3 R5, R65, 0x1800000, RZ ;  /* 0x0180000041057810 */ /* 0x002fe20007ffe0ff */
[----:B------:R-:W-:-:S03]  /*8eb0*/  FFMA R43, R43, R46, 1 ;  /* 0x3f8000002b2b7423 */ /* 0x000fc6000000002e */
[----:B------:R-:W-:-:S03]  /*8ec0*/  LOP3.LUT R5, R5, 0x7f800000, RZ, 0xc0, !PT ;  /* 0x7f80000005057812 */ /* 0x000fc600078ec0ff */
[----:B------:R-:W1:Y:S01]  /*8ed0*/  MUFU.EX2 R34, R34 ;  /* 0x0000002200227308 */ /* 0x000e620000000800 */
[----:B--2---:R-:W-:Y:S02]  /*8ee0*/  SHF.L.U32 R38, R28, 0x17, RZ ;  /* 0x000000171c267819 */ /* 0x004fe400000006ff */
[----:B------:R-:W-:-:S03]  /*8ef0*/  ISETP.GT.U32.AND P2, PT, R5, 0x1ffffff, PT ;  /* 0x01ffffff0500780c */ /* 0x000fc60003f44070 */
[----:B------:R-:W-:Y:S01]  /*8f00*/  FFMA R38, R38, R41, 1 ;  /* 0x3f80000026267423 */ /* 0x000fe20000000029 */
[----:B------:R-:W-:Y:S01]  /*8f10*/  SHF.L.U32 R41, R32, 0x17, RZ ;  /* 0x0000001720297819 */ /* 0x000fe200000006ff */
[----:B------:R2:W4:Y:S01]  /*8f20*/  MUFU.EX2 R54, R44 ;  /* 0x0000002c00367308 */ /* 0x0005220000000800 */
[----:B---3--:R-:W-:Y:S01]  /*8f30*/  FFMA R46, R53, R48, 1 ;  /* 0x3f800000352e7423 */ /* 0x008fe20000000030 */
[----:B------:R-:W-:-:S06]  /*8f40*/  SHF.L.U32 R48, R57, 0x17, RZ ;  /* 0x0000001739307819 */ /* 0x000fcc00000006ff */
[----:B------:R-:W3:Y:S01]  /*8f50*/  MUFU.EX2 R3, R56 ;  /* 0x0000003800037308 */ /* 0x000ee20000000800 */
[----:B--2---:R-:W-:Y:S01]  /*8f60*/  SHF.L.U32 R44, R49, 0x17, RZ ;  /* 0x00000017312c7819 */ /* 0x004fe200000006ff */
[----:B-1----:R-:W-:Y:S01]  /*8f70*/  FFMA R41, R41, R34, 1 ;  /* 0x3f80000029297423 */ /* 0x002fe20000000022 */
[----:B------:R-:W-:-:S03]  /*8f80*/  SHF.L.U32 R49, R59, 0x17, RZ ;  /* 0x000000173b317819 */ /* 0x000fc600000006ff */
[----:B------:R-:W-:Y:S01]  /*8f90*/  FFMA R44, R44, R51, 1 ;  /* 0x3f8000002c2c7423 */ /* 0x000fe20000000033 */
[----:B------:R-:W-:Y:S01]  /*8fa0*/  SHF.L.U32 R51, R63, 0x17, RZ ;  /* 0x000000173f337819 */ /* 0x000fe200000006ff */
[----:B------:R-:W1:Y:S01]  /*8fb0*/  MUFU.EX2 R29, R4 ;  /* 0x00000004001d7308 */ /* 0x000e620000000800 */
[----:B----4-:R-:W-:Y:S01]  /*8fc0*/  FFMA R47, R47, R54, 1 ;  /* 0x3f8000002f2f7423 */ /* 0x010fe20000000036 */
[----:B------:R-:W-:-:S06]  /*8fd0*/  FFMA R49, R49, R0, 1 ;  /* 0x3f80000031317423 */ /* 0x000fcc0000000000 */
[----:B------:R-:W2:Y:S01]  /*8fe0*/  MUFU.EX2 R28, R31 ;  /* 0x0000001f001c7308 */ /* 0x000ea20000000800 */
[----:B---3--:R-:W-:Y:S01]  /*8ff0*/  FFMA R48, R48, R3, 1 ;  /* 0x3f80000030307423 */ /* 0x008fe20000000003 */
[----:B-1----:R-:W-:Y:S01]  /*9000*/  FFMA R50, R50, R29, 1 ;  /* 0x3f80000032327423 */ /* 0x002fe2000000001d */
[----:B--2---:R-:W-:Y:S01]  /*9010*/  FFMA R51, R51, R28, 1 ;  /* 0x3f80000033337423 */ /* 0x004fe2000000001c */
[----:B------:R-:W-:Y:S06]  /*9020*/  @P2 BRA `(.L_x_115) ;  /* 0x0000000000142947 */ /* 0x000fec0003800000 */
[----:B------:R-:W-:Y:S02]  /*9030*/  MOV R0, R65 ;  /* 0x0000004100007202 */ /* 0x000fe40000000f00 */
[----:B------:R-:W-:-:S07]  /*9040*/  MOV R4, 0x9060 ;  /* 0x0000906000047802 */ /* 0x000fce0000000f00 */
[----:B------:R-:W-:Y:S05]  /*9050*/  CALL.REL.NOINC `($__internal_0_$__cuda_sm20_rcp_rn_f32_slowpath) ;  /* 0x0000012000c07944 */ /* 0x000fea0003c00000 */
[----:B------:R-:W-:Y:S01]  /*9060*/  MOV R52, R0 ;  /* 0x0000000000347202 */ /* 0x000fe20000000f00 */
[----:B------:R-:W-:Y:S06]  /*9070*/  BRA `(.L_x_116) ;  /* 0x0000000000107947 */ /* 0x000fec0003800000 */
.L_x_115:
[----:B------:R-:W1:Y:S02]  /*9080*/  MUFU.RCP R52, R65 ;  /* 0x0000004100347308 */ /* 0x000e640000001000 */
[----:B-1----:R-:W-:-:S04]  /*9090*/  FFMA R0, R65, R52, -1 ;  /* 0xbf80000041007423 */ /* 0x002fc80000000034 */
[----:B------:R-:W-:-:S04]  /*90a0*/  FADD.FTZ R3, -R0, -RZ ;  /* 0x800000ff00037221 */ /* 0x000fc80000010100 */
[----:B------:R-:W-:-:S07]  /*90b0*/  FFMA R52, R52, R3, R52 ;  /* 0x0000000334347223 */ /* 0x000fce0000000034 */
.L_x_116:
[----:B------:R-:W-:Y:S05]  /*90c0*/  BSYNC B1 ;  /* 0x0000000000017941 */ /* 0x000fea0003800000 */
.L_x_114:
        /* <DEDUP_REMOVED lines=10> */
.L_x_118:
[----:B------:R-:W1:Y:S02]  /*9170*/  MUFU.RCP R0, R37 ;  /* 0x0000002500007308 */ /* 0x000e640000001000 */
[----:B-1----:R-:W-:-:S04]  /*9180*/  FFMA R3, R37, R0, -1 ;  /* 0xbf80000025037423 */ /* 0x002fc80000000000 */
[----:B------:R-:W-:-:S04]  /*9190*/  FADD.FTZ R3, -R3, -RZ ;  /* 0x800000ff03037221 */ /* 0x000fc80000010100 */
[----:B------:R-:W-:-:S07]  /*91a0*/  FFMA R53, R0, R3, R0 ;  /* 0x0000000300357223 */ /* 0x000fce0000000000 */
.L_x_119:
[----:B------:R-:W-:Y:S05]  /*91b0*/  BSYNC B1 ;  /* 0x0000000000017941 */ /* 0x000fea0003800000 */
.L_x_117:
        /* <DEDUP_REMOVED lines=10> */
.L_x_121:
[----:B------:R-:W1:Y:S02]  /*9260*/  MUFU.RCP R3, R38 ;  /* 0x0000002600037308 */ /* 0x000e640000001000 */
[----:B-1----:R-:W-:-:S04]  /*9270*/  FFMA R0, R38, R3, -1 ;  /* 0xbf80000026007423 */ /* 0x002fc80000000003 */
[----:B------:R-:W-:-:S04]  /*9280*/  FADD.FTZ R0, -R0, -RZ ;  /* 0x800000ff00007221 */ /* 0x000fc80000010100 */
[----:B------:R-:W-:-:S07]  /*9290*/  FFMA R54, R3, R0, R3 ;  /* 0x0000000003367223 */ /* 0x000fce0000000003 */
.L_x_122:
[----:B------:R-:W-:Y:S05]  /*92a0*/  BSYNC B1 ;  /* 0x0000000000017941 */ /* 0x000fea0003800000 */
.L_x_120:
        /* <DEDUP_REMOVED lines=10> */
.L_x_124:
[----:B------:R-:W1:Y:S02]  /*9350*/  MUFU.RCP R0, R39 ;  /* 0x0000002700007308 */ /* 0x000e640000001000 */
[----:B-1----:R-:W-:-:S04]  /*9360*/  FFMA R3, R39, R0, -1 ;  /* 0xbf80000027037423 */ /* 0x002fc80000000000 */
[----:B------:R-:W-:-:S04]  /*9370*/  FADD.FTZ R3, -R3, -RZ ;  /* 0x800000ff03037221 */ /* 0x000fc80000010100 */
[----:B------:R-:W-:-:S07]  /*9380*/  FFMA R37, R0, R3, R0 ;  /* 0x0000000300257223 */ /* 0x000fce0000000000 */
.L_x_125:
[----:B------:R-:W-:Y:S05]  /*9390*/  BSYNC B1 ;  /* 0x0000000000017941 */ /* 0x000fea0003800000 */
.L_x_123:
        /* <DEDUP_REMOVED lines=10> */
.L_x_127:
[----:B------:R-:W1:Y:S02]  /*9440*/  MUFU.RCP R3, R40 ;  /* 0x0000002800037308 */ /* 0x000e640000001000 */
[----:B-1----:R-:W-:-:S04]  /*9450*/  FFMA R0, R40, R3, -1 ;  /* 0xbf80000028007423 */ /* 0x002fc80000000003 */
[----:B------:R-:W-:-:S04]  /*9460*/  FADD.FTZ R0, -R0, -RZ ;  /* 0x800000ff00007221 */ /* 0x000fc80000010100 */
[----:B------:R-:W-:-:S07]  /*9470*/  FFMA R38, R3, R0, R3 ;  /* 0x0000000003267223 */ /* 0x000fce0000000003 */
.L_x_128:
[----:B------:R-:W-:Y:S05]  /*9480*/  BSYNC B1 ;  /* 0x0000000000017941 */ /* 0x000fea0003800000 */
.L_x_126:
        /* <DEDUP_REMOVED lines=10> */
.L_x_130:
[----:B------:R-:W1:Y:S02]  /*9530*/  MUFU.RCP R0, R41 ;  /* 0x0000002900007308 */ /* 0x000e640000001000 */
[----:B-1----:R-:W-:-:S04]  /*9540*/  FFMA R3, R41, R0, -1 ;  /* 0xbf80000029037423 */ /* 0x002fc80000000000 */
[----:B------:R-:W-:-:S04]  /*9550*/  FADD.FTZ R3, -R3, -RZ ;  /* 0x800000ff03037221 */ /* 0x000fc80000010100 */
[----:B------:R-:W-:-:S07]  /*9560*/  FFMA R39, R0, R3, R0 ;  /* 0x0000000300277223 */ /* 0x000fce0000000000 */
.L_x_131:
[----:B------:R-:W-:Y:S05]  /*9570*/  BSYNC B1 ;  /* 0x0000000000017941 */ /* 0x000fea0003800000 */
.L_x_129:
        /* <DEDUP_REMOVED lines=10> */
.L_x_133:
[----:B------:R-:W1:Y:S02]  /*9620*/  MUFU.RCP R3, R42 ;  /* 0x0000002a00037308 */ /* 0x000e640000001000 */
[----:B-1----:R-:W-:-:S04]  /*9630*/  FFMA R0, R42, R3, -1 ;  /* 0xbf8000002a007423 */ /* 0x002fc80000000003 */
[----:B------:R-:W-:-:S04]  /*9640*/  FADD.FTZ R0, -R0, -RZ ;  /* 0x800000ff00007221 */ /* 0x000fc80000010100 */
[----:B------:R-:W-:-:S07]  /*9650*/  FFMA R40, R3, R0, R3 ;  /* 0x0000000003287223 */ /* 0x000fce0000000003 */
.L_x_134:
[----:B------:R-:W-:Y:S05]  /*9660*/  BSYNC B1 ;  /* 0x0000000000017941 */ /* 0x000fea0003800000 */
.L_x_132:
        /* <DEDUP_REMOVED lines=10> */
.L_x_136:
[----:B------:R-:W1:Y:S02]  /*9710*/  MUFU.RCP R0, R43 ;  /* 0x0000002b00007308 */ /* 0x000e640000001000 */
[----:B-1----:R-:W-:-:S04]  /*9720*/  FFMA R3, R43, R0, -1 ;  /* 0xbf8000002b037423 */ /* 0x002fc80000000000 */
[----:B------:R-:W-:-:S04]  /*9730*/  FADD.FTZ R3, -R3, -RZ ;  /* 0x800000ff03037221 */ /* 0x000fc80000010100 */
[----:B------:R-:W-:-:S07]  /*9740*/  FFMA R41, R0, R3, R0 ;  /* 0x0000000300297223 */ /* 0x000fce0000000000 */
.L_x_137:
[----:B------:R-:W-:Y:S05]  /*9750*/  BSYNC B1 ;  /* 0x0000000000017941 */ /* 0x000fea0003800000 */
.L_x_135:
        /* <DEDUP_REMOVED lines=10> */
.L_x_139:
[----:B------:R-:W1:Y:S02]  /*9800*/  MUFU.RCP R3, R44 ;  /* 0x0000002c00037308 */ /* 0x000e640000001000 */
[----:B-1----:R-:W-:-:S04]  /*9810*/  FFMA R0, R44, R3, -1 ;  /* 0xbf8000002c007423 */ /* 0x002fc80000000003 */
[----:B------:R-:W-:-:S04]  /*9820*/  FADD.FTZ R0, -R0, -RZ ;  /* 0x800000ff00007221 */ /* 0x000fc80000010100 */
[----:B------:R-:W-:-:S07]  /*9830*/  FFMA R42, R3, R0, R3 ;  /* 0x00000000032a7223 */ /* 0x000fce0000000003 */
.L_x_140:
[----:B------:R-:W-:Y:S05]  /*9840*/  BSYNC B1 ;  /* 0x0000000000017941 */ /* 0x000fea0003800000 */
.L_x_138:
        /* <DEDUP_REMOVED lines=10> */
.L_x_142:
[----:B------:R-:W1:Y:S02]  /*98f0*/  MUFU.RCP R44, R45 ;  /* 0x0000002d002c7308 */ /* 0x000e640000001000 */
[----:B-1----:R-:W-:-:S04]  /*9900*/  FFMA R0, R45, R44, -1 ;  /* 0xbf8000002d007423 */ /* 0x002fc8000000002c */
[----:B------:R-:W-:-:S04]  /*9910*/  FADD.FTZ R3, -R0, -RZ ;  /* 0x800000ff00037221 */ /* 0x000fc80000010100 */
[----:B------:R-:W-:-:S07]  /*9920*/  FFMA R44, R44, R3, R44 ;  /* 0x000000032c2c7223 */ /* 0x000fce000000002c */
.L_x_143:
[----:B------:R-:W-:Y:S05]  /*9930*/  BSYNC B1 ;  /* 0x0000000000017941 */ /* 0x000fea0003800000 */
.L_x_141:
        /* <DEDUP_REMOVED lines=10> */
.L_x_145:
[----:B------:R-:W1:Y:S02]  /*99e0*/  MUFU.RCP R3, R46 ;  /* 0x0000002e00037308 */ /* 0x000e640000001000 */
[----:B-1----:R-:W-:-:S04]  /*99f0*/  FFMA R0, R46, R3, -1 ;  /* 0xbf8000002e007423 */ /* 0x002fc80000000003 */
[----:B------:R-:W-:-:S04]  /*9a00*/  FADD.FTZ R0, -R0, -RZ ;  /* 0x800000ff00007221 */ /* 0x000fc80000010100 */
[----:B------:R-:W-:-:S07]  /*9a10*/  FFMA R56, R3, R0, R3 ;  /* 0x0000000003387223 */ /* 0x000fce0000000003 */
.L_x_146:
[----:B------:R-:W-:Y:S05]  /*9a20*/  BSYNC B1 ;  /* 0x0000000000017941 */ /* 0x000fea0003800000 */
.L_x_144:
        /* <DEDUP_REMOVED lines=10> */
.L_x_148:
[----:B------:R-:W1:Y:S02]  /*9ad0*/  MUFU.RCP R0, R47 ;  /* 0x0000002f00007308 */ /* 0x000e640000001000 */
[----:B-1----:R-:W-:-:S04]  /*9ae0*/  FFMA R3, R47, R0, -1 ;  /* 0xbf8000002f037423 */ /* 0x002fc80000000000 */
[----:B------:R-:W-:-:S04]  /*9af0*/  FADD.FTZ R3, -R3, -RZ ;  /* 0x800000ff03037221 */ /* 0x000fc80000010100 */
[----:B------:R-:W-:-:S07]  /*9b00*/  FFMA R43, R0, R3, R0 ;  /* 0x00000003002b7223 */ /* 0x000fce0000000000 */
.L_x_149:
[----:B------:R-:W-:Y:S05]  /*9b10*/  BSYNC B1 ;  /* 0x0000000000017941 */ /* 0x000fea0003800000 */
.L_x_147:
        /* <DEDUP_REMOVED lines=10> */
.L_x_151:
[----:B------:R-:W1:Y:S02]  /*9bc0*/  MUFU.RCP R3, R48 ;  /* 0x0000003000037308 */ /* 0x000e640000001000 */
[----:B-1----:R-:W-:-:S04]  /*9bd0*/  FFMA R0, R48, R3, -1 ;  /* 0xbf80000030007423 */ /* 0x002fc80000000003 */
[----:B------:R-:W-:-:S04]  /*9be0*/  FADD.FTZ R0, -R0, -RZ ;  /* 0x800000ff00007221 */ /* 0x000fc80000010100 */
[----:B------:R-:W-:-:S07]  /*9bf0*/  FFMA R46, R3, R0, R3 ;  /* 0x00000000032e7223 */ /* 0x000fce0000000003 */
.L_x_152:
[----:B------:R-:W-:Y:S05]  /*9c00*/  BSYNC B1 ;  /* 0x0000000000017941 */ /* 0x000fea0003800000 */
.L_x_150:
        /* <DEDUP_REMOVED lines=10> */
.L_x_154:
[----:B------:R-:W1:Y:S02]  /*9cb0*/  MUFU.RCP R0, R49 ;  /* 0x0000003100007308 */ /* 0x000e640000001000 */
[----:B-1----:R-:W-:-:S04]  /*9cc0*/  FFMA R3, R49, R0, -1 ;  /* 0xbf80000031037423 */ /* 0x002fc80000000000 */
[----:B------:R-:W-:-:S04]  /*9cd0*/  FADD.FTZ R3, -R3, -RZ ;  /* 0x800000ff03037221 */ /* 0x000fc80000010100 */
[----:B------:R-:W-:-:S07]  /*9ce0*/  FFMA R45, R0, R3, R0 ;  /* 0x00000003002d7223 */ /* 0x000fce0000000000 */
.L_x_155:
[----:B------:R-:W-:Y:S05]  /*9cf0*/  BSYNC B1 ;  /* 0x0000000000017941 */ /* 0x000fea0003800000 */
.L_x_153:
        /* <DEDUP_REMOVED lines=10> */
.L_x_157:
[----:B------:R-:W1:Y:S02]  /*9da0*/  MUFU.RCP R3, R50 ;  /* 0x0000003200037308 */ /* 0x000e640000001000 */
[----:B-1----:R-:W-:-:S04]  /*9db0*/  FFMA R0, R50, R3, -1 ;  /* 0xbf80000032007423 */ /* 0x002fc80000000003 */
[----:B------:R-:W-:-:S04]  /*9dc0*/  FADD.FTZ R0, -R0, -RZ ;  /* 0x800000ff00007221 */ /* 0x000fc80000010100 */
[----:B------:R-:W-:-:S07]  /*9dd0*/  FFMA R48, R3, R0, R3 ;  /* 0x0000000003307223 */ /* 0x000fce0000000003 */
.L_x_158:
[----:B------:R-:W-:Y:S05]  /*9de0*/  BSYNC B1 ;  /* 0x0000000000017941 */ /* 0x000fea0003800000 */
.L_x_156:
        /* <DEDUP_REMOVED lines=9> */
.L_x_160:
[----:B------:R-:W1:Y:S02]  /*9e80*/  MUFU.RCP R0, R51 ;  /* 0x0000003300007308 */ /* 0x000e640000001000 */
[----:B-1----:R-:W-:-:S04]  /*9e90*/  FFMA R3, R51, R0, -1 ;  /* 0xbf80000033037423 */ /* 0x002fc80000000000 */
[----:B------:R-:W-:-:S04]  /*9ea0*/  FADD.FTZ R3, -R3, -RZ ;  /* 0x800000ff03037221 */ /* 0x000fc80000010100 */
[----:B------:R-:W-:-:S07]  /*9eb0*/  FFMA R0, R0, R3, R0 ;  /* 0x0000000300007223 */ /* 0x000fce0000000000 */
.L_x_161:
[----:B------:R-:W-:Y:S05]  /*9ec0*/  BSYNC B1 ;  /* 0x0000000000017941 */ /* 0x000fea0003800000 */
.L_x_159:
        /* <DEDUP_REMOVED lines=16> */
[----:B------:R-:W-:-:S02]  /*9fd0*/  F2FP.SATFINITE.E4M3.F32.PACK_AB_MERGE_C R53, R53, R52, RZ ;  /* 0x000000343535723e */ /* 0x000fc400048070ff */
[----:B------:R-:W-:Y:S02]  /*9fe0*/  F2FP.SATFINITE.E4M3.F32.PACK_AB_MERGE_C R37, R37, R54, RZ ;  /* 0x000000362525723e */ /* 0x000fe400048070ff */
[----:B------:R-:W-:Y:S02]  /*9ff0*/  F2FP.SATFINITE.E4M3.F32.PACK_AB_MERGE_C R39, R39, R38, RZ ;  /* 0x000000262727723e */ /* 0x000fe400048070ff */
[----:B------:R-:W-:Y:S02]  /*a000*/  F2FP.SATFINITE.E4M3.F32.PACK_AB_MERGE_C R41, R41, R40, RZ ;  /* 0x000000282929723e */ /* 0x000fe400048070ff */
[----:B------:R-:W-:Y:S02]  /*a010*/  F2FP.SATFINITE.E4M3.F32.PACK_AB_MERGE_C R33, R33, R42, RZ ;  /* 0x0000002a2121723e */ /* 0x000fe400048070ff */
[----:B------:R-:W-:Y:S02]  /*a020*/  F2FP.SATFINITE.E4M3.F32.PACK_AB_MERGE_C R43, R43, R56, RZ ;  /* 0x000000382b2b723e */ /* 0x000fe400048070ff */
[----:B------:R-:W-:-:S02]  /*a030*/  F2FP.SATFINITE.E4M3.F32.PACK_AB_MERGE_C R45, R45, R46, RZ ;  /* 0x0000002e2d2d723e */ /* 0x000fc400048070ff */
[----:B------:R-:W-:Y:S01]  /*a040*/  F2FP.SATFINITE.E4M3.F32.PACK_AB_MERGE_C R3, R3, R48, RZ ;  /* 0x000000300303723e */ /* 0x000fe200048070ff */
[----:B------:R-:W-:Y:S06]  /*a050*/  @P5 BRA `(.L_x_162) ;  /* 0x0000000000045947 */ /* 0x000fec0003800000 */
[----:B------:R-:W-:-:S04]  /*a060*/  DEPBAR.LE SB0, 0x1 ;  /* 0x000080400000791a */ /* 0x000fc80000000000 */
.L_x_162:
[----:B------:R-:W-:Y:S05]  /*a070*/  WARPSYNC.ALL ;  /* 0x0000000000007948 */ /* 0x000fea0003800000 */
[----:B------:R-:W-:Y:S06]  /*a080*/  BAR.SYNC.DEFER_BLOCKING 0x1, 0x100 ;  /* 0x0044000000007b1d */ /* 0x000fec0000010000 */
        /* <DEDUP_REMOVED lines=19> */
[----:B------:R-:W-:Y:S02]  /*a1c0*/  UIADD3 UR4, UR47, 0x5100, URZ ;  /* 0x000051002f047890 */ /* 0x000fe4000fffe03f */
[----:B------:R-:W-:Y:S01]  /*a1d0*/  UIADD3.X UR9, URZ, UR45, URZ, UP0, !UPT ;  /* 0x0000002d3f097290 */ /* 0x000fe200087fe43f */
[----:B------:R-:W-:Y:S01]  /*a1e0*/  UMOV UR5, UR49 ;  /* 0x0000003100057c82 */ /* 0x000fe20008000000 */
[----:B------:R-:W-:-:S07]  /*a1f0*/  UMOV UR7, UR51 ;  /* 0x0000003300077c82 */ /* 0x000fce0008000000 */
[----:B------:R1:W-:Y:S02]  /*a200*/  UTMASTG.3D [UR4], [UR8] ;  /* 0x00000004080073b5 */ /* 0x0003e40008010000 */
[----:B-1----:R0:W-:Y:S02]  /*a210*/  UTMACMDFLUSH ;  /* 0x00000000000079b7 */ /* 0x0021e40000000000 */
.L_x_164:
[----:B------:R-:W-:Y:S05]  /*a220*/  BSYNC B0 ;  /* 0x0000000000007941 */ /* 0x000fea0003800000 */
.L_x_163:
[----:B------:R-:W2:Y:S04]  /*a230*/  LDL R3, [R1+0xb4] ;  /* 0x0000b40001037983 */ /* 0x000ea80000100800 */
[----:B------:R-:W3:Y:S01]  /*a240*/  LDL R0, [R1+0xb8] ;  /* 0x0000b80001007983 */ /* 0x000ee20000100800 */
[----:B------:R-:W-:Y:S01]  /*a250*/  BSSY B0, `(.L_x_165) ;  /* 0x0000036000007945 */ /* 0x000fe20003800000 */
[----:B--2---:R-:W-:Y:S02]  /*a260*/  MOV R14, R3 ;  /* 0x00000003000e7202 */ /* 0x004fe40000000f00 */
[----:B---3--:R-:W-:Y:S01]  /*a270*/  MOV R13, R0 ;  /* 0x00000000000d7202 */ /* 0x008fe20000000f00 */
[----:B------:R-:W-:Y:S06]  /*a280*/  @P0 BRA `(.L_x_166) ;  /* 0x0000000000c80947 */ /* 0x000fec0003800000 */
[----:B------:R-:W2:Y:S02]  /*a290*/  LDL R4, [R1+0xcc] ;  /* 0x0000cc0001047983 */ /* 0x000ea40000100800 */
[----:B--2---:R-:W-:-:S13]  /*a2a0*/  ISETP.NE.AND P3, PT, R4, 0x3, PT ;  /* 0x000000030400780c */ /* 0x004fda0003f65270 */
[----:B------:R-:W-:Y:S05]  /*a2b0*/  @!P3 BRA `(.L_x_167) ;  /* 0x000000000004b947 */ /* 0x000fea0003800000 */
[----:B------:R-:W-:Y:S01]  /*a2c0*/  BPT.TRAP 0x1 ;  /* 0x000000040000795c */ /* 0x000fe20000300000 */
.L_x_167:
[----:B------:R-:W-:Y:S01]  /*a2d0*/  LEA R13, R3, UR47, 0x3 ;  /* 0x0000002f030d7c11 */ /* 0x000fe2000f8e18ff */
[----:B------:R-:W-:Y:S01]  /*a2e0*/  BSSY B1, `(.L_x_168) ;  /* 0x0000004000017945 */ /* 0x000fe20003800000 */
[----:B------:R-:W-:-:S04]  /*a2f0*/  SHF.L.U32 R0, R0, 0x1f, RZ ;  /* 0x0000001f00007819 */ /* 0x000fc800000006ff */
[----:B------:R-:W1:Y:S02]  /*a300*/  SYNCS.PHASECHK.TRANS64.TRYWAIT P2, [R13+URZ+0x80], R0 ;  /* 0x000080000d0075a7 */ /* 0x000e64000804017f */
[----:B-1----:R-:W-:Y:S05]  /*a310*/  @!P2 BRA `(.L_x_169) ;  /* 0x0000010400a4a947 */ /* 0x002fea0003800000 */
.L_x_625:
[----:B------:R-:W-:Y:S05]  /*a320*/  BSYNC B1 ;  /* 0x0000000000017941 */ /* 0x000fea0003800000 */
.L_x_168:
[----:B------:R-:W-:Y:S04]  /*a330*/  BSSY B1, `(.L_x_170) ;  /* 0x0000012000017945 */ /* 0x000fe80003800000 */
[----:B------:R-:W-:Y:S05]  /*a340*/  @P1 BRA `(.L_x_171) ;  /* 0x0000000000401947 */ /* 0x000fea0003800000 */
[----:B------:R-:W2:Y:S02]  /*a350*/  LDL R3, [R1+0xb4] ;  /* 0x0000b40001037983 */ /* 0x000ea40000100800 */
[----:B--2---:R-:W-:-:S04]  /*a360*/  LEA R14, R3, R12, 0xc ;  /* 0x0000000c030e7211 */ /* 0x004fc800078e60ff */
[----:B-1----:R-:W-:Y:S01]  /*a370*/  IADD3 R0, R14, UR47, RZ ;  /* 0x0000002f0e007c10 */ /* 0x002fe2000fffe0ff */
[----:B------:R-:W-:Y:S03]  /*a380*/  LDS.U16 R6, [R14+UR47+0x200] ;  /* 0x0002002f0e067984 */ /* 0x000fe60008000400 */
[----:B------:R-:W-:Y:S01]  /*a390*/  IADD3 R15, R0, R11, RZ ;  /* 0x0000000b000f7210 */ /* 0x000fe20007ffe0ff */
[----:B------:R-:W1:Y:S04]  /*a3a0*/  LDS.U16 R3, [R14+UR47+0x100] ;  /* 0x0001002f0e037984 */ /* 0x000e680008000400 */
        /* <DEDUP_REMOVED lines=10> */
.L_x_171:
[----:B------:R-:W-:Y:S05]  /*a450*/  BSYNC B1 ;  /* 0x0000000000017941 */ /* 0x000fea0003800000 */
.L_x_170:
        /* <DEDUP_REMOVED lines=8> */
.L_x_172:
[----:B------:R-:W3:Y:S04]  /*a4e0*/  LDL.LU R5, [R1+0xb4] ;  /* 0x0000b40001057983 */ /* 0x000ee80000300800 */
[----:B------:R-:W4:Y:S01]  /*a4f0*/  LDL.LU R4, [R1+0xb8] ;  /* 0x0000b80001047983 */ /* 0x000f220000300800 */
[----:B-1----:R-:W-:Y:S01]  /*a500*/  IADD3 R0, R13, 0xa0, RZ ;  /* 0x000000a00d007810 */ /* 0x002fe20007ffe0ff */
[----:B------:R-:W1:Y:S03]  /*a510*/  S2R R3, SR_CgaCtaId ;  /* 0x0000000000037919 */ /* 0x000e660000008800 */
[----:B-1----:R-:W-:-:S04]  /*a520*/  PRMT R0, R3, 0x654, R0 ;  /* 0x0000065403007816 */ /* 0x002fc80000000000 */
[----:B--2---:R1:W-:Y:S01]  /*a530*/  SYNCS.ARRIVE.TRANS64.RED.A1T0 RZ, [R0+URZ], RZ ;  /* 0x000000ff00ff79a7 */ /* 0x0043e2000810043f */
[----:B---3--:R-:W-:-:S04]  /*a540*/  IADD3 R14, R5, 0x1, RZ ;  /* 0x00000001050e7810 */ /* 0x008fc80007ffe0ff */
[----:B------:R-:W-:-:S04]  /*a550*/  ISETP.NE.AND P2, PT, R14, 0x4, PT ;  /* 0x000000040e00780c */ /* 0x000fc80003f45270 */
[----:B------:R-:W-:Y:S02]  /*a560*/  SEL R13, RZ, 0x1, P2 ;  /* 0x00000001ff0d7807 */ /* 0x000fe40001000000 */
[----:B------:R-:W-:Y:S02]  /*a570*/  SEL R14, R14, RZ, P2 ;  /* 0x000000ff0e0e7207 */ /* 0x000fe40001000000 */
[----:B----4-:R-:W-:-:S03]  /*a580*/  LOP3.LUT R13, R4, R13, RZ, 0x3c, !PT ;  /* 0x0000000d040d7212 */ /* 0x010fc600078e3cff */
[----:B------:R1:W-:Y:S04]  /*a590*/  STL [R1+0xb4], R14 ;  /* 0x0000b40e01007387 */ /* 0x0003e80000100800 */
[----:B------:R1:W-:Y:S02]  /*a5a0*/  STL [R1+0xb8], R13 ;  /* 0x0000b80d01007387 */ /* 0x0003e40000100800 */
.L_x_166:
[----:B------:R-:W-:Y:S05]  /*a5b0*/  BSYNC B0 ;  /* 0x0000000000007941 */ /* 0x000fea0003800000 */
.L_x_165:
        /* <DEDUP_REMOVED lines=16> */
[----:B------:R-:W-:Y:S01]  /*a6c0*/  FMUL R5, R2, R206 ;  /* 0x000000ce02057220 */ /* 0x000fe20000400000 */
[----:B------:R-:W-:Y:S01]  /*a6d0*/  FFMA R21, R16, R22, R21 ;  /* 0x0000001610157223 */ /* 0x000fe20000000015 */
[----:B------:R-:W-:Y:S01]  /*a6e0*/  FMUL R19, R2, R209 ;  /* 0x000000d102137220 */ /* 0x000fe20000400000 */
[----:B------:R-:W-:Y:S01]  /*a6f0*/  MOV R60, 0x3bbb989d ;  /* 0x3bbb989d003c7802 */ /* 0x000fe20000000f00 */
[C---:B------:R-:W-:Y:S01]  /*a700*/  FFMA R20, R16.reuse, R0, R3 ;  /* 0x0000000010147223 */ /* 0x040fe20000000003 */
[----:B------:R-:W-:Y:S01]  /*a710*/  FFMA R22, R16, R24, R5 ;  /* 0x0000001810167223 */ /* 0x000fe20000000005 */
[----:B------:R-:W-:-:S02]  /*a720*/  HADD2.F32 R0, -RZ, R23.H0_H0 ;  /* 0x20000017ff007230 */ /* 0x000fc40000004100 */
[C---:B------:R-:W-:Y:S01]  /*a730*/  FMUL R3, R2.reuse, R204 ;  /* 0x000000cc02037220 */ /* 0x040fe20000400000 */
[----:B------:R-:W-:Y:S02]  /*a740*/  HADD2.F32 R24, -RZ, R23.H1_H1 ;  /* 0x30000017ff187230 */ /* 0x000fe40000004100 */
[----:B------:R-:W-:Y:S01]  /*a750*/  FMUL R23, R2, R205 ;  /* 0x000000cd02177220 */ /* 0x000fe20000400000 */
[----:B------:R-:W-:Y:S01]  /*a760*/  FFMA R19, R16, R4, R19 ;  /* 0x0000000410137223 */ /* 0x000fe20000000013 */
[----:B------:R-:W-:Y:S01]  /*a770*/  F2FP.F16.E4M3.UNPACK_B R4, R8 ;  /* 0x00000008ff04723e */ /* 0x000fe200020006ff */
[----:B------:R-:W-:Y:S01]  /*a780*/  FFMA.SAT R5, -R18, R60, 0.5 ;  /* 0x3f00000012057423 */ /* 0x000fe2000000213c */
[C---:B------:R-:W-:Y:S01]  /*a790*/  FFMA R23, R16.reuse, R0, R23 ;  /* 0x0000000010177223 */ /* 0x040fe20000000017 */
[----:B------:R-:W-:Y:S01]  /*a7a0*/  FFMA R24, R16, R24, R3 ;  /* 0x0000001810187223 */ /* 0x000fe20000000003 */
[----:B------:R-:W-:Y:S01]  /*a7b0*/  MOV R0, 0x437c0000 ;  /* 0x437c000000007802 */ /* 0x000fe20000000f00 */
[----:B------:R-:W-:Y:S01]  /*a7c0*/  FFMA.SAT R3, -R15, R60, 0.5 ;  /* 0x3f0000000f037423 */ /* 0x000fe2000000213c */
[----:B------:R-:W-:-:S02]  /*a7d0*/  HADD2.F32 R26, -RZ, R4.H0_H0 ;  /* 0x20000004ff1a7230 */ /* 0x000fc40000004100 */
[C---:B------:R-:W-:Y:S01]  /*a7e0*/  FMUL R25, R2.reuse, R203 ;  /* 0x000000cb02197220 */ /* 0x040fe20000400000 */
[----:B------:R-:W-:Y:S02]  /*a7f0*/  HADD2.F32 R30, -RZ, R4.H1_H1 ;  /* 0x30000004ff1e7230 */ /* 0x000fe40000004100 */
[----:B------:R-:W-:Y:S01]  /*a800*/  FFMA.RM R4, R3, R0, 12582913 ;  /* 0x4b40000103047423 */ /* 0x000fe20000004000 */
[----:B------:R-:W-:Y:S01]  /*a810*/  FMUL R3, R2, R202 ;  /* 0x000000ca02037220 */ /* 0x000fe20000400000 */
[----:B------:R-:W-:Y:S01]  /*a820*/  F2FP.F16.E4M3.UNPACK_B R32, R8.H1 ;  /* 0x00000008ff20723e */ /* 0x000fe200030006ff */
[----:B------:R-:W-:Y:S01]  /*a830*/  FFMA.RM R29, R5, R0, 12582913 ;  /* 0x4b400001051d7423 */ /* 0x000fe20000004000 */
[----:B------:R-:W-:Y:S01]  /*a840*/  FADD R28, R4, -12583039 ;  /* 0xcb40007f041c7421 */ /* 0x000fe20000000000 */
[----:B------:R-:W-:Y:S01]  /*a850*/  FFMA.SAT R33, -R20, R60, 0.5 ;  /* 0x3f00000014217423 */ /* 0x000fe2000000213c */
[C---:B------:R-:W-:Y:S01]  /*a860*/  FFMA R25, R16.reuse, R26, R25 ;  /* 0x0000001a10197223 */ /* 0x040fe20000000019 */
[----:B------:R-:W-:Y:S01]  /*a870*/  FFMA.SAT R5, -R19, R60, 0.5 ;  /* 0x3f00000013057423 */ /* 0x000fe2000000213c */
[----:B------:R-:W-:Y:S01]  /*a880*/  FFMA R26, R16, R30, R3 ;  /* 0x0000001e101a7223 */ /* 0x000fe20000000003 */
[----:B------:R-:W-:Y:S01]  /*a890*/  FFMA.SAT R37, -R21, R60, 0.5 ;  /* 0x3f00000015257423 */ /* 0x000fe2000000213c */
[----:B------:R-:W-:Y:S01]  /*a8a0*/  FFMA R28, -R15, 1.4426950216293334961, -R28 ;  /* 0x3fb8aa3b0f1c7823 */ /* 0x000fe2000000091c */
[----:B------:R-:W-:-:S02]  /*a8b0*/  HADD2.F32 R30, -RZ, R32.H0_H0 ;  /* 0x20000020ff1e7230 */ /* 0x000fc40000004100 */
[----:B------:R-:W-:Y:S01]  /*a8c0*/  FADD R3, R29, -12583039 ;  /* 0xcb40007f1d037421 */ /* 0x000fe20000000000 */
[----:B------:R-:W-:Y:S01]  /*a8d0*/  FMUL R27, R2, R201 ;  /* 0x000000c9021b7220 */ /* 0x000fe20000400000 */
[-C--:B------:R-:W-:Y:S01]  /*a8e0*/  FFMA.RM R34, R33, R0.reuse, 12582913 ;  /* 0x4b40000121227423 */ /* 0x080fe20000004000 */
[-C--:B------:R-:W-:Y:S01]  /*a8f0*/  FFMA.RM R31, R5, R0.reuse, 12582913 ;  /* 0x4b400001051f7423 */ /* 0x080fe20000004000 */
[----:B------:R-:W-:Y:S01]  /*a900*/  FFMA.RM R40, R37, R0, 12582913 ;  /* 0x4b40000125287423 */ /* 0x000fe20000004000 */
[----:B------:R-:W-:Y:S01]  /*a910*/  FFMA R28, -R15, 1.925963033500011079e-08, R28 ;  /* 0x32a570600f1c7823 */ /* 0x000fe2000000011c */
[----:B------:R-:W-:Y:S01]  /*a920*/  FFMA R3, -R18, 1.4426950216293334961, -R3 ;  /* 0x3fb8aa3b12037823 */ /* 0x000fe20000000903 */
[----:B------:R-:W-:Y:S01]  /*a930*/  FFMA.SAT R37, -R22, R60, 0.5 ;  /* 0x3f00000016257423 */ /* 0x000fe2000000213c */
[----:B------:R-:W-:Y:S01]  /*a940*/  FFMA R27, R16, R30, R27 ;  /* 0x0000001e101b7223 */ /* 0x000fe2000000001b */
[----:B------:R-:W-:Y:S01]  /*a950*/  FADD R35, R34, -12583039 ;  /* 0xcb40007f22237421 */ /* 0x000fe20000000000 */
[----:B------:R-:W-:Y:S01]  /*a960*/  FADD R30, R31, -12583039 ;  /* 0xcb40007f1f1e7421 */ /* 0x000fe20000000000 */
[----:B------:R-:W-:Y:S01]  /*a970*/  HADD2.F32 R36, -RZ, R32.H1_H1 ;  /* 0x30000020ff247230 */ /* 0x000fe20000004100 */
[----:B------:R1:W2:Y:S01]  /*a980*/  MUFU.EX2 R5, R28 ;  /* 0x0000001c00057308 */ /* 0x0002a20000000800 */
[----:B------:R-:W-:Y:S01]  /*a990*/  FFMA R3, -R18, 1.925963033500011079e-08, R3 ;  /* 0x32a5706012037823 */ /* 0x000fe20000000103 */
[----:B------:R-:W-:Y:S01]  /*a9a0*/  FMUL R33, R2, R200 ;  /* 0x000000c802217220 */ /* 0x000fe20000400000 */
[----:B------:R-:W-:Y:S01]  /*a9b0*/  FFMA.RM R42, R37, R0, 12582913 ;  /* 0x4b400001252a7423 */ /* 0x000fe20000004000 */
[----:B------:R-:W-:Y:S01]  /*a9c0*/  FFMA R35, -R20, 1.4426950216293334961, -R35 ;  /* 0x3fb8aa3b14237823 */ /* 0x000fe20000000923 */
[----:B------:R-:W-:Y:S01]  /*a9d0*/  F2FP.F16.E4M3.UNPACK_B R38, R9 ;  /* 0x00000009ff26723e */ /* 0x000fe200020006ff */
[----:B------:R-:W-:Y:S01]  /*a9e0*/  FFMA R32, -R19, 1.4426950216293334961, -R30 ;  /* 0x3fb8aa3b13207823 */ /* 0x000fe2000000091e */
[----:B------:R-:W-:Y:S01]  /*a9f0*/  FFMA R33, R16, R36, R33 ;  /* 0x0000002410217223 */ /* 0x000fe20000000021 */
[----:B------:R3:W-:Y:S01]  /*aa00*/  MUFU.EX2 R30, R3 ;  /* 0x00000003001e7308 */ /* 0x0007e20000000800 */
[----:B-1----:R-:W-:Y:S01]  /*aa10*/  FADD R28, R40, -12583039 ;  /* 0xcb40007f281c7421 */ /* 0x002fe20000000000 */
[----:B------:R-:W-:Y:S01]  /*aa20*/  FADD R37, R42, -12583039 ;  /* 0xcb40007f2a257421 */ /* 0x000fe20000000000 */
[----:B------:R-:W-:Y:S01]  /*aa30*/  FFMA.SAT R39, -R23, R60, 0.5 ;  /* 0x3f00000017277423 */ /* 0x000fe2000000213c */
[----:B------:R-:W-:-:S02]  /*aa40*/  HADD2.F32 R41, -RZ, R38.H0_H0 ;  /* 0x20000026ff297230 */ /* 0x000fc40000004100 */
[----:B------:R-:W-:Y:S01]  /*aa50*/  FFMA R36, -R21, 1.4426950216293334961, -R28 ;  /* 0x3fb8aa3b15247823 */ /* 0x000fe2000000091c */
[----:B------:R-:W-:Y:S01]  /*aa60*/  FFMA R37, -R22, 1.4426950216293334961, -R37 ;  /* 0x3fb8aa3b16257823 */ /* 0x000fe20000000925 */
[----:B------:R-:W-:Y:S02]  /*aa70*/  HADD2.F32 R47, -RZ, R38.H1_H1 ;  /* 0x30000026ff2f7230 */ /* 0x000fe40000004100 */
[----:B------:R-:W-:Y:S01]  /*aa80*/  FFMA.RM R44, R39, R0, 12582913 ;  /* 0x4b400001272c7423 */ /* 0x000fe20000004000 */
[----:B---3--:R-:W-:Y:S01]  /*aa90*/  FFMA R3, -R20, 1.925963033500011079e-08, R35 ;  /* 0x32a5706014037823 */ /* 0x008fe20000000123 */
[----:B------:R-:W-:Y:S01]  /*aaa0*/  FMUL R35, R2, R199 ;  /* 0x000000c702237220 */ /* 0x000fe20000400000 */
[----:B------:R-:W-:Y:S01]  /*aab0*/  FFMA R36, -R21, 1.925963033500011079e-08, R36 ;  /* 0x32a5706015247823 */ /* 0x000fe20000000124 */
[----:B------:R-:W-:Y:S01]  /*aac0*/  F2FP.F16.E4M3.UNPACK_B R52, R9.H1 ;  /* 0x00000009ff34723e */ /* 0x000fe200030006ff */
[----:B------:R1:W3:Y:S01]  /*aad0*/  MUFU.EX2 R28, R3 ;  /* 0x00000003001c7308 */ /* 0x0002e20000000800 */
[----:B------:R-:W-:Y:S01]  /*aae0*/  FFMA R35, R16, R41, R35 ;  /* 0x0000002910237223 */ /* 0x000fe20000000023 */
[----:B------:R-:W-:Y:S01]  /*aaf0*/  FFMA R37, -R22, 1.925963033500011079e-08, R37 ;  /* 0x32a5706016257823 */ /* 0x000fe20000000125 */
[----:B------:R-:W-:Y:S01]  /*ab00*/  FADD R38, R44, -12583039 ;  /* 0xcb40007f2c267421 */ /* 0x000fe20000000000 */
[----:B------:R-:W-:Y:S01]  /*ab10*/  FFMA.SAT R39, -R24, R60, 0.5 ;  /* 0x3f00000018277423 */ /* 0x000fe2000000213c */
[----:B------:R-:W-:-:S02]  /*ab20*/  HADD2.F32 R49, -RZ, R52.H0_H0 ;  /* 0x20000034ff317230 */ /* 0x000fc40000004100 */
[----:B------:R-:W-:Y:S01]  /*ab30*/  FFMA.SAT R45, -R25, R60, 0.5 ;  /* 0x3f000000192d7423 */ /* 0x000fe2000000213c */
[----:B------:R-:W-:Y:S01]  /*ab40*/  FFMA R38, -R23, 1.4426950216293334961, -R38 ;  /* 0x3fb8aa3b17267823 */ /* 0x000fe20000000926 */
[----:B------:R4:W5:Y:S01]  /*ab50*/  MUFU.EX2 R41, R36 ;  /* 0x0000002400297308 */ /* 0x0009620000000800 */
[----:B-1----:R-:W-:Y:S01]  /*ab60*/  FMUL R3, R2, R198 ;  /* 0x000000c602037220 */ /* 0x002fe20000400000 */
[----:B------:R-:W-:Y:S01]  /*ab70*/  FFMA.RM R46, R39, R0, 12582913 ;  /* 0x4b400001272e7423 */ /* 0x000fe20000004000 */
[----:B------:R-:W-:Y:S01]  /*ab80*/  FFMA R38, -R23, 1.925963033500011079e-08, R38 ;  /* 0x32a5706017267823 */ /* 0x000fe20000000126 */
[-C--:B------:R-:W-:Y:S01]  /*ab90*/  FFMA.SAT R55, -R33, R60.reuse, 0.5 ;  /* 0x3f00000021377423 */ /* 0x080fe2000000213c */
[----:B------:R-:W-:Y:S01]  /*aba0*/  SHF.L.U32 R4, R4, 0x17, RZ ;  /* 0x0000001704047819 */ /* 0x000fe200000006ff */
[----:B------:R-:W-:Y:S01]  /*abb0*/  FADD R39, R46, -12583039 ;  /* 0xcb40007f2e277421 */ /* 0x000fe20000000000 */
[----:B------:R-:W-:Y:S01]  /*abc0*/  SHF.L.U32 R29, R29, 0x17, RZ ;  /* 0x000000171d1d7819 */ /* 0x000fe200000006ff */
[----:B------:R1:W5:Y:S01]  /*abd0*/  MUFU.EX2 R43, R37 ;  /* 0x00000025002b7308 */ /* 0x0003620000000800 */
[----:B----4-:R-:W-:Y:S01]  /*abe0*/  FFMA R36, R16, R47, R3 ;  /* 0x0000002f10247223 */ /* 0x010fe20000000003 */
[----:B------:R-:W-:Y:S01]  /*abf0*/  FFMA.SAT R3, -R26, R60, 0.5 ;  /* 0x3f0000001a037423 */ /* 0x000fe2000000213c */
[-C--:B------:R-:W-:Y:S01]  /*ac00*/  FFMA.RM R47, R45, R0.reuse, 12582913 ;  /* 0x4b4000012d2f7423 */ /* 0x080fe20000004000 */
[----:B------:R-:W-:Y:S01]  /*ac10*/  FFMA R39, -R24, 1.4426950216293334961, -R39 ;  /* 0x3fb8aa3b18277823 */ /* 0x000fe20000000927 */
[-C--:B------:R-:W-:Y:S01]  /*ac20*/  FFMA.RM R57, R55, R0.reuse, 12582913 ;  /* 0x4b40000137397423 */ /* 0x080fe20000004000 */
[----:B------:R-:W-:Y:S01]  /*ac30*/  FFMA.RM R51, R3, R0, 12582913 ;  /* 0x4b40000103337423 */ /* 0x000fe20000004000 */
[----:B------:R-:W-:Y:S01]  /*ac40*/  FADD R48, R47, -12583039 ;  /* 0xcb40007f2f307421 */ /* 0x000fe20000000000 */
[----:B------:R4:W5:Y:S01]  /*ac50*/  MUFU.EX2 R45, R38 ;  /* 0x00000026002d7308 */ /* 0x0009620000000800 */
[----:B-1----:R-:W-:Y:S01]  /*ac60*/  FMUL R37, R2, R197 ;  /* 0x000000c502257220 */ /* 0x002fe20000400000 */
[----:B------:R-:W-:Y:S01]  /*ac70*/  FADD R3, R51, -12583039 ;  /* 0xcb40007f33037421 */ /* 0x000fe20000000000 */
[----:B------:R-:W-:Y:S01]  /*ac80*/  FFMA R39, -R24, 1.925963033500011079e-08, R39 ;  /* 0x32a5706018277823 */ /* 0x000fe20000000127 */
[----:B------:R-:W-:Y:S01]  /*ac90*/  FFMA R50, -R25, 1.4426950216293334961, -R48 ;  /* 0x3fb8aa3b19327823 */ /* 0x000fe20000000930 */
[----:B------:R-:W-:Y:S01]  /*aca0*/  FFMA R37, R16, R49, R37 ;  /* 0x0000003110257223 */ /* 0x000fe20000000025 */
[----:B------:R-:W-:Y:S01]  /*acb0*/  FFMA.SAT R49, -R27, R60, 0.5 ;  /* 0x3f0000001b317423 */ /* 0x000fe2000000213c */
[----:B------:R-:W-:Y:S01]  /*acc0*/  FFMA R53, -R26, 1.4426950216293334961, -R3 ;  /* 0x3fb8aa3b1a357823 */ /* 0x000fe20000000903 */
[----:B------:R-:W-:Y:S01]  /*acd0*/  FMUL R3, R2, R196 ;  /* 0x000000c402037220 */ /* 0x000fe20000400000 */
[----:B----4-:R-:W-:-:S02]  /*ace0*/  HADD2.F32 R38, -RZ, R52.H1_H1 ;  /* 0x30000034ff267230 */ /* 0x010fc40000004100 */
[----:B------:R-:W-:Y:S01]  /*acf0*/  FFMA.RM R54, R49, R0, 12582913 ;  /* 0x4b40000131367423 */ /* 0x000fe20000004000 */
[----:B------:R-:W-:Y:S01]  /*ad00*/  FFMA R53, -R26, 1.925963033500011079e-08, R53 ;  /* 0x32a570601a357823 */ /* 0x000fe20000000135 */
[----:B------:R-:W-:Y:S01]  /*ad10*/  FFMA.SAT R55, -R37, R60, 0.5 ;  /* 0x3f00000025377423 */ /* 0x000fe2000000213c */
[----:B------:R1:W4:Y:S01]  /*ad20*/  MUFU.EX2 R48, R39 ;  /* 0x0000002700307308 */ /* 0x0003220000000800 */
[----:B------:R-:W-:Y:S01]  /*ad30*/  FADD R52, R54, -12583039 ;  /* 0xcb40007f36347421 */ /* 0x000fe20000000000 */
[----:B------:R-:W-:Y:S01]  /*ad40*/  FFMA R38, R16, R38, R3 ;  /* 0x0000002610267223 */ /* 0x000fe20000000003 */
[----:B------:R-:W-:Y:S01]  /*ad50*/  FFMA R50, -R25, 1.925963033500011079e-08, R50 ;  /* 0x32a5706019327823 */ /* 0x000fe20000000132 */
[-C--:B------:R-:W-:Y:S01]  /*ad60*/  FFMA.SAT R3, -R35, R60.reuse, 0.5 ;  /* 0x3f00000023037423 */ /* 0x080fe2000000213c */
[C---:B------:R-:W-:Y:S01]  /*ad70*/  FFMA R56, -R27.reuse, 1.4426950216293334961, -R52 ;  /* 0x3fb8aa3b1b387823 */ /* 0x040fe20000000934 */
[-C--:B------:R-:W-:Y:S01]  /*ad80*/  FFMA.SAT R61, -R38, R60.reuse, 0.5 ;  /* 0x3f000000263d7423 */ /* 0x080fe2000000213c */
[----:B--2---:R-:W-:Y:S01]  /*ad90*/  FFMA R63, R4, R5, 1 ;  /* 0x3f800000043f7423 */ /* 0x004fe20000000005 */
[----:B------:R2:W-:Y:S01]  /*ada0*/  MUFU.EX2 R52, R53 ;  /* 0x0000003500347308 */ /* 0x0005e20000000800 */
[----:B-1----:R-:W-:Y:S01]  /*adb0*/  FFMA.SAT R39, -R36, R60, 0.5 ;  /* 0x3f00000024277423 */ /* 0x002fe2000000213c */
[----:B------:R-:W-:Y:S01]  /*adc0*/  FFMA R56, -R27, 1.925963033500011079e-08, R56 ;  /* 0x32a570601b387823 */ /* 0x000fe20000000138 */
[-C--:B------:R-:W-:Y:S01]  /*add0*/  FFMA.RM R58, R3, R0.reuse, 12582913 ;  /* 0x4b400001033a7423 */ /* 0x080fe20000004000 */
[-C--:B------:R-:W-:Y:S01]  /*ade0*/  FFMA.RM R61, R61, R0.reuse, 12582913 ;  /* 0x4b4000013d3d7423 */ /* 0x080fe20000004000 */
[-C--:B------:R-:W-:Y:S01]  /*adf0*/  FFMA.RM R59, R39, R0.reuse, 12582913 ;  /* 0x4b400001273b7423 */ /* 0x080fe20000004000 */
[----:B------:R-:W-:Y:S01]  /*ae00*/  FFMA R32, -R19, 1.925963033500011079e-08, R32 ;  /* 0x32a5706013207823 */ /* 0x000fe20000000120 */
[----:B------:R-:W-:Y:S01]  /*ae10*/  FADD R60, R58, -12583039 ;  /* 0xcb40007f3a3c7421 */ /* 0x000fe20000000000 */
[----:B------:R1:W4:Y:S01]  /*ae20*/  MUFU.EX2 R49, R50 ;  /* 0x0000003200317308 */ /* 0x0003220000000800 */
[----:B--2---:R-:W-:Y:S01]  /*ae30*/  FFMA.RM R53, R55, R0, 12582913 ;  /* 0x4b40000137357423 */ /* 0x004fe20000004000 */
[----:B------:R-:W-:Y:S01]  /*ae40*/  FADD R5, R59, -12583039 ;  /* 0xcb40007f3b057421 */ /* 0x000fe20000000000 */
[----:B------:R-:W-:Y:S01]  /*ae50*/  SHF.L.U32 R55, R31, 0x17, RZ ;  /* 0x000000171f377819 */ /* 0x000fe200000006ff */
[----:B------:R-:W-:Y:S01]  /*ae60*/  FFMA R60, -R35, 1.4426950216293334961, -R60 ;  /* 0x3fb8aa3b233c7823 */ /* 0x000fe2000000093c */
[----:B------:R-:W-:Y:S01]  /*ae70*/  FADD R0, R53, -12583039 ;  /* 0xcb40007f35007421 */ /* 0x000fe20000000000 */
[----:B------:R-:W-:Y:S01]  /*ae80*/  FFMA R31, -R36, 1.4426950216293334961, -R5 ;  /* 0x3fb8aa3b241f7823 */ /* 0x000fe20000000905 */
[----:B------:R-:W-:Y:S01]  /*ae90*/  SHF.L.U32 R39, R34, 0x17, RZ ;  /* 0x0000001722277819 */ /* 0x000fe200000006ff */
[----:B------:R2:W-:Y:S01]  /*aea0*/  MUFU.EX2 R3, R56 ;  /* 0x0000003800037308 */ /* 0x0005e20000000800 */
[----:B-1----:R-:W-:Y:S01]  /*aeb0*/  FADD R50, R57, -12583039 ;  /* 0xcb40007f39327421 */ /* 0x002fe20000000000 */
[----:B------:R-:W-:Y:S01]  /*aec0*/  FFMA R4, -R37, 1.4426950216293334961, -R0 ;  /* 0x3fb8aa3b25047823 */ /* 0x000fe20000000900 */
[----:B------:R-:W-:Y:S01]  /*aed0*/  FFMA R60, -R35, 1.925963033500011079e-08, R60 ;  /* 0x32a57060233c7823 */ /* 0x000fe2000000013c */
[----:B------:R-:W-:Y:S01]  /*aee0*/  FFMA R31, -R36, 1.925963033500011079e-08, R31 ;  /* 0x32a57060241f7823 */ /* 0x000fe2000000011f */
[----:B------:R-:W-:Y:S01]  /*aef0*/  FFMA R50, -R33, 1.4426950216293334961, -R50 ;  /* 0x3fb8aa3b21327823 */ /* 0x000fe20000000932 */
[----:B------:R-:W-:Y:S01]  /*af00*/  FFMA R4, -R37, 1.925963033500011079e-08, R4 ;  /* 0x32a5706025047823 */ /* 0x000fe20000000104 */
[----:B------:R-:W-:Y:S01]  /*af10*/  SHF.L.U32 R40, R40, 0x17, RZ ;  /* 0x0000001728287819 */ /* 0x000fe200000006ff */
[----:B---3--:R-:W-:Y:S01]  /*af20*/  FFMA R39, R39, R28, 1 ;  /* 0x3f80000027277423 */ /* 0x008fe2000000001c */
[----:B--2---:R-:W-:Y:S01]  /*af30*/  FFMA R56, R29, R30, 1 ;  /* 0x3f8000001d387423 */ /* 0x004fe2000000001e */
[----:B------:R-:W-:Y:S01]  /*af40*/  FADD R29, R61, -12583039 ;  /* 0xcb40007f3d1d7421 */ /* 0x000fe20000000000 */
[----:B------:R-:W-:Y:S01]  /*af50*/  FFMA R50, -R33, 1.925963033500011079e-08, R50 ;  /* 0x32a5706021327823 */ /* 0x000fe20000000132 */
[----:B------:R-:W-:Y:S01]  /*af60*/  IADD3 R30, R63, 0x1800000, RZ ;  /* 0x018000003f1e7810 */ /* 0x000fe20007ffe0ff */
[----:B------:R-:W1:Y:S01]  /*af70*/  MUFU.EX2 R32, R32 ;  /* 0x0000002000207308 */ /* 0x000e620000000800 */
[----:B------:R-:W-:Y:S01]  /*af80*/  FFMA R29, -R38, 1.4426950216293334961, -R29 ;  /* 0x3fb8aa3b261d7823 */ /* 0x000fe2000000091d */
[----:B------:R-:W-:Y:S01]  /*af90*/  SHF.L.U32 R42, R42, 0x17, RZ ;  /* 0x000000172a2a7819 */ /* 0x000fe200000006ff */
[----:B-----5:R-:W-:Y:S01]  /*afa0*/  FFMA R40, R40, R41, 1 ;  /* 0x3f80000028287423 */ /* 0x020fe20000000029 */
[----:B------:R-:W-:Y:S01]  /*afb0*/  LOP3.LUT R30, R30, 0x7f800000, RZ, 0xc0, !PT ;  /* 0x7f8000001e1e7812 */ /* 0x000fe200078ec0ff */
[----:B------:R-:W-:Y:S01]  /*afc0*/  FFMA R29, -R38, 1.925963033500011079e-08, R29 ;  /* 0x32a57060261d7823 */ /* 0x000fe2000000011d */
[----:B------:R-:W-:Y:S01]  /*afd0*/  SHF.L.U32 R44, R44, 0x17, RZ ;  /* 0x000000172c2c7819 */ /* 0x000fe200000006ff */
[----:B------:R-:W-:Y:S01]  /*afe0*/  FFMA R41, R42, R43, 1 ;  /* 0x3f8000002a297423 */ /* 0x000fe2000000002b */
[----:B------:R-:W2:Y:S01]  /*aff0*/  MUFU.EX2 R50, R50 ;  /* 0x0000003200327308 */ /* 0x000ea20000000800 */
[----:B------:R-:W-:Y:S01]  /*b000*/  ISETP.GT.U32.AND P2, PT, R30, 0x1ffffff, PT ;  /* 0x01ffffff1e00780c */ /* 0x000fe20003f44070 */
[----:B------:R-:W-:Y:S01]  /*b010*/  BSSY B1, `(.L_x_173) ;  /* 0x0000023000017945 */ /* 0x000fe20003800000 */
[----:B------:R-:W-:Y:S01]  /*b020*/  FFMA R42, R44, R45, 1 ;  /* 0x3f8000002c2a7423 */ /* 0x000fe2000000002d */
[----:B------:R-:W-:-:S02]  /*b030*/  SHF.L.U32 R43, R46, 0x17, RZ ;  /* 0x000000172e2b7819 */ /* 0x000fc400000006ff */
[----:B------:R-:W-:Y:S02]  /*b040*/  SHF.L.U32 R44, R47, 0x17, RZ ;  /* 0x000000172f2c7819 */ /* 0x000fe400000006ff */
[----:B------:R-:W3:Y:S01]  /*b050*/  MUFU.EX2 R5, R60 ;  /* 0x0000003c00057308 */ /* 0x000ee20000000800 */
[----:B------:R-:W-:Y:S01]  /*b060*/  SHF.L.U32 R45, R51, 0x17, RZ ;  /* 0x00000017332d7819 */ /* 0x000fe200000006ff */
[----:B----4-:R-:W-:Y:S01]  /*b070*/  FFMA R43, R43, R48, 1 ;  /* 0x3f8000002b2b7423 */ /* 0x010fe20000000030 */
[----:B------:R-:W-:Y:S01]  /*b080*/  FFMA R44, R44, R49, 1 ;  /* 0x3f8000002c2c7423 */ /* 0x000fe20000000031 */
[----:B------:R-:W-:Y:S01]  /*b090*/  SHF.L.U32 R47, R57, 0x17, RZ ;  /* 0x00000017392f7819 */ /* 0x000fe200000006ff */
[----:B-1----:R-:W-:Y:S01]  /*b0a0*/  FFMA R55, R55, R32, 1 ;  /* 0x3f80000037377423 */ /* 0x002fe20000000020 */
[----:B------:R-:W-:Y:S01]  /*b0b0*/  SHF.L.U32 R46, R54, 0x17, RZ ;  /* 0x00000017362e7819 */ /* 0x000fe200000006ff */
[----:B------:R-:W-:Y:S01]  /*b0c0*/  FFMA R45, R45, R52, 1 ;  /* 0x3f8000002d2d7423 */ /* 0x000fe20000000034 */
[----:B------:R-:W1:Y:S01]  /*b0d0*/  MUFU.EX2 R0, R31 ;  /* 0x0000001f00007308 */ /* 0x000e620000000800 */
[----:B------:R-:W-:Y:S01]  /*b0e0*/  SHF.L.U32 R48, R58, 0x17, RZ ;  /* 0x000000173a307819 */ /* 0x000fe200000006ff */
[----:B--2---:R-:W-:Y:S01]  /*b0f0*/  FFMA R47, R47, R50, 1 ;  /* 0x3f8000002f2f7423 */ /* 0x004fe20000000032 */
[----:B------:R-:W-:Y:S01]  /*b100*/  SHF.L.U32 R49, R59, 0x17, RZ ;  /* 0x000000173b317819 */ /* 0x000fe200000006ff */
[----:B------:R-:W-:Y:S01]  /*b110*/  FFMA R46, R46, R3, 1 ;  /* 0x3f8000002e2e7423 */ /* 0x000fe20000000003 */
[----:B------:R-:W-:-:S02]  /*b120*/  SHF.L.U32 R53, R53, 0x17, RZ ;  /* 0x0000001735357819 */ /* 0x000fc400000006ff */
[----:B------:R-:W-:Y:S01]  /*b130*/  SHF.L.U32 R51, R61, 0x17, RZ ;  /* 0x000000173d337819 */ /* 0x000fe200000006ff */
        /* <DEDUP_REMOVED lines=12> */
.L_x_174:
[----:B------:R-:W1:Y:S02]  /*b200*/  MUFU.RCP R52, R63 ;  /* 0x0000003f00347308 */ /* 0x000e640000001000 */
[----:B-1----:R-:W-:-:S04]  /*b210*/  FFMA R0, R63, R52, -1 ;  /* 0xbf8000003f007423 */ /* 0x002fc80000000034 */
[----:B------:R-:W-:-:S04]  /*b220*/  FADD.FTZ R3, -R0, -RZ ;  /* 0x800000ff00037221 */ /* 0x000fc80000010100 */
[----:B------:R-:W-:-:S07]  /*b230*/  FFMA R52, R52, R3, R52 ;  /* 0x0000000334347223 */ /* 0x000fce0000000034 */
.L_x_175:
[----:B------:R-:W-:Y:S05]  /*b240*/  BSYNC B1 ;  /* 0x0000000000017941 */ /* 0x000fea0003800000 */
.L_x_173:
        /* <DEDUP_REMOVED lines=10> */
.L_x_177:
[----:B------:R-:W1:Y:S02]  /*b2f0*/  MUFU.RCP R53, R56 ;  /* 0x0000003800357308 */ /* 0x000e640000001000 */
[----:B-1----:R-:W-:-:S04]  /*b300*/  FFMA R0, R56, R53, -1 ;  /* 0xbf80000038007423 */ /* 0x002fc80000000035 */
[----:B------:R-:W-:-:S04]  /*b310*/  FADD.FTZ R0, -R0, -RZ ;  /* 0x800000ff00007221 */ /* 0x000fc80000010100 */
[----:B------:R-:W-:-:S07]  /*b320*/  FFMA R53, R53, R0, R53 ;  /* 0x0000000035357223 */ /* 0x000fce0000000035 */
.L_x_178:
[----:B------:R-:W-:Y:S05]  /*b330*/  BSYNC B1 ;  /* 0x0000000000017941 */ /* 0x000fea0003800000 */
.L_x_176:
        /* <DEDUP_REMOVED lines=10> */
.L_x_180:
[----:B------:R-:W1:Y:S02]  /*b3e0*/  MUFU.RCP R54, R55 ;  /* 0x0000003700367308 */ /* 0x000e640000001000 */
[----:B-1----:R-:W-:-:S04]  /*b3f0*/  FFMA R0, R55, R54, -1 ;  /* 0xbf80000037007423 */ /* 0x002fc80000000036 */
[----:B------:R-:W-:-:S04]  /*b400*/  FADD.FTZ R3, -R0, -RZ ;  /* 0x800000ff00037221 */ /* 0x000fc80000010100 */
[----:B------:R-:W-:-:S07]  /*b410*/  FFMA R54, R54, R3, R54 ;  /* 0x0000000336367223 */ /* 0x000fce0000000036 */
.L_x_181:
[----:B------:R-:W-:Y:S05]  /*b420*/  BSYNC B1 ;  /* 0x0000000000017941 */ /* 0x000fea0003800000 */
.L_x_179:
        /* <DEDUP_REMOVED lines=10> */
.L_x_183:
[----:B------:R-:W1:Y:S02]  /*b4d0*/  MUFU.RCP R0, R39 ;  /* 0x0000002700007308 */ /* 0x000e640000001000 */
[----:B-1----:R-:W-:-:S04]  /*b4e0*/  FFMA R3, R39, R0, -1 ;  /* 0xbf80000027037423 */ /* 0x002fc80000000000 */
[----:B------:R-:W-:-:S04]  /*b4f0*/  FADD.FTZ R3, -R3, -RZ ;  /* 0x800000ff03037221 */ /* 0x000fc80000010100 */
[----:B------:R-:W-:-:S07]  /*b500*/  FFMA R55, R0, R3, R0 ;  /* 0x0000000300377223 */ /* 0x000fce0000000000 */
.L_x_184:
[----:B------:R-:W-:Y:S05]  /*b510*/  BSYNC B1 ;  /* 0x0000000000017941 */ /* 0x000fea0003800000 */
.L_x_182:
        /* <DEDUP_REMOVED lines=10> */
.L_x_186:
[----:B------:R-:W1:Y:S02]  /*b5c0*/  MUFU.RCP R3, R40 ;  /* 0x0000002800037308 */ /* 0x000e640000001000 */
[----:B-1----:R-:W-:-:S04]  /*b5d0*/  FFMA R0, R40, R3, -1 ;  /* 0xbf80000028007423 */ /* 0x002fc80000000003 */
[----:B------:R-:W-:-:S04]  /*b5e0*/  FADD.FTZ R0, -R0, -RZ ;  /* 0x800000ff00007221 */ /* 0x000fc80000010100 */
[----:B------:R-:W-:-:S07]  /*b5f0*/  FFMA R56, R3, R0, R3 ;  /* 0x0000000003387223 */ /* 0x000fce0000000003 */
.L_x_187:
[----:B------:R-:W-:Y:S05]  /*b600*/  BSYNC B1 ;  /* 0x0000000000017941 */ /* 0x000fea0003800000 */
.L_x_185:
        /* <DEDUP_REMOVED lines=10> */
.L_x_189:
[----:B------:R-:W1:Y:S02]  /*b6b0*/  MUFU.RCP R0, R41 ;  /* 0x0000002900007308 */ /* 0x000e640000001000 */
[----:B-1----:R-:W-:-:S04]  /*b6c0*/  FFMA R3, R41, R0, -1 ;  /* 0xbf80000029037423 */ /* 0x002fc80000000000 */
[----:B------:R-:W-:-:S04]  /*b6d0*/  FADD.FTZ R3, -R3, -RZ ;  /* 0x800000ff03037221 */ /* 0x000fc80000010100 */
[----:B------:R-:W-:-:S07]  /*b6e0*/  FFMA R39, R0, R3, R0 ;  /* 0x0000000300277223 */ /* 0x000fce0000000000 */
.L_x_190:
[----:B------:R-:W-:Y:S05]  /*b6f0*/  BSYNC B1 ;  /* 0x0000000000017941 */ /* 0x000fea0003800000 */
.L_x_188:
        /* <DEDUP_REMOVED lines=10> */
.L_x_192:
[----:B------:R-:W1:Y:S02]  /*b7a0*/  MUFU.RCP R3, R42 ;  /* 0x0000002a00037308 */ /* 0x000e640000001000 */
[----:B-1----:R-:W-:-:S04]  /*b7b0*/  FFMA R0, R42, R3, -1 ;  /* 0xbf8000002a007423 */ /* 0x002fc80000000003 */
[----:B------:R-:W-:-:S04]  /*b7c0*/  FADD.FTZ R0, -R0, -RZ ;  /* 0x800000ff00007221 */ /* 0x000fc80000010100 */
[----:B------:R-:W-:-:S07]  /*b7d0*/  FFMA R40, R3, R0, R3 ;  /* 0x0000000003287223 */ /* 0x000fce0000000003 */
.L_x_193:
[----:B------:R-:W-:Y:S05]  /*b7e0*/  BSYNC B1 ;  /* 0x0000000000017941 */ /* 0x000fea0003800000 */
.L_x_191:
        /* <DEDUP_REMOVED lines=10> */
.L_x_195:
[----:B------:R-:W1:Y:S02]  /*b890*/  MUFU.RCP R0, R43 ;  /* 0x0000002b00007308 */ /* 0x000e640000001000 */
[----:B-1----:R-:W-:-:S04]  /*b8a0*/  FFMA R3, R43, R0, -1 ;  /* 0xbf8000002b037423 */ /* 0x002fc80000000000 */
[----:B------:R-:W-:-:S04]  /*b8b0*/  FADD.FTZ R3, -R3, -RZ ;  /* 0x800000ff03037221 */ /* 0x000fc80000010100 */
[----:B------:R-:W-:-:S07]  /*b8c0*/  FFMA R41, R0, R3, R0 ;  /* 0x0000000300297223 */ /* 0x000fce0000000000 */
.L_x_196:
[----:B------:R-:W-:Y:S05]  /*b8d0*/  BSYNC B1 ;  /* 0x0000000000017941 */ /* 0x000fea0003800000 */
.L_x_194:
        /* <DEDUP_REMOVED lines=10> */
.L_x_198:
[----:B------:R-:W1:Y:S02]  /*b980*/  MUFU.RCP R3, R44 ;  /* 0x0000002c00037308 */ /* 0x000e640000001000 */
[----:B-1----:R-:W-:-:S04]  /*b990*/  FFMA R0, R44, R3, -1 ;  /* 0xbf8000002c007423 */ /* 0x002fc80000000003 */
[----:B------:R-:W-:-:S04]  /*b9a0*/  FADD.FTZ R0, -R0, -RZ ;  /* 0x800000ff00007221 */ /* 0x000fc80000010100 */
[----:B------:R-:W-:-:S07]  /*b9b0*/  FFMA R42, R3, R0, R3 ;  /* 0x00000000032a7223 */ /* 0x000fce0000000003 */
.L_x_199:
[----:B------:R-:W-:Y:S05]  /*b9c0*/  BSYNC B1 ;  /* 0x0000000000017941 */ /* 0x000fea0003800000 */
.L_x_197:
        /* <DEDUP_REMOVED lines=10> */
.L_x_201:
[----:B------:R-:W1:Y:S02]  /*ba70*/  MUFU.RCP R0, R45 ;  /* 0x0000002d00007308 */ /* 0x000e640000001000 */
[----:B-1----:R-:W-:-:S04]  /*ba80*/  FFMA R3, R45, R0, -1 ;  /* 0xbf8000002d037423 */ /* 0x002fc80000000000 */
[----:B------:R-:W-:-:S04]  /*ba90*/  FADD.FTZ R3, -R3, -RZ ;  /* 0x800000ff03037221 */ /* 0x000fc80000010100 */
[----:B------:R-:W-:-:S07]  /*baa0*/  FFMA R43, R0, R3, R0 ;  /* 0x00000003002b7223 */ /* 0x000fce0000000000 */
.L_x_202:
[----:B------:R-:W-:Y:S05]  /*bab0*/  BSYNC B1 ;  /* 0x0000000000017941 */ /* 0x000fea0003800000 */
.L_x_200:
        /* <DEDUP_REMOVED lines=10> */
.L_x_204:
[----:B------:R-:W1:Y:S02]  /*bb60*/  MUFU.RCP R3, R46 ;  /* 0x0000002e00037308 */ /* 0x000e640000001000 */
[----:B-1----:R-:W-:-:S04]  /*bb70*/  FFMA R0, R46, R3, -1 ;  /* 0xbf8000002e007423 */ /* 0x002fc80000000003 */
[----:B------:R-:W-:-:S04]  /*bb80*/  FADD.FTZ R0, -R0, -RZ ;  /* 0x800000ff00007221 */ /* 0x000fc80000010100 */
[----:B------:R-:W-:-:S07]  /*bb90*/  FFMA R44, R3, R0, R3 ;  /* 0x00000000032c7223 */ /* 0x000fce0000000003 */
.L_x_205:
[----:B------:R-:W-:Y:S05]  /*bba0*/  BSYNC B1 ;  /* 0x0000000000017941 */ /* 0x000fea0003800000 */
.L_x_203:
        /* <DEDUP_REMOVED lines=10> */
.L_x_207:
[----:B------:R-:W1:Y:S02]  /*bc50*/  MUFU.RCP R46, R47 ;  /* 0x0000002f002e7308 */ /* 0x000e640000001000 */
[----:B-1----:R-:W-:-:S04]  /*bc60*/  FFMA R0, R47, R46, -1 ;  /* 0xbf8000002f007423 */ /* 0x002fc8000000002e */
[----:B------:R-:W-:-:S04]  /*bc70*/  FADD.FTZ R3, -R0, -RZ ;  /* 0x800000ff00037221 */ /* 0x000fc80000010100 */
[----:B------:R-:W-:-:S07]  /*bc80*/  FFMA R46, R46, R3, R46 ;  /* 0x000000032e2e7223 */ /* 0x000fce000000002e */
.L_x_208:
[----:B------:R-:W-:Y:S05]  /*bc90*/  BSYNC B1 ;  /* 0x0000000000017941 */ /* 0x000fea0003800000 */
.L_x_206:
        /* <DEDUP_REMOVED lines=10> */
.L_x_210:
[----:B------:R-:W1:Y:S02]  /*bd40*/  MUFU.RCP R3, R48 ;  /* 0x0000003000037308 */ /* 0x000e640000001000 */
[----:B-1----:R-:W-:-:S04]  /*bd50*/  FFMA R0, R48, R3, -1 ;  /* 0xbf80000030007423 */ /* 0x002fc80000000003 */
[----:B------:R-:W-:-:S04]  /*bd60*/  FADD.FTZ R0, -R0, -RZ ;  /* 0x800000ff00007221 */ /* 0x000fc80000010100 */
[----:B------:R-:W-:-:S07]  /*bd70*/  FFMA R58, R3, R0, R3 ;  /* 0x00000000033a7223 */ /* 0x000fce0000000003 */
.L_x_211:
[----:B------:R-:W-:Y:S05]  /*bd80*/  BSYNC B1 ;  /* 0x0000000000017941 */ /* 0x000fea0003800000 */
.L_x_209:
        /* <DEDUP_REMOVED lines=10> */
.L_x_213:
[----:B------:R-:W1:Y:S02]  /*be30*/  MUFU.RCP R0, R49 ;  /* 0x0000003100007308 */ /* 0x000e640000001000 */
[----:B-1----:R-:W-:-:S04]  /*be40*/  FFMA R3, R49, R0, -1 ;  /* 0xbf80000031037423 */ /* 0x002fc80000000000 */
[----:B------:R-:W-:-:S04]  /*be50*/  FADD.FTZ R3, -R3, -RZ ;  /* 0x800000ff03037221 */ /* 0x000fc80000010100 */
[----:B------:R-:W-:-:S07]  /*be60*/  FFMA R45, R0, R3, R0 ;  /* 0x00000003002d7223 */ /* 0x000fce0000000000 */
.L_x_214:
[----:B------:R-:W-:Y:S05]  /*be70*/  BSYNC B1 ;  /* 0x0000000000017941 */ /* 0x000fea0003800000 */
.L_x_212:
        /* <DEDUP_REMOVED lines=10> */
.L_x_216:
[----:B------:R-:W1:Y:S02]  /*bf20*/  MUFU.RCP R3, R50 ;  /* 0x0000003200037308 */ /* 0x000e640000001000 */
[----:B-1----:R-:W-:-:S04]  /*bf30*/  FFMA R0, R50, R3, -1 ;  /* 0xbf80000032007423 */ /* 0x002fc80000000003 */
[----:B------:R-:W-:-:S04]  /*bf40*/  FADD.FTZ R0, -R0, -RZ ;  /* 0x800000ff00007221 */ /* 0x000fc80000010100 */
[----:B------:R-:W-:-:S07]  /*bf50*/  FFMA R48, R3, R0, R3 ;  /* 0x0000000003307223 */ /* 0x000fce0000000003 */
.L_x_217:
[----:B------:R-:W-:Y:S05]  /*bf60*/  BSYNC B1 ;  /* 0x0000000000017941 */ /* 0x000fea0003800000 */
.L_x_215:
        /* <DEDUP_REMOVED lines=9> */
.L_x_219:
[----:B------:R-:W1:Y:S02]  /*c000*/  MUFU.RCP R0, R51 ;  /* 0x0000003300007308 */ /* 0x000e640000001000 */
[----:B-1----:R-:W-:-:S04]  /*c010*/  FFMA R3, R51, R0, -1 ;  /* 0xbf80000033037423 */ /* 0x002fc80000000000 */
[----:B------:R-:W-:-:S04]  /*c020*/  FADD.FTZ R3, -R3, -RZ ;  /* 0x800000ff03037221 */ /* 0x000fc80000010100 */
[----:B------:R-:W-:-:S07]  /*c030*/  FFMA R0, R0, R3, R0 ;  /* 0x0000000300007223 */ /* 0x000fce0000000000 */
.L_x_220:
[----:B------:R-:W-:Y:S05]  /*c040*/  BSYNC B1 ;  /* 0x0000000000017941 */ /* 0x000fea0003800000 */
.L_x_218:
        /* <DEDUP_REMOVED lines=26> */
.L_x_221:
        /* <DEDUP_REMOVED lines=27> */
.L_x_223:
[----:B------:R-:W-:Y:S05]  /*c3a0*/  BSYNC B0 ;  /* 0x0000000000007941 */ /* 0x000fea0003800000 */
.L_x_222:
[----:B------:R-:W-:Y:S04]  /*c3b0*/  BSSY B0, `(.L_x_224) ;  /* 0x000003c000007945 */ /* 0x000fe80003800000 */
[----:B------:R-:W-:Y:S05]  /*c3c0*/  @P0 BRA `(.L_x_225) ;  /* 0x0000000000e80947 */ /* 0x000fea0003800000 */
[----:B------:R-:W2:Y:S02]  /*c3d0*/  LDL R0, [R1+0xcc] ;  /* 0x0000cc0001007983 */ /* 0x000ea40000100800 */
[----:B--2---:R-:W-:-:S13]  /*c3e0*/  ISETP.NE.AND P3, PT, R0, 0x3, PT ;  /* 0x000000030000780c */ /* 0x004fda0003f65270 */
[----:B------:R-:W-:Y:S05]  /*c3f0*/  @!P3 BRA `(.L_x_226) ;  /* 0x000000000004b947 */ /* 0x000fea0003800000 */
[----:B------:R-:W-:Y:S01]  /*c400*/  BPT.TRAP 0x1 ;  /* 0x000000040000795c */ /* 0x000fe20000300000 */
.L_x_226:
[----:B------:R-:W2:Y:S04]  /*c410*/  LDL R0, [R1+0xb4] ;  /* 0x0000b40001007983 */ /* 0x000ea80000100800 */
[----:B------:R-:W3:Y:S01]  /*c420*/  LDL R3, [R1+0xb8] ;  /* 0x0000b80001037983 */ /* 0x000ee20000100800 */
[----:B------:R-:W-:Y:S01]  /*c430*/  BSSY B1, `(.L_x_227) ;  /* 0x0000005000017945 */ /* 0x000fe20003800000 */
[----:B--2---:R-:W-:Y:S02]  /*c440*/  LEA R0, R0, UR47, 0x3 ;  /* 0x0000002f00007c11 */ /* 0x004fe4000f8e18ff */
[----:B---3--:R-:W-:-:S04]  /*c450*/  SHF.L.U32 R3, R3, 0x1f, RZ ;  /* 0x0000001f03037819 */ /* 0x008fc800000006ff */
[----:B------:R-:W1:Y:S02]  /*c460*/  SYNCS.PHASECHK.TRANS64.TRYWAIT P2, [R0+URZ+0x80], R3 ;  /* 0x00008003000075a7 */ /* 0x000e64000804017f */
[----:B-1----:R-:W-:Y:S05]  /*c470*/  @!P2 BRA `(.L_x_228) ;  /* 0x000000e40060a947 */ /* 0x002fea0003800000 */
.L_x_626:
[----:B------:R-:W-:Y:S05]  /*c480*/  BSYNC B1 ;  /* 0x0000000000017941 */ /* 0x000fea0003800000 */
.L_x_227:
        /* <DEDUP_REMOVED lines=18> */
.L_x_230:
[----:B------:R-:W-:Y:S05]  /*c5b0*/  BSYNC B1 ;  /* 0x0000000000017941 */ /* 0x000fea0003800000 */
.L_x_229:
        /* <DEDUP_REMOVED lines=8> */
.L_x_231:
[----:B------:R-:W3:Y:S04]  /*c640*/  LDL.LU R4, [R1+0xb4] ;  /* 0x0000b40001047983 */ /* 0x000ee80000300800 */
[----:B------:R-:W4:Y:S01]  /*c650*/  LDL.LU R5, [R1+0xb8] ;  /* 0x0000b80001057983 */ /* 0x000f220000300800 */
[C---:B-1----:R-:W-:Y:S02]  /*c660*/  LEA R0, R14.reuse, UR47, 0x3 ;  /* 0x0000002f0e007c11 */ /* 0x042fe4000f8e18ff */
[----:B------:R-:W-:Y:S01]  /*c670*/  IADD3 R14, R14, 0x1, RZ ;  /* 0x000000010e0e7810 */ /* 0x000fe20007ffe0ff */
[----:B------:R-:W1:Y:S01]  /*c680*/  S2R R3, SR_CgaCtaId ;  /* 0x0000000000037919 */ /* 0x000e620000008800 */
[----:B------:R-:W-:Y:S02]  /*c690*/  IADD3 R0, R0, 0xa0, RZ ;  /* 0x000000a000007810 */ /* 0x000fe40007ffe0ff */
[----:B------:R-:W-:-:S04]  /*c6a0*/  ISETP.NE.AND P2, PT, R14, 0x4, PT ;  /* 0x000000040e00780c */ /* 0x000fc80003f45270 */
[----:B------:R-:W-:Y:S02]  /*c6b0*/  SEL R14, R14, RZ, P2 ;  /* 0x000000ff0e0e7207 */ /* 0x000fe40001000000 */
[----:B-1----:R-:W-:-:S04]  /*c6c0*/  PRMT R0, R3, 0x654, R0 ;  /* 0x0000065403007816 */ /* 0x002fc80000000000 */
[----:B--2---:R1:W-:Y:S02]  /*c6d0*/  SYNCS.ARRIVE.TRANS64.RED.A1T0 RZ, [R0+URZ], RZ ;  /* 0x000000ff00ff79a7 */ /* 0x0043e4000810043f */
[----:B-1----:R-:W-:-:S04]  /*c6e0*/  SEL R0, RZ, 0x1, P2 ;  /* 0x00000001ff007807 */ /* 0x002fc80001000000 */
[----:B------:R-:W-:Y:S02]  /*c6f0*/  LOP3.LUT R13, R13, R0, RZ, 0x3c, !PT ;  /* 0x000000000d0d7212 */ /* 0x000fe400078e3cff */
[----:B---3--:R-:W-:-:S04]  /*c700*/  IADD3 R3, R4, 0x1, RZ ;  /* 0x0000000104037810 */ /* 0x008fc80007ffe0ff */
[----:B------:R-:W-:-:S04]  /*c710*/  ISETP.NE.AND P3, PT, R3, 0x4, PT ;  /* 0x000000040300780c */ /* 0x000fc80003f65270 */
[----:B------:R-:W-:Y:S02]  /*c720*/  SEL R4, RZ, 0x1, P3 ;  /* 0x00000001ff047807 */ /* 0x000fe40001800000 */
[----:B------:R-:W-:Y:S02]  /*c730*/  SEL R0, R3, RZ, P3 ;  /* 0x000000ff03007207 */ /* 0x000fe40001800000 */
[----:B----4-:R-:W-:-:S03]  /*c740*/  LOP3.LUT R5, R5, R4, RZ, 0x3c, !PT ;  /* 0x0000000405057212 */ /* 0x010fc600078e3cff */
[----:B------:R1:W-:Y:S04]  /*c750*/  STL [R1+0xb4], R0 ;  /* 0x0000b40001007387 */ /* 0x0003e80000100800 */
[----:B------:R1:W-:Y:S02]  /*c760*/  STL [R1+0xb8], R5 ;  /* 0x0000b80501007387 */ /* 0x0003e40000100800 */
.L_x_225:
[----:B------:R-:W-:Y:S05]  /*c770*/  BSYNC B0 ;  /* 0x0000000000007941 */ /* 0x000fea0003800000 */
.L_x_224:
[----:B------:R-:W2:Y:S04]  /*c780*/  LDL.LU R19, [R1] ;  /* 0x0000000001137983 */ /* 0x000ea80000300800 */
[----:B------:R-:W3:Y:S04]  /*c790*/  LDL.LU R26, [R1+0x4] ;  /* 0x00000400011a7983 */ /* 0x000ee80000300800 */
[----:B------:R-:W4:Y:S04]  /*c7a0*/  LDL.LU R21, [R1+0x8] ;  /* 0x0000080001157983 */ /* 0x000f280000300800 */
[----:B------:R-:W5:Y:S04]  /*c7b0*/  LDL.LU R24, [R1+0xc] ;  /* 0x00000c0001187983 */ /* 0x000f680000300800 */
[----:B------:R-:W5:Y:S04]  /*c7c0*/  LDL.LU R23, [R1+0x10] ;  /* 0x0000100001177983 */ /* 0x000f680000300800 */
[----:B------:R-:W5:Y:S04]  /*c7d0*/  LDL.LU R27, [R1+0x14] ;  /* 0x00001400011b7983 */ /* 0x000f680000300800 */
[----:B------:R-:W5:Y:S01]  /*c7e0*/  LDL.LU R25, [R1+0x18] ;  /* 0x0000180001197983 */ /* 0x000f620000300800 */
[----:B-1----:R-:W-:Y:S01]  /*c7f0*/  F2FP.F16.E4M3.UNPACK_B R0, R6 ;  /* 0x00000006ff00723e */ /* 0x002fe200020006ff */
[C---:B------:R-:W-:Y:S01]  /*c800*/  FMUL R15, R2.reuse, R17 ;  /* 0x00000011020f7220 */ /* 0x040fe20000400000 */
[----:B------:R-:W-:Y:S01]  /*c810*/  F2FP.F16.E4M3.UNPACK_B R5, R7 ;  /* 0x00000007ff05723e */ /* 0x000fe200020006ff */
[----:B------:R-:W5:Y:S01]  /*c820*/  LDL.LU R30, [R1+0x1c] ;  /* 0x00001c00011e7983 */ /* 0x000f620000300800 */
[----:B------:R-:W-:Y:S01]  /*c830*/  FMUL R17, R2, R228 ;  /* 0x000000e402117220 */ /* 0x000fe20000400000 */
[----:B------:R-:W-:-:S02]  /*c840*/  HADD2.F32 R3, -RZ, R0.H0_H0 ;  /* 0x20000000ff037230 */ /* 0x000fc40000004100 */
[----:B------:R-:W-:Y:S01]  /*c850*/  FMUL R229, R2, R229 ;  /* 0x000000e502e57220 */ /* 0x000fe20000400000 */
[----:B------:R-:W5:Y:S01]  /*c860*/  LDL.LU R33, [R1+0x20] ;  /* 0x0000200001217983 */ /* 0x000f620000300800 */
[----:B------:R-:W-:Y:S01]  /*c870*/  HADD2.F32 R4, -RZ, R0.H1_H1 ;  /* 0x30000000ff047230 */ /* 0x000fe20000004100 */
[----:B------:R-:W-:Y:S01]  /*c880*/  MOV R58, 0x3bbb989d ;  /* 0x3bbb989d003a7802 */ /* 0x000fe20000000f00 */
[C---:B------:R-:W-:Y:S01]  /*c890*/  FFMA R15, R16.reuse, R3, R15 ;  /* 0x00000003100f7223 */ /* 0x040fe2000000000f */
[----:B------:R-:W5:Y:S01]  /*c8a0*/  LDL.LU R36, [R1+0x24] ;  /* 0x0000240001247983 */ /* 0x000f620000300800 */
[--C-:B------:R-:W-:Y:S02]  /*c8b0*/  HADD2.F32 R20, -RZ, R5.reuse.H0_H0 ;  /* 0x20000005ff147230 */ /* 0x100fe40000004100 */
[----:B------:R-:W-:Y:S01]  /*c8c0*/  FFMA R17, R16, R4, R17 ;  /* 0x0000000410117223 */ /* 0x000fe20000000011 */
[----:B------:R-:W-:Y:S01]  /*c8d0*/  HADD2.F32 R22, -RZ, R5.H1_H1 ;  /* 0x30000005ff167230 */ /* 0x000fe20000004100 */
[----:B------:R-:W5:Y:S01]  /*c8e0*/  LDL.LU R43, [R1+0x28] ;  /* 0x00002800012b7983 */ /* 0x000f620000300800 */
[----:B------:R-:W-:-:S03]  /*c8f0*/  F2FP.F16.E4M3.UNPACK_B R0, R6.H1 ;  /* 0x00000006ff00723e */ /* 0x000fc600030006ff */
[----:B------:R-:W5:Y:S01]  /*c900*/  LDL.LU R49, [R1+0x2c] ;  /* 0x00002c0001317983 */ /* 0x000f620000300800 */
[----:B------:R-:W-:Y:S01]  /*c910*/  F2FP.F16.E4M3.UNPACK_B R4, R7.H1 ;  /* 0x00000007ff04723e */ /* 0x000fe200030006ff */
[--C-:B------:R-:W-:Y:S02]  /*c920*/  HADD2.F32 R18, -RZ, R0.reuse.H0_H0 ;  /* 0x20000000ff127230 */ /* 0x100fe40000004100 */
[----:B------:R-:W5:Y:S01]  /*c930*/  LDL.LU R51, [R1+0x30] ;  /* 0x0000300001337983 */ /* 0x000f620000300800 */
[-C--:B------:R-:W-:Y:S01]  /*c940*/  F2FP.F16.E4M3.UNPACK_B R5, R8.reuse ;  /* 0x00000008ff05723e */ /* 0x080fe200020006ff */
[----:B------:R-:W-:Y:S01]  /*c950*/  HADD2.F32 R0, -RZ, R0.H1_H1 ;  /* 0x30000000ff007230 */ /* 0x000fe20000004100 */
[----:B------:R-:W-:Y:S02]  /*c960*/  MOV R60, 0x437c0000 ;  /* 0x437c0000003c7802 */ /* 0x000fe40000000f00 */
[----:B------:R-:W-:Y:S01]  /*c970*/  F2FP.F16.E4M3.UNPACK_B R29, R8.H1 ;  /* 0x00000008ff1d723e */ /* 0x000fe200030006ff */
[----:B------:R-:W-:-:S04]  /*c980*/  FFMA R18, R16, R18, R229 ;  /* 0x0000001210127223 */ /* 0x000fc800000000e5 */
[----:B------:R-:W-:Y:S01]  /*c990*/  HADD2.F32 R35, -RZ, R29.H1_H1 ;  /* 0x3000001dff237230 */ /* 0x000fe20000004100 */
[----:B------:R-:W-:-:S05]  /*c9a0*/  F2FP.F16.E4M3.UNPACK_B R42, R9 ;  /* 0x00000009ff2a723e */ /* 0x000fca00020006ff */
[--C-:B------:R-:W-:Y:S02]  /*c9b0*/  HADD2.F32 R40, -RZ, R42.reuse.H0_H0 ;  /* 0x2000002aff287230 */ /* 0x100fe40000004100 */
[----:B------:R-:W-:Y:S01]  /*c9c0*/  HADD2.F32 R45, -RZ, R42.H1_H1 ;  /* 0x3000002aff2d7230 */ /* 0x000fe20000004100 */
[----:B------:R-:W-:-:S05]  /*c9d0*/  F2FP.F16.E4M3.UNPACK_B R50, R9.H1 ;  /* 0x00000009ff32723e */ /* 0x000fca00030006ff */
[--C-:B------:R-:W-:Y:S02]  /*c9e0*/  HADD2.F32 R48, -RZ, R50.reuse.H0_H0 ;  /* 0x20000032ff307230 */ /* 0x100fe40000004100 */
[----:B------:R-:W-:Y:S01]  /*c9f0*/  HADD2.F32 R52, -RZ, R50.H1_H1 ;  /* 0x30000032ff347230 */ /* 0x000fe20000004100 */
[----:B------:R-:W-:Y:S01]  /*ca00*/  BSSY B1, `(.L_x_232) ;  /* 0x00000ad000017945 */ /* 0x000fe20003800000 */
[C---:B--2---:R-:W-:Y:S01]  /*ca10*/  FMUL R19, R2.reuse, R19 ;  /* 0x0000001302137220 */ /* 0x044fe20000400000 */
[C---:B---3--:R-:W-:Y:S01]  /*ca20*/  FMUL R3, R2.reuse, R26 ;  /* 0x0000001a02037220 */ /* 0x048fe20000400000 */
[----:B----4-:R-:W-:-:S03]  /*ca30*/  FMUL R21, R2, R21 ;  /* 0x0000001502157220 */ /* 0x010fc60000400000 */
[C---:B------:R-:W-:Y:S01]  /*ca40*/  FFMA R20, R16.reuse, R20, R3 ;  /* 0x0000001410147223 */ /* 0x040fe20000000003 */
[--C-:B------:R-:W-:Y:S02]  /*ca50*/  HADD2.F32 R26, -RZ, R5.reuse.H1_H1 ;  /* 0x30000005ff1a7230 */ /* 0x100fe40000004100 */
[----:B------:R-:W-:Y:S01]  /*ca60*/  FFMA R21, R16, R22, R21 ;  /* 0x0000001610157223 */ /* 0x000fe20000000015 */
[----:B------:R-:W-:Y:S02]  /*ca70*/  HADD2.F32 R22, -RZ, R4.H0_H0 ;  /* 0x20000004ff167230 */ /* 0x000fe40000004100 */
[----:B-----5:R-:W-:Y:S01]  /*ca80*/  FMUL R3, R2, R24 ;  /* 0x0000001802037220 */ /* 0x020fe20000400000 */
[----:B------:R-:W-:Y:S02]  /*ca90*/  HADD2.F32 R24, -RZ, R5.H0_H0 ;  /* 0x20000005ff187230 */ /* 0x000fe40000004100 */
[----:B------:R-:W-:Y:S01]  /*caa0*/  FFMA.SAT R5, -R17, R58, 0.5 ;  /* 0x3f00000011057423 */ /* 0x000fe2000000213a */
[----:B------:R-:W-:Y:S01]  /*cab0*/  FFMA R22, R16, R22, R3 ;  /* 0x0000001610167223 */ /* 0x000fe20000000003 */
[----:B------:R-:W-:-:S02]  /*cac0*/  FMUL R3, R2, R27 ;  /* 0x0000001b02037220 */ /* 0x000fc40000400000 */
[----:B------:R-:W-:Y:S01]  /*cad0*/  FFMA.RM R28, R5, R60, 12582913 ;  /* 0x4b400001051c7423 */ /* 0x000fe2000000403c */
[----:B------:R-:W-:Y:S01]  /*cae0*/  FMUL R25, R2, R25 ;  /* 0x0000001902197220 */ /* 0x000fe20000400000 */
[C---:B------:R-:W-:Y:S01]  /*caf0*/  FFMA R24, R16.reuse, R24, R3 ;  /* 0x0000001810187223 */ /* 0x040fe20000000003 */
[----:B------:R-:W-:Y:S02]  /*cb00*/  HADD2.F32 R27, -RZ, R29.H0_H0 ;  /* 0x2000001dff1b7230 */ /* 0x000fe40000004100 */
[----:B------:R-:W-:Y:S01]  /*cb10*/  FFMA R25, R16, R26, R25 ;  /* 0x0000001a10197223 */ /* 0x000fe20000000019 */
[----:B------:R-:W-:Y:S01]  /*cb20*/  FADD R26, R28, -12583039 ;  /* 0xcb40007f1c1a7421 */ /* 0x000fe20000000000 */
[----:B------:R-:W-:Y:S01]  /*cb30*/  FMUL R3, R2, R30 ;  /* 0x0000001e02037220 */ /* 0x000fe20000400000 */
[C---:B------:R-:W-:Y:S02]  /*cb40*/  FFMA R19, R16.reuse, R0, R19 ;  /* 0x0000000010137223 */ /* 0x040fe40000000013 */
[----:B------:R-:W-:Y:S01]  /*cb50*/  FFMA R30, -R17, 1.4426950216293334961, -R26 ;  /* 0x3fb8aa3b111e7823 */ /* 0x000fe2000000091a */
[----:B------:R-:W-:Y:S01]  /*cb60*/  FFMA R26, R16, R27, R3 ;  /* 0x0000001b101a7223 */ /* 0x000fe20000000003 */
[-C--:B------:R-:W-:Y:S01]  /*cb70*/  FFMA.SAT R27, -R19, R58.reuse, 0.5 ;  /* 0x3f000000131b7423 */ /* 0x080fe2000000213a */
[----:B------:R-:W-:Y:S01]  /*cb80*/  FFMA.SAT R0, -R15, R58, 0.5 ;  /* 0x3f0000000f007423 */ /* 0x000fe2000000213a */
[----:B------:R-:W-:-:S02]  /*cb90*/  HADD2.F32 R4, -RZ, R4.H1_H1 ;  /* 0x30000004ff047230 */ /* 0x000fc40000004100 */
[----:B------:R-:W-:Y:S01]  /*cba0*/  FFMA.RM R32, R27, R60, 12582913 ;  /* 0x4b4000011b207423 */ /* 0x000fe2000000403c */
[C---:B------:R-:W-:Y:S01]  /*cbb0*/  FMUL R27, R2.reuse, R33 ;  /* 0x00000021021b7220 */ /* 0x040fe20000400000 */
[----:B------:R-:W-:Y:S01]  /*cbc0*/  FMUL R23, R2, R23 ;  /* 0x0000001702177220 */ /* 0x000fe20000400000 */
[----:B------:R-:W-:Y:S01]  /*cbd0*/  FFMA.SAT R33, -R20, R58, 0.5 ;  /* 0x3f00000014217423 */ /* 0x000fe2000000213a */
[----:B------:R-:W-:Y:S01]  /*cbe0*/  FFMA.RM R0, R0, R60, 12582913 ;  /* 0x4b40000100007423 */ /* 0x000fe2000000403c */
[----:B------:R-:W-:Y:S01]  /*cbf0*/  FFMA.SAT R5, -R18, R58, 0.5 ;  /* 0x3f00000012057423 */ /* 0x000fe2000000213a */
[----:B------:R-:W-:Y:S01]  /*cc00*/  FFMA R23, R16, R4, R23 ;  /* 0x0000000410177223 */ /* 0x000fe20000000017 */
[----:B------:R-:W-:Y:S01]  /*cc10*/  FFMA.RM R38, R33, R60, 12582913 ;  /* 0x4b40000121267423 */ /* 0x000fe2000000403c */
[----:B------:R-:W-:Y:S01]  /*cc20*/  FADD R4, R0, -12583039 ;  /* 0xcb40007f00047421 */ /* 0x000fe20000000000 */
[----:B------:R-:W-:Y:S01]  /*cc30*/  FFMA R30, -R17, 1.925963033500011079e-08, R30 ;  /* 0x32a57060111e7823 */ /* 0x000fe2000000011e */
[----:B------:R-:W-:Y:S01]  /*cc40*/  FFMA R27, R16, R35, R27 ;  /* 0x00000023101b7223 */ /* 0x000fe2000000001b */
[----:B------:R-:W-:Y:S01]  /*cc50*/  FFMA.SAT R35, -R21, R58, 0.5 ;  /* 0x3f00000015237423 */ /* 0x000fe2000000213a */
[----:B------:R-:W-:Y:S01]  /*cc60*/  FADD R33, R38, -12583039 ;  /* 0xcb40007f26217421 */ /* 0x000fe20000000000 */
[----:B------:R-:W-:Y:S01]  /*cc70*/  FFMA R4, -R15, 1.4426950216293334961, -R4 ;  /* 0x3fb8aa3b0f047823 */ /* 0x000fe20000000904 */
[----:B------:R-:W-:Y:S01]  /*cc80*/  FFMA.RM R31, R5, R60, 12582913 ;  /* 0x4b400001051f7423 */ /* 0x000fe2000000403c */
[----:B------:R1:W-:Y:S01]  /*cc90*/  MUFU.EX2 R29, R30 ;  /* 0x0000001e001d7308 */ /* 0x0003e20000000800 */
[----:B------:R-:W-:Y:S01]  /*cca0*/  FFMA.SAT R37, -R22, R58, 0.5 ;  /* 0x3f00000016257423 */ /* 0x000fe2000000213a */
[----:B------:R-:W-:Y:S01]  /*ccb0*/  FFMA R4, -R15, 1.925963033500011079e-08, R4 ;  /* 0x32a570600f047823 */ /* 0x000fe20000000104 */
[----:B------:R-:W-:Y:S01]  /*ccc0*/  FADD R3, R31, -12583039 ;  /* 0xcb40007f1f037421 */ /* 0x000fe20000000000 */
[----:B-1----:R-:W-:Y:S01]  /*ccd0*/  FFMA.RM R30, R35, R60, 12582913 ;  /* 0x4b400001231e7423 */ /* 0x002fe2000000403c */
[----:B------:R-:W-:Y:S01]  /*cce0*/  FFMA R35, -R20, 1.4426950216293334961, -R33 ;  /* 0x3fb8aa3b14237823 */ /* 0x000fe20000000921 */
[----:B------:R-:W-:-:S02]  /*ccf0*/  FMUL R33, R2, R36 ;  /* 0x0000002402217220 */ /* 0x000fc40000400000 */
[----:B------:R1:W2:Y:S01]  /*cd00*/  MUFU.EX2 R5, R4 ;  /* 0x0000000400057308 */ /* 0x0002a20000000800 */
[----:B------:R-:W-:Y:S01]  /*cd10*/  FFMA R3, -R18, 1.4426950216293334961, -R3 ;  /* 0x3fb8aa3b12037823 */ /* 0x000fe20000000903 */
[----:B------:R-:W-:Y:S01]  /*cd20*/  FFMA R33, R16, R40, R33 ;  /* 0x0000002810217223 */ /* 0x000fe20000000021 */
[----:B------:R-:W-:Y:S02]  /*cd30*/  FFMA.RM R40, R37, R60, 12582913 ;  /* 0x4b40000125287423 */ /* 0x000fe4000000403c */
[----:B------:R-:W-:Y:S01]  /*cd40*/  FFMA R3, -R18, 1.925963033500011079e-08, R3 ;  /* 0x32a5706012037823 */ /* 0x000fe20000000103 */
[----:B-1----:R-:W-:Y:S01]  /*cd50*/  FADD R4, R32, -12583039 ;  /* 0xcb40007f20047421 */ /* 0x002fe20000000000 */
[----:B------:R-:W-:Y:S01]  /*cd60*/  FADD R36, R30, -12583039 ;  /* 0xcb40007f1e247421 */ /* 0x000fe20000000000 */
[----:B------:R-:W-:Y:S01]  /*cd70*/  FADD R37, R40, -12583039 ;  /* 0xcb40007f28257421 */ /* 0x000fe20000000000 */
[----:B------:R-:W-:Y:S01]  /*cd80*/  FFMA.SAT R42, -R23, R58, 0.5 ;  /* 0x3f000000172a7423 */ /* 0x000fe2000000213a */
[----:B------:R-:W-:Y:S01]  /*cd90*/  FFMA R34, -R19, 1.4426950216293334961, -R4 ;  /* 0x3fb8aa3b13227823 */ /* 0x000fe20000000904 */
[----:B------:R-:W-:Y:S01]  /*cda0*/  FFMA R36, -R21, 1.4426950216293334961, -R36 ;  /* 0x3fb8aa3b15247823 */ /* 0x000fe20000000924 */
[----:B------:R1:W3:Y:S01]  /*cdb0*/  MUFU.EX2 R4, R3 ;  /* 0x0000000300047308 */ /* 0x0002e20000000800 */
[----:B------:R-:W-:Y:S01]  /*cdc0*/  FFMA R37, -R22, 1.4426950216293334961, -R37 ;  /* 0x3fb8aa3b16257823 */ /* 0x000fe20000000925 */
[----:B------:R-:W-:Y:S01]  /*cdd0*/  FFMA R34, -R19, 1.925963033500011079e-08, R34 ;  /* 0x32a5706013227823 */ /* 0x000fe20000000122 */
[----:B------:R-:W-:Y:S01]  /*cde0*/  FFMA.RM R42, R42, R60, 12582913 ;  /* 0x4b4000012a2a7423 */ /* 0x000fe2000000403c */
[----:B------:R-:W-:Y:S01]  /*cdf0*/  FFMA.SAT R44, -R24, R58, 0.5 ;  /* 0x3f000000182c7423 */ /* 0x000fe2000000213a */
[----:B------:R-:W-:Y:S01]  /*ce00*/  FFMA R36, -R21, 1.925963033500011079e-08, R36 ;  /* 0x32a5706015247823 */ /* 0x000fe20000000124 */
[----:B-1----:R-:W-:Y:S01]  /*ce10*/  FFMA R3, -R20, 1.925963033500011079e-08, R35 ;  /* 0x32a5706014037823 */ /* 0x002fe20000000123 */
[----:B------:R-:W-:Y:S01]  /*ce20*/  FMUL R35, R2, R43 ;  /* 0x0000002b02237220 */ /* 0x000fe20000400000 */
[----:B------:R1:W4:Y:S01]  /*ce30*/  MUFU.EX2 R39, R34 ;  /* 0x0000002200277308 */ /* 0x0003220000000800 */
[----:B------:R-:W-:Y:S01]  /*ce40*/  FFMA R37, -R22, 1.925963033500011079e-08, R37 ;  /* 0x32a5706016257823 */ /* 0x000fe20000000125 */
[----:B------:R-:W-:Y:S01]  /*ce50*/  FFMA.RM R44, R44, R60, 12582913 ;  /* 0x4b4000012c2c7423 */ /* 0x000fe2000000403c */
[----:B------:R-:W-:-:S05]  /*ce60*/  FFMA R35, R16, R45, R35 ;  /* 0x0000002d10237223 */ /* 0x000fca0000000023 */
[----:B------:R5:W4:Y:S01]  /*ce70*/  MUFU.EX2 R41, R3 ;  /* 0x0000000300297308 */ /* 0x000b220000000800 */
[----:B-1----:R-:W-:Y:S01]  /*ce80*/  FADD R34, R42, -12583039 ;  /* 0xcb40007f2a227421 */ /* 0x002fe20000000000 */
[----:B------:R-:W-:-:S03]  /*ce90*/  FADD R47, R44, -12583039 ;  /* 0xcb40007f2c2f7421 */ /* 0x000fc60000000000 */
[----:B------:R-:W-:Y:S01]  /*cea0*/  FFMA R34, -R23, 1.4426950216293334961, -R34 ;  /* 0x3fb8aa3b17227823 */ /* 0x000fe20000000922 */
[----:B-----5:R-:W-:Y:S02]  /*ceb0*/  FMUL R3, R2, R49 ;  /* 0x0000003102037220 */ /* 0x020fe40000400000 */
[----:B------:R1:W-:Y:S01]  /*cec0*/  MUFU.EX2 R43, R36 ;  /* 0x00000024002b7308 */ /* 0x0003e20000000800 */
[----:B------:R-:W-:Y:S01]  /*ced0*/  FFMA.SAT R46, -R25, R58, 0.5 ;  /* 0x3f000000192e7423 */ /* 0x000fe2000000213a */
[----:B------:R-:W-:-:S06]  /*cee0*/  FFMA R34, -R23, 1.925963033500011079e-08, R34 ;  /* 0x32a5706017227823 */ /* 0x000fcc0000000122 */
[----:B------:R5:W4:Y:S01]  /*cef0*/  MUFU.EX2 R45, R37 ;  /* 0x00000025002d7308 */ /* 0x000b220000000800 */
[----:B-1----:R-:W-:Y:S01]  /*cf00*/  FFMA R36, R16, R48, R3 ;  /* 0x0000003010247223 */ /* 0x002fe20000000003 */
[-C--:B------:R-:W-:Y:S01]  /*cf10*/  FFMA.SAT R3, -R26, R58.reuse, 0.5 ;  /* 0x3f0000001a037423 */ /* 0x080fe2000000213a */
[----:B-----5:R-:W-:Y:S01]  /*cf20*/  FMUL R37, R2, R51 ;  /* 0x0000003302257220 */ /* 0x020fe20000400000 */
[----:B------:R-:W-:Y:S02]  /*cf30*/  FFMA.SAT R51, -R27, R58, 0.5 ;  /* 0x3f0000001b337423 */ /* 0x000fe4000000213a */
[----:B------:R-:W-:Y:S01]  /*cf40*/  FFMA.RM R50, R3, R60, 12582913 ;  /* 0x4b40000103327423 */ /* 0x000fe2000000403c */
[----:B------:R-:W-:Y:S01]  /*cf50*/  FFMA R37, R16, R52, R37 ;  /* 0x0000003410257223 */ /* 0x000fe20000000025 */
[-C--:B------:R-:W-:Y:S01]  /*cf60*/  FFMA.RM R52, R51, R60.reuse, 12582913 ;  /* 0x4b40000133347423 */ /* 0x080fe2000000403c */
[----:B------:R-:W-:Y:S01]  /*cf70*/  FFMA R49, -R24, 1.4426950216293334961, -R47 ;  /* 0x3fb8aa3b18317823 */ /* 0x000fe2000000092f */
[----:B------:R-:W-:Y:S01]  /*cf80*/  FFMA.RM R46, R46, R60, 12582913 ;  /* 0x4b4000012e2e7423 */ /* 0x000fe2000000403c */
[----:B------:R1:W-:Y:S01]  /*cf90*/  MUFU.EX2 R47, R34 ;  /* 0x00000022002f7308 */ /* 0x0003e20000000800 */
[----:B------:R-:W-:-:S02]  /*cfa0*/  FADD R3, R50, -12583039 ;  /* 0xcb40007f32037421 */ /* 0x000fc40000000000 */
[----:B------:R-:W-:Y:S01]  /*cfb0*/  FADD R48, R46, -12583039 ;  /* 0xcb40007f2e307421 */ /* 0x000fe20000000000 */
[-C--:B------:R-:W-:Y:S01]  /*cfc0*/  FFMA.SAT R53, -R33, R58.reuse, 0.5 ;  /* 0x3f00000021357423 */ /* 0x080fe2000000213a */
[----:B------:R-:W-:Y:S01]  /*cfd0*/  FFMA R51, -R26, 1.4426950216293334961, -R3 ;  /* 0x3fb8aa3b1a337823 */ /* 0x000fe20000000903 */
[----:B-1----:R-:W-:Y:S01]  /*cfe0*/  FADD R34, R52, -12583039 ;  /* 0xcb40007f34227421 */ /* 0x002fe20000000000 */
[-C--:B------:R-:W-:Y:S01]  /*cff0*/  FFMA.SAT R56, -R35, R58.reuse, 0.5 ;  /* 0x3f00000023387423 */ /* 0x080fe2000000213a */
[-C--:B------:R-:W-:Y:S02]  /*d000*/  FFMA.SAT R57, -R36, R58.reuse, 0.5 ;  /* 0x3f00000024397423 */ /* 0x080fe4000000213a */
[----:B------:R-:W-:Y:S01]  /*d010*/  FFMA R54, -R27, 1.4426950216293334961, -R34 ;  /* 0x3fb8aa3b1b367823 */ /* 0x000fe20000000922 */
[----:B------:R-:W-:Y:S01]  /*d020*/  FFMA.SAT R58, -R37, R58, 0.5 ;  /* 0x3f000000253a7423 */ /* 0x000fe2000000213a */
[----:B------:R-:W-:Y:S01]  /*d030*/  FFMA R48, -R25, 1.4426950216293334961, -R48 ;  /* 0x3fb8aa3b19307823 */ /* 0x000fe20000000930 */
[----:B------:R-:W-:Y:S01]  /*d040*/  FFMA R51, -R26, 1.925963033500011079e-08, R51 ;  /* 0x32a570601a337823 */ /* 0x000fe20000000133 */
[----:B------:R-:W-:Y:S01]  /*d050*/  FFMA R54, -R27, 1.925963033500011079e-08, R54 ;  /* 0x32a570601b367823 */ /* 0x000fe20000000136 */
[----:B------:R-:W-:-:S02]  /*d060*/  SHF.L.U32 R0, R0, 0x17, RZ ;  /* 0x0000001700007819 */ /* 0x000fc400000006ff */
[----:B------:R-:W-:Y:S02]  /*d070*/  SHF.L.U32 R28, R28, 0x17, RZ ;  /* 0x000000171c1c7819 */ /* 0x000fe400000006ff */
[----:B------:R-:W-:Y:S01]  /*d080*/  SHF.L.U32 R31, R31, 0x17, RZ ;  /* 0x000000171f1f7819 */ /* 0x000fe200000006ff */
[-C--:B------:R-:W-:Y:S01]  /*d090*/  FFMA.RM R56, R56, R60.reuse, 12582913 ;  /* 0x4b40000138387423 */ /* 0x080fe2000000403c */
[-C--:B------:R-:W-:Y:S01]  /*d0a0*/  FFMA.RM R57, R57, R60.reuse, 12582913 ;  /* 0x4b40000139397423 */ /* 0x080fe2000000403c */
[-C--:B------:R-:W-:Y:S01]  /*d0b0*/  FFMA.RM R58, R58, R60.reuse, 12582913 ;  /* 0x4b4000013a3a7423 */ /* 0x080fe2000000403c */
[----:B------:R-:W-:Y:S01]  /*d0c0*/  FFMA R48, -R25, 1.925963033500011079e-08, R48 ;  /* 0x32a5706019307823 */ /* 0x000fe20000000130 */
[----:B------:R-:W-:Y:S01]  /*d0d0*/  FFMA.RM R55, R53, R60, 12582913 ;  /* 0x4b40000135377423 */ /* 0x000fe2000000403c */
[----:B------:R1:W-:Y:S01]  /*d0e0*/  MUFU.EX2 R34, R51 ;  /* 0x0000003300227308 */ /* 0x0003e20000000800 */
[----:B--2---:R-:W-:Y:S01]  /*d0f0*/  FFMA R59, R0, R5, 1 ;  /* 0x3f800000003b7423 */ /* 0x004fe20000000005 */
[----:B------:R-:W-:Y:S01]  /*d100*/  FADD R0, R56, -12583039 ;  /* 0xcb40007f38007421 */ /* 0x000fe20000000000 */
[----:B------:R-:W-:-:S05]  /*d110*/  FFMA R49, -R24, 1.925963033500011079e-08, R49 ;  /* 0x32a5706018317823 */ /* 0x000fca0000000131 */
[----:B------:R3:W-:Y:S01]  /*d120*/  MUFU.EX2 R53, R54 ;  /* 0x0000003600357308 */ /* 0x0007e20000000800 */
[----:B-1----:R-:W-:Y:S01]  /*d130*/  FFMA R51, R28, R29, 1 ;  /* 0x3f8000001c337423 */ /* 0x002fe2000000001d */
[----:B------:R-:W-:Y:S01]  /*d140*/  FADD R29, R57, -12583039 ;  /* 0xcb40007f391d7421 */ /* 0x000fe20000000000 */
[----:B------:R-:W-:Y:S01]  /*d150*/  FFMA R0, -R35, 1.4426950216293334961, -R0 ;  /* 0x3fb8aa3b23007823 */ /* 0x000fe20000000900 */
[----:B---3--:R-:W-:Y:S01]  /*d160*/  FFMA R54, R31, R4, 1 ;  /* 0x3f8000001f367423 */ /* 0x008fe20000000004 */
[----:B------:R-:W-:-:S03]  /*d170*/  FADD R4, R58, -12583039 ;  /* 0xcb40007f3a047421 */ /* 0x000fc60000000000 */
[----:B------:R1:W-:Y:S01]  /*d180*/  MUFU.EX2 R3, R48 ;  /* 0x0000003000037308 */ /* 0x0003e20000000800 */
[----:B------:R-:W-:Y:S01]  /*d190*/  FFMA R29, -R36, 1.4426950216293334961, -R29 ;  /* 0x3fb8aa3b241d7823 */ /* 0x000fe2000000091d */
[----:B------:R-:W-:Y:S01]  /*d1a0*/  FFMA R4, -R37, 1.4426950216293334961, -R4 ;  /* 0x3fb8aa3b25047823 */ /* 0x000fe20000000904 */
[----:B-1----:R-:W-:-:S05]  /*d1b0*/  FADD R48, R55, -12583039 ;  /* 0xcb40007f37307421 */ /* 0x002fca0000000000 */
[----:B------:R-:W1:Y:S01]  /*d1c0*/  MUFU.EX2 R49, R49 ;  /* 0x0000003100317308 */ /* 0x000e620000000800 */
[----:B------:R-:W-:Y:S01]  /*d1d0*/  FFMA R0, -R35, 1.925963033500011079e-08, R0 ;  /* 0x32a5706023007823 */ /* 0x000fe20000000100 */
[----:B------:R-:W-:Y:S01]  /*d1e0*/  FFMA R48, -R33, 1.4426950216293334961, -R48 ;  /* 0x3fb8aa3b21307823 */ /* 0x000fe20000000930 */
[----:B------:R-:W-:Y:S01]  /*d1f0*/  FFMA R29, -R36, 1.925963033500011079e-08, R29 ;  /* 0x32a57060241d7823 */ /* 0x000fe2000000011d */
[----:B------:R-:W-:Y:S01]  /*d200*/  FFMA R4, -R37, 1.925963033500011079e-08, R4 ;  /* 0x32a5706025047823 */ /* 0x000fe20000000104 */
[----:B------:R-:W-:Y:S01]  /*d210*/  IADD3 R28, R59, 0x1800000, RZ ;  /* 0x018000003b1c7810 */ /* 0x000fe20007ffe0ff */
[----:B------:R-:W-:Y:S02]  /*d220*/  FFMA R48, -R33, 1.925963033500011079e-08, R48 ;  /* 0x32a5706021307823 */ /* 0x000fe40000000130 */
[----:B------:R-:W-:Y:S01]  /*d230*/  MUFU.EX2 R0, R0 ;  /* 0x0000000000007308 */ /* 0x000fe20000000800 */
[----:B------:R-:W-:-:S04]  /*d240*/  LOP3.LUT R28, R28, 0x7f800000, RZ, 0xc0, !PT ;  /* 0x7f8000001c1c7812 */ /* 0x000fc800078ec0ff */
[----:B------:R-:W-:-:S03]  /*d250*/  ISETP.GT.U32.AND P2, PT, R28, 0x1ffffff, PT ;  /* 0x01ffffff1c00780c */ /* 0x000fc60003f44070 */
[----:B------:R2:W3:Y:S01]  /*d260*/  MUFU.EX2 R5, R48 ;  /* 0x0000003000057308 */ /* 0x0004e20000000800 */
[----:B------:R-:W-:-:S07]  /*d270*/  SHF.L.U32 R32, R32, 0x17, RZ ;  /* 0x0000001720207819 */ /* 0x000fce00000006ff */
[----:B------:R-:W5:Y:S01]  /*d280*/  MUFU.EX2 R29, R29 ;  /* 0x0000001d001d7308 */ /* 0x000f620000000800 */
[----:B------:R-:W-:-:S07]  /*d290*/  SHF.L.U32 R38, R38, 0x17, RZ ;  /* 0x0000001726267819 */ /* 0x000fce00000006ff */
[----:B------:R-:W5:Y:S01]  /*d2a0*/  MUFU.EX2 R4, R4 ;  /* 0x0000000400047308 */ /* 0x000f620000000800 */
[----:B------:R-:W-:Y:S02]  /*d2b0*/  SHF.L.U32 R40, R40, 0x17, RZ ;  /* 0x0000001728287819 */ /* 0x000fe400000006ff */
[----:B------:R-:W-:Y:S01]  /*d2c0*/  SHF.L.U32 R44, R44, 0x17, RZ ;  /* 0x000000172c2c7819 */ /* 0x000fe200000006ff */
[----:B----4-:R-:W-:Y:S01]  /*d2d0*/  FFMA R61, R32, R39, 1 ;  /* 0x3f800000203d7423 */ /* 0x010fe20000000027 */
[----:B--2---:R-:W-:Y:S01]  /*d2e0*/  FFMA R48, R38, R41, 1 ;  /* 0x3f80000026307423 */ /* 0x004fe20000000029 */
[----:B------:R-:W-:Y:S01]  /*d2f0*/  FFMA R60, R40, R45, 1 ;  /* 0x3f800000283c7423 */ /* 0x000fe2000000002d */
[----:B------:R-:W-:Y:S01]  /*d300*/  SHF.L.U32 R30, R30, 0x17, RZ ;  /* 0x000000171e1e7819 */ /* 0x000fe200000006ff */
[----:B-1----:R-:W-:Y:S01]  /*d310*/  FFMA R62, R44, R49, 1 ;  /* 0x3f8000002c3e7423 */ /* 0x002fe20000000031 */
[----:B------:R-:W-:Y:S02]  /*d320*/  SHF.L.U32 R42, R42, 0x17, RZ ;  /* 0x000000172a2a7819 */ /* 0x000fe400000006ff */
[----:B------:R-:W-:-:S02]  /*d330*/  SHF.L.U32 R46, R46, 0x17, RZ ;  /* 0x000000172e2e7819 */ /* 0x000fc400000006ff */
[----:B------:R-:W-:Y:S02]  /*d340*/  SHF.L.U32 R45, R50, 0x17, RZ ;  /* 0x00000017322d7819 */ /* 0x000fe400000006ff */
[----:B------:R-:W-:Y:S02]  /*d350*/  SHF.L.U32 R52, R52, 0x17, RZ ;  /* 0x0000001734347819 */ /* 0x000fe400000006ff */
[----:B------:R-:W-:Y:S02]  /*d360*/  SHF.L.U32 R44, R55, 0x17, RZ ;  /* 0x00000017372c7819 */ /* 0x000fe400000006ff */
[----:B------:R-:W-:Y:S02]  /*d370*/  SHF.L.U32 R41, R56, 0x17, RZ ;  /* 0x0000001738297819 */ /* 0x000fe400000006ff */
[----:B------:R-:W-:Y:S02]  /*d380*/  SHF.L.U32 R38, R57, 0x17, RZ ;  /* 0x0000001739267819 */ /* 0x000fe400000006ff */
[----:B------:R-:W-:Y:S01]  /*d390*/  SHF.L.U32 R39, R58, 0x17, RZ ;  /* 0x000000173a277819 */ /* 0x000fe200000006ff */
[----:B------:R-:W-:Y:S01]  /*d3a0*/  FFMA R63, R30, R43, 1 ;  /* 0x3f8000001e3f7423 */ /* 0x000fe2000000002b */
[----:B------:R-:W-:Y:S01]  /*d3b0*/  FFMA R65, R42, R47, 1 ;  /* 0x3f8000002a417423 */ /* 0x000fe2000000002f */
[----:B------:R-:W-:Y:S01]  /*d3c0*/  FFMA R67, R46, R3, 1 ;  /* 0x3f8000002e437423 */ /* 0x000fe20000000003 */
[----:B------:R-:W-:Y:S01]  /*d3d0*/  FFMA R45, R45, R34, 1 ;  /* 0x3f8000002d2d7423 */ /* 0x000fe20000000022 */
[----:B------:R-:W-:Y:S01]  /*d3e0*/  FFMA R55, R52, R53, 1 ;  /* 0x3f80000034377423 */ /* 0x000fe20000000035 */
[----:B---3--:R-:W-:Y:S01]  /*d3f0*/  FFMA R44, R44, R5, 1 ;  /* 0x3f8000002c2c7423 */ /* 0x008fe20000000005 */
[----:B------:R-:W-:Y:S01]  /*d400*/  FFMA R41, R41, R0, 1 ;  /* 0x3f80000029297423 */ /* 0x000fe20000000000 */
[----:B-----5:R-:W-:Y:S01]  /*d410*/  FFMA R38, R38, R29, 1 ;  /* 0x3f80000026267423 */ /* 0x020fe2000000001d */
[----:B------:R-:W-:Y:S01]  /*d420*/  FFMA R39, R39, R4, 1 ;  /* 0x3f80000027277423 */ /* 0x000fe20000000004 */
[----:B------:R-:W-:Y:S06]  /*d430*/  @P2 BRA `(.L_x_233) ;  /* 0x0000000000142947 */ /* 0x000fec0003800000 */
[----:B------:R-:W-:Y:S02]  /*d440*/  MOV R0, R59 ;  /* 0x0000003b00007202 */ /* 0x000fe40000000f00 */
[----:B------:R-:W-:-:S07]  /*d450*/  MOV R4, 0xd470 ;  /* 0x0000d47000047802 */ /* 0x000fce0000000f00 */
[----:B------:R-:W-:Y:S05]  /*d460*/  CALL.REL.NOINC `($__internal_0_$__cuda_sm20_rcp_rn_f32_slowpath) ;  /* 0x000000dc00bc7944 */ /* 0x000fea0003c00000 */
[----:B------:R-:W-:Y:S01]  /*d470*/  MOV R40, R0 ;  /* 0x0000000000287202 */ /* 0x000fe20000000f00 */
[----:B------:R-:W-:Y:S06]  /*d480*/  BRA `(.L_x_234) ;  /* 0x0000000000107947 */ /* 0x000fec0003800000 */
.L_x_233:
[----:B------:R-:W1:Y:S02]  /*d490*/  MUFU.RCP R40, R59 ;  /* 0x0000003b00287308 */ /* 0x000e640000001000 */
[----:B-1----:R-:W-:-:S04]  /*d4a0*/  FFMA R0, R59, R40, -1 ;  /* 0xbf8000003b007423 */ /* 0x002fc80000000028 */
[----:B------:R-:W-:-:S04]  /*d4b0*/  FADD.FTZ R3, -R0, -RZ ;  /* 0x800000ff00037221 */ /* 0x000fc80000010100 */
[----:B------:R-:W-:-:S07]  /*d4c0*/  FFMA R40, R40, R3, R40 ;  /* 0x0000000328287223 */ /* 0x000fce0000000028 */
.L_x_234:
[----:B------:R-:W-:Y:S05]  /*d4d0*/  BSYNC B1 ;  /* 0x0000000000017941 */ /* 0x000fea0003800000 */
.L_x_232:
        /* <DEDUP_REMOVED lines=10> */
.L_x_236:
[----:B------:R-:W1:Y:S02]  /*d580*/  MUFU.RCP R42, R51 ;  /* 0x00000033002a7308 */ /* 0x000e640000001000 */
[----:B-1----:R-:W-:-:S04]  /*d590*/  FFMA R0, R51, R42, -1 ;  /* 0xbf80000033007423 */ /* 0x002fc8000000002a */
[----:B------:R-:W-:-:S04]  /*d5a0*/  FADD.FTZ R3, -R0, -RZ ;  /* 0x800000ff00037221 */ /* 0x000fc80000010100 */
[----:B------:R-:W-:-:S07]  /*d5b0*/  FFMA R42, R42, R3, R42 ;  /* 0x000000032a2a7223 */ /* 0x000fce000000002a */
.L_x_237:
[----:B------:R-:W-:Y:S05]  /*d5c0*/  BSYNC B1 ;  /* 0x0000000000017941 */ /* 0x000fea0003800000 */
.L_x_235:
        /* <DEDUP_REMOVED lines=10> */
.L_x_239:
[----:B------:R-:W1:Y:S02]  /*d670*/  MUFU.RCP R43, R54 ;  /* 0x00000036002b7308 */ /* 0x000e640000001000 */
[----:B-1----:R-:W-:-:S04]  /*d680*/  FFMA R0, R54, R43, -1 ;  /* 0xbf80000036007423 */ /* 0x002fc8000000002b */
[----:B------:R-:W-:-:S04]  /*d690*/  FADD.FTZ R0, -R0, -RZ ;  /* 0x800000ff00007221 */ /* 0x000fc80000010100 */
[----:B------:R-:W-:-:S07]  /*d6a0*/  FFMA R43, R43, R0, R43 ;  /* 0x000000002b2b7223 */ /* 0x000fce000000002b */
.L_x_240:
[----:B------:R-:W-:Y:S05]  /*d6b0*/  BSYNC B1 ;  /* 0x0000000000017941 */ /* 0x000fea0003800000 */
.L_x_238:
        /* <DEDUP_REMOVED lines=10> */
.L_x_242:
[----:B------:R-:W1:Y:S02]  /*d760*/  MUFU.RCP R46, R61 ;  /* 0x0000003d002e7308 */ /* 0x000e640000001000 */
[----:B-1----:R-:W-:-:S04]  /*d770*/  FFMA R0, R61, R46, -1 ;  /* 0xbf8000003d007423 */ /* 0x002fc8000000002e */
[----:B------:R-:W-:-:S04]  /*d780*/  FADD.FTZ R3, -R0, -RZ ;  /* 0x800000ff00037221 */ /* 0x000fc80000010100 */
[----:B------:R-:W-:-:S07]  /*d790*/  FFMA R46, R46, R3, R46 ;  /* 0x000000032e2e7223 */ /* 0x000fce000000002e */
.L_x_243:
[----:B------:R-:W-:Y:S05]  /*d7a0*/  BSYNC B1 ;  /* 0x0000000000017941 */ /* 0x000fea0003800000 */
.L_x_241:
        /* <DEDUP_REMOVED lines=10> */
.L_x_245:
[----:B------:R-:W1:Y:S02]  /*d850*/  MUFU.RCP R47, R48 ;  /* 0x00000030002f7308 */ /* 0x000e640000001000 */
[----:B-1----:R-:W-:-:S04]  /*d860*/  FFMA R0, R48, R47, -1 ;  /* 0xbf80000030007423 */ /* 0x002fc8000000002f */
[----:B------:R-:W-:-:S04]  /*d870*/  FADD.FTZ R0, -R0, -RZ ;  /* 0x800000ff00007221 */ /* 0x000fc80000010100 */
[----:B------:R-:W-:-:S07]  /*d880*/  FFMA R47, R47, R0, R47 ;  /* 0x000000002f2f7223 */ /* 0x000fce000000002f */
.L_x_246:
[----:B------:R-:W-:Y:S05]  /*d890*/  BSYNC B1 ;  /* 0x0000000000017941 */ /* 0x000fea0003800000 */
.L_x_244:
        /* <DEDUP_REMOVED lines=10> */
.L_x_248:
[----:B------:R-:W1:Y:S02]  /*d940*/  MUFU.RCP R48, R63 ;  /* 0x0000003f00307308 */ /* 0x000e640000001000 */
[----:B-1----:R-:W-:-:S04]  /*d950*/  FFMA R0, R63, R48, -1 ;  /* 0xbf8000003f007423 */ /* 0x002fc80000000030 */
[----:B------:R-:W-:-:S04]  /*d960*/  FADD.FTZ R3, -R0, -RZ ;  /* 0x800000ff00037221 */ /* 0x000fc80000010100 */
[----:B------:R-:W-:-:S07]  /*d970*/  FFMA R48, R48, R3, R48 ;  /* 0x0000000330307223 */ /* 0x000fce0000000030 */
.L_x_249:
[----:B------:R-:W-:Y:S05]  /*d980*/  BSYNC B1 ;  /* 0x0000000000017941 */ /* 0x000fea0003800000 */
.L_x_247:
        /* <DEDUP_REMOVED lines=10> */
.L_x_251:
[----:B------:R-:W1:Y:S02]  /*da30*/  MUFU.RCP R49, R60 ;  /* 0x0000003c00317308 */ /* 0x000e640000001000 */
[----:B-1----:R-:W-:-:S04]  /*da40*/  FFMA R0, R60, R49, -1 ;  /* 0xbf8000003c007423 */ /* 0x002fc80000000031 */
[----:B------:R-:W-:-:S04]  /*da50*/  FADD.FTZ R0, -R0, -RZ ;  /* 0x800000ff00007221 */ /* 0x000fc80000010100 */
[----:B------:R-:W-:-:S07]  /*da60*/  FFMA R49, R49, R0, R49 ;  /* 0x0000000031317223 */ /* 0x000fce0000000031 */
.L_x_252:
[----:B------:R-:W-:Y:S05]  /*da70*/  BSYNC B1 ;  /* 0x0000000000017941 */ /* 0x000fea0003800000 */
.L_x_250:
        /* <DEDUP_REMOVED lines=10> */
.L_x_254:
[----:B------:R-:W1:Y:S02]  /*db20*/  MUFU.RCP R50, R65 ;  /* 0x0000004100327308 */ /* 0x000e640000001000 */
[----:B-1----:R-:W-:-:S04]  /*db30*/  FFMA R0, R65, R50, -1 ;  /* 0xbf80000041007423 */ /* 0x002fc80000000032 */
[----:B------:R-:W-:-:S04]  /*db40*/  FADD.FTZ R3, -R0, -RZ ;  /* 0x800000ff00037221 */ /* 0x000fc80000010100 */
[----:B------:R-:W-:-:S07]  /*db50*/  FFMA R50, R50, R3, R50 ;  /* 0x0000000332327223 */ /* 0x000fce0000000032 */
.L_x_255:
[----:B------:R-:W-:Y:S05]  /*db60*/  BSYNC B1 ;  /* 0x0000000000017941 */ /* 0x000fea0003800000 */
.L_x_253:
        /* <DEDUP_REMOVED lines=10> */
.L_x_257:
[----:B------:R-:W1:Y:S02]  /*dc10*/  MUFU.RCP R51, R62 ;  /* 0x0000003e00337308 */ /* 0x000e640000001000 */
[----:B-1----:R-:W-:-:S04]  /*dc20*/  FFMA R0, R62, R51, -1 ;  /* 0xbf8000003e007423 */ /* 0x002fc80000000033 */
[----:B------:R-:W-:-:S04]  /*dc30*/  FADD.FTZ R0, -R0, -RZ ;  /* 0x800000ff00007221 */ /* 0x000fc80000010100 */
[----:B------:R-:W-:-:S07]  /*dc40*/  FFMA R51, R51, R0, R51 ;  /* 0x0000000033337223 */ /* 0x000fce0000000033 */
.L_x_258:
[----:B------:R-:W-:Y:S05]  /*dc50*/  BSYNC B1 ;  /* 0x0000000000017941 */ /* 0x000fea0003800000 */
.L_x_256:
        /* <DEDUP_REMOVED lines=10> */
.L_x_260:
[----:B------:R-:W1:Y:S02]  /*dd00*/  MUFU.RCP R52, R67 ;  /* 0x0000004300347308 */ /* 0x000e640000001000 */
[----:B-1----:R-:W-:-:S04]  /*dd10*/  FFMA R0, R67, R52, -1 ;  /* 0xbf80000043007423 */ /* 0x002fc80000000034 */
[----:B------:R-:W-:-:S04]  /*dd20*/  FADD.FTZ R3, -R0, -RZ ;  /* 0x800000ff00037221 */ /* 0x000fc80000010100 */
[----:B------:R-:W-:-:S07]  /*dd30*/  FFMA R52, R52, R3, R52 ;  /* 0x0000000334347223 */ /* 0x000fce0000000034 */
.L_x_261:
[----:B------:R-:W-:Y:S05]  /*dd40*/  BSYNC B1 ;  /* 0x0000000000017941 */ /* 0x000fea0003800000 */
.L_x_259:
        /* <DEDUP_REMOVED lines=10> */
.L_x_263:
[----:B------:R-:W1:Y:S02]  /*ddf0*/  MUFU.RCP R0, R45 ;  /* 0x0000002d00007308 */ /* 0x000e640000001000 */
[----:B-1----:R-:W-:-:S04]  /*de00*/  FFMA R3, R45, R0, -1 ;  /* 0xbf8000002d037423 */ /* 0x002fc80000000000 */
[----:B------:R-:W-:-:S04]  /*de10*/  FADD.FTZ R3, -R3, -RZ ;  /* 0x800000ff03037221 */ /* 0x000fc80000010100 */
[----:B------:R-:W-:-:S07]  /*de20*/  FFMA R53, R0, R3, R0 ;  /* 0x0000000300357223 */ /* 0x000fce0000000000 */
.L_x_264:
[----:B------:R-:W-:Y:S05]  /*de30*/  BSYNC B1 ;  /* 0x0000000000017941 */ /* 0x000fea0003800000 */
.L_x_262:
        /* <DEDUP_REMOVED lines=10> */
.L_x_266:
[----:B------:R-:W1:Y:S02]  /*dee0*/  MUFU.RCP R54, R55 ;  /* 0x0000003700367308 */ /* 0x000e640000001000 */
[----:B-1----:R-:W-:-:S04]  /*def0*/  FFMA R0, R55, R54, -1 ;  /* 0xbf80000037007423 */ /* 0x002fc80000000036 */
[----:B------:R-:W-:-:S04]  /*df00*/  FADD.FTZ R3, -R0, -RZ ;  /* 0x800000ff00037221 */ /* 0x000fc80000010100 */
[----:B------:R-:W-:-:S07]  /*df10*/  FFMA R54, R54, R3, R54 ;  /* 0x0000000336367223 */ /* 0x000fce0000000036 */
.L_x_267:
[----:B------:R-:W-:Y:S05]  /*df20*/  BSYNC B1 ;  /* 0x0000000000017941 */ /* 0x000fea0003800000 */
.L_x_265:
        /* <DEDUP_REMOVED lines=10> */
.L_x_269:
[----:B------:R-:W1:Y:S02]  /*dfd0*/  MUFU.RCP R3, R44 ;  /* 0x0000002c00037308 */ /* 0x000e640000001000 */
[----:B-1----:R-:W-:-:S04]  /*dfe0*/  FFMA R0, R44, R3, -1 ;  /* 0xbf8000002c007423 */ /* 0x002fc80000000003 */
[----:B------:R-:W-:-:S04]  /*dff0*/  FADD.FTZ R0, -R0, -RZ ;  /* 0x800000ff00007221 */ /* 0x000fc80000010100 */
[----:B------:R-:W-:-:S07]  /*e000*/  FFMA R56, R3, R0, R3 ;  /* 0x0000000003387223 */ /* 0x000fce0000000003 */
.L_x_270:
[----:B------:R-:W-:Y:S05]  /*e010*/  BSYNC B1 ;  /* 0x0000000000017941 */ /* 0x000fea0003800000 */
.L_x_268:
        /* <DEDUP_REMOVED lines=10> */
.L_x_272:
[----:B------:R-:W1:Y:S02]  /*e0c0*/  MUFU.RCP R44, R41 ;  /* 0x00000029002c7308 */ /* 0x000e640000001000 */
[----:B-1----:R-:W-:-:S04]  /*e0d0*/  FFMA R0, R41, R44, -1 ;  /* 0xbf80000029007423 */ /* 0x002fc8000000002c */
[----:B------:R-:W-:-:S04]  /*e0e0*/  FADD.FTZ R3, -R0, -RZ ;  /* 0x800000ff00037221 */ /* 0x000fc80000010100 */
[----:B------:R-:W-:-:S07]  /*e0f0*/  FFMA R44, R44, R3, R44 ;  /* 0x000000032c2c7223 */ /* 0x000fce000000002c */
.L_x_273:
[----:B------:R-:W-:Y:S05]  /*e100*/  BSYNC B1 ;  /* 0x0000000000017941 */ /* 0x000fea0003800000 */
.L_x_271:
        /* <DEDUP_REMOVED lines=10> */
.L_x_275:
[----:B------:R-:W1:Y:S02]  /*e1b0*/  MUFU.RCP R41, R38 ;  /* 0x0000002600297308 */ /* 0x000e640000001000 */
[----:B-1----:R-:W-:-:S04]  /*e1c0*/  FFMA R0, R38, R41, -1 ;  /* 0xbf80000026007423 */ /* 0x002fc80000000029 */
[----:B------:R-:W-:-:S04]  /*e1d0*/  FADD.FTZ R0, -R0, -RZ ;  /* 0x800000ff00007221 */ /* 0x000fc80000010100 */
[----:B------:R-:W-:-:S07]  /*e1e0*/  FFMA R41, R41, R0, R41 ;  /* 0x0000000029297223 */ /* 0x000fce0000000029 */
.L_x_276:
[----:B------:R-:W-:Y:S05]  /*e1f0*/  BSYNC B1 ;  /* 0x0000000000017941 */ /* 0x000fea0003800000 */
.L_x_274:
        /* <DEDUP_REMOVED lines=9> */
.L_x_278:
[----:B------:R-:W1:Y:S02]  /*e290*/  MUFU.RCP R0, R39 ;  /* 0x0000002700007308 */ /* 0x000e640000001000 */
[----:B-1----:R-:W-:-:S04]  /*e2a0*/  FFMA R3, R39, R0, -1 ;  /* 0xbf80000027037423 */ /* 0x002fc80000000000 */
[----:B------:R-:W-:-:S04]  /*e2b0*/  FADD.FTZ R3, -R3, -RZ ;  /* 0x800000ff03037221 */ /* 0x000fc80000010100 */
[----:B------:R-:W-:-:S07]  /*e2c0*/  FFMA R0, R0, R3, R0 ;  /* 0x0000000300007223 */ /* 0x000fce0000000000 */
.L_x_279:
[----:B------:R-:W-:Y:S05]  /*e2d0*/  BSYNC B1 ;  /* 0x0000000000017941 */ /* 0x000fea0003800000 */
.L_x_277:
        /* <DEDUP_REMOVED lines=26> */
.L_x_280:
        /* <DEDUP_REMOVED lines=22> */
[----:B------:R-:W-:Y:S02]  /*e5e0*/  UIADD3 UR4, UR47, 0x5100, URZ ;  /* 0x000051002f047890 */ /* 0x000fe4000fffe03f */
[----:B------:R-:W-:Y:S01]  /*e5f0*/  UIADD3.X UR9, URZ, UR45, URZ, UP0, !UPT ;  /* 0x0000002d3f097290 */ /* 0x000fe200087fe43f */
[----:B------:R-:W-:-:S08]  /*e600*/  UMOV UR7, UR51 ;  /* 0x0000003300077c82 */ /* 0x000fd00008000000 */
[----:B------:R1:W-:Y:S02]  /*e610*/  UTMASTG.3D [UR4], [UR8] ;  /* 0x00000004080073b5 */ /* 0x0003e40008010000 */
[----:B-1----:R0:W-:Y:S02]  /*e620*/  UTMACMDFLUSH ;  /* 0x00000000000079b7 */ /* 0x0021e40000000000 */
.L_x_282:
[----:B------:R-:W-:Y:S05]  /*e630*/  BSYNC B0 ;  /* 0x0000000000007941 */ /* 0x000fea0003800000 */
.L_x_281:
[----:B------:R-:W-:Y:S04]  /*e640*/  BSSY B0, `(.L_x_283) ;  /* 0x000003c000007945 */ /* 0x000fe80003800000 */
[----:B------:R-:W-:Y:S05]  /*e650*/  @P0 BRA `(.L_x_284) ;  /* 0x0000000000e80947 */ /* 0x000fea0003800000 */
[----:B------:R-:W2:Y:S02]  /*e660*/  LDL R0, [R1+0xcc] ;  /* 0x0000cc0001007983 */ /* 0x000ea40000100800 */
[----:B--2---:R-:W-:-:S13]  /*e670*/  ISETP.NE.AND P3, PT, R0, 0x3, PT ;  /* 0x000000030000780c */ /* 0x004fda0003f65270 */
[----:B------:R-:W-:Y:S05]  /*e680*/  @!P3 BRA `(.L_x_285) ;  /* 0x000000000004b947 */ /* 0x000fea0003800000 */
[----:B------:R-:W-:Y:S01]  /*e690*/  BPT.TRAP 0x1 ;  /* 0x000000040000795c */ /* 0x000fe20000300000 */
.L_x_285:
[----:B------:R-:W2:Y:S04]  /*e6a0*/  LDL R0, [R1+0xb4] ;  /* 0x0000b40001007983 */ /* 0x000ea80000100800 */
[----:B------:R-:W3:Y:S01]  /*e6b0*/  LDL R3, [R1+0xb8] ;  /* 0x0000b80001037983 */ /* 0x000ee20000100800 */
[----:B------:R-:W-:Y:S01]  /*e6c0*/  BSSY B1, `(.L_x_286) ;  /* 0x0000005000017945 */ /* 0x000fe20003800000 */
[----:B--2---:R-:W-:Y:S02]  /*e6d0*/  LEA R0, R0, UR47, 0x3 ;  /* 0x0000002f00007c11 */ /* 0x004fe4000f8e18ff */
[----:B---3--:R-:W-:-:S04]  /*e6e0*/  SHF.L.U32 R3, R3, 0x1f, RZ ;  /* 0x0000001f03037819 */ /* 0x008fc800000006ff */
[----:B------:R-:W1:Y:S02]  /*e6f0*/  SYNCS.PHASECHK.TRANS64.TRYWAIT P2, [R0+URZ+0x80], R3 ;  /* 0x00008003000075a7 */ /* 0x000e64000804017f */
[----:B-1----:R-:W-:Y:S05]  /*e700*/  @!P2 BRA `(.L_x_287) ;  /* 0x000000c000d0a947 */ /* 0x002fea0003800000 */
.L_x_627:
[----:B------:R-:W-:Y:S05]  /*e710*/  BSYNC B1 ;  /* 0x0000000000017941 */ /* 0x000fea0003800000 */
.L_x_286:
        /* <DEDUP_REMOVED lines=18> */
.L_x_289:
[----:B------:R-:W-:Y:S05]  /*e840*/  BSYNC B1 ;  /* 0x0000000000017941 */ /* 0x000fea0003800000 */
.L_x_288:
        /* <DEDUP_REMOVED lines=8> */
.L_x_290:
        /* <DEDUP_REMOVED lines=19> */
.L_x_284:
[----:B------:R-:W-:Y:S05]  /*ea00*/  BSYNC B0 ;  /* 0x0000000000007941 */ /* 0x000fea0003800000 */
.L_x_283:
[----:B-1----:R-:W-:Y:S01]  /*ea10*/  F2FP.F16.E4M3.UNPACK_B R0, R6 ;  /* 0x00000006ff00723e */ /* 0x002fe200020006ff */
[C---:B------:R-:W-:Y:S01]  /*ea20*/  FMUL R15, R2.reuse, R195 ;  /* 0x000000c3020f7220 */ /* 0x040fe20000400000 */
[C---:B------:R-:W-:Y:S01]  /*ea30*/  FMUL R19, R2.reuse, R192 ;  /* 0x000000c002137220 */ /* 0x040fe20000400000 */
[C---:B------:R-:W-:Y:S01]  /*ea40*/  FMUL R17, R2.reuse, R194 ;  /* 0x000000c202117220 */ /* 0x040fe20000400000 */
[----:B------:R-:W-:Y:S01]  /*ea50*/  MOV R58, 0x3bbb989d ;  /* 0x3bbb989d003a7802 */ /* 0x000fe20000000f00 */
[--C-:B------:R-:W-:Y:S02]  /*ea60*/  HADD2.F32 R3, -RZ, R0.reuse.H0_H0 ;  /* 0x20000000ff037230 */ /* 0x100fe40000004100 */
[C---:B------:R-:W-:Y:S01]  /*ea70*/  FMUL R23, R2.reuse, R188 ;  /* 0x000000bc02177220 */ /* 0x040fe20000400000 */
[----:B------:R-:W-:Y:S01]  /*ea80*/  HADD2.F32 R4, -RZ, R0.H1_H1 ;  /* 0x30000000ff047230 */ /* 0x000fe20000004100 */
[----:B------:R-:W-:Y:S01]  /*ea90*/  F2FP.F16.E4M3.UNPACK_B R0, R6.H1 ;  /* 0x00000006ff00723e */ /* 0x000fe200030006ff */
[----:B------:R-:W-:Y:S01]  /*eaa0*/  FMUL R193, R2, R193 ;  /* 0x000000c102c17220 */ /* 0x000fe20000400000 */
[C---:B------:R-:W-:Y:S01]  /*eab0*/  FFMA R15, R16.reuse, R3, R15 ;  /* 0x00000003100f7223 */ /* 0x040fe2000000000f */
[-C--:B------:R-:W-:Y:S01]  /*eac0*/  F2FP.F16.E4M3.UNPACK_B R3, R7.reuse.H1 ;  /* 0x00000007ff03723e */ /* 0x080fe200030006ff */
[----:B------:R-:W-:Y:S01]  /*ead0*/  FFMA R17, R16, R4, R17 ;  /* 0x0000000410117223 */ /* 0x000fe20000000011 */
[--C-:B------:R-:W-:Y:S01]  /*eae0*/  HADD2.F32 R18, -RZ, R0.reuse.H0_H0 ;  /* 0x20000000ff127230 */ /* 0x100fe20000004100 */
[----:B------:R-:W-:Y:S01]  /*eaf0*/  F2FP.F16.E4M3.UNPACK_B R5, R7 ;  /* 0x00000007ff05723e */ /* 0x000fe200020006ff */
[----:B------:R-:W-:Y:S01]  /*eb00*/  HADD2.F32 R0, -RZ, R0.H1_H1 ;  /* 0x30000000ff007230 */ /* 0x000fe20000004100 */
[----:B------:R-:W-:Y:S01]  /*eb10*/  MOV R60, 0x437c0000 ;  /* 0x437c0000003c7802 */ /* 0x000fe20000000f00 */
[----:B------:R-:W-:-:S02]  /*eb20*/  HADD2.F32 R22, -RZ, R3.H0_H0 ;  /* 0x20000003ff167230 */ /* 0x000fc40000004100 */
[C---:B------:R-:W-:Y:S01]  /*eb30*/  FFMA R18, R16.reuse, R18, R193 ;  /* 0x0000001210127223 */ /* 0x040fe200000000c1 */
[----:B------:R-:W-:Y:S02]  /*eb40*/  HADD2.F32 R20, -RZ, R5.H0_H0 ;  /* 0x20000005ff147230 */ /* 0x000fe40000004100 */
[----:B------:R-:W-:Y:S01]  /*eb50*/  FFMA R19, R16, R0, R19 ;  /* 0x0000000010137223 */ /* 0x000fe20000000013 */
[----:B------:R-:W-:Y:S01]  /*eb60*/  HADD2.F32 R0, -RZ, R3.H1_H1 ;  /* 0x30000003ff007230 */ /* 0x000fe20000004100 */
[----:B------:R-:W-:Y:S01]  /*eb70*/  F2FP.F16.E4M3.UNPACK_B R3, R8 ;  /* 0x00000008ff03723e */ /* 0x000fe200020006ff */
[----:B------:R-:W-:Y:S02]  /*eb80*/  HADD2.F32 R4, -RZ, R5.H1_H1 ;  /* 0x30000005ff047230 */ /* 0x000fe40000004100 */
[----:B------:R-:W-:Y:S01]  /*eb90*/  FMUL R25, R2, R186 ;  /* 0x000000ba02197220 */ /* 0x000fe20000400000 */
[----:B------:R-:W-:Y:S01]  /*eba0*/  F2FP.F16.E4M3.UNPACK_B R31, R8.H1 ;  /* 0x00000008ff1f723e */ /* 0x000fe200030006ff */
[----:B------:R-:W-:Y:S01]  /*ebb0*/  FFMA R23, R16, R0, R23 ;  /* 0x0000000010177223 */ /* 0x000fe20000000017 */
[----:B------:R-:W-:-:S02]  /*ebc0*/  HADD2.F32 R24, -RZ, R3.H0_H0 ;  /* 0x20000003ff187230 */ /* 0x000fc40000004100 */
[-C--:B------:R-:W-:Y:S01]  /*ebd0*/  FFMA.SAT R0, -R15, R58.reuse, 0.5 ;  /* 0x3f0000000f007423 */ /* 0x080fe2000000213a */
[----:B------:R-:W-:Y:S02]  /*ebe0*/  HADD2.F32 R26, -RZ, R3.H1_H1 ;  /* 0x30000003ff1a7230 */ /* 0x000fe40000004100 */
[----:B------:R-:W-:Y:S01]  /*ebf0*/  FFMA.SAT R3, -R17, R58, 0.5 ;  /* 0x3f00000011037423 */ /* 0x000fe2000000213a */
[----:B------:R-:W-:Y:S01]  /*ec00*/  FMUL R21, R2, R190 ;  /* 0x000000be02157220 */ /* 0x000fe20000400000 */
[-C--:B------:R-:W-:Y:S01]  /*ec10*/  FFMA.RM R0, R0, R60.reuse, 12582913 ;  /* 0x4b40000100007423 */ /* 0x080fe2000000403c */
[----:B------:R-:W-:Y:S01]  /*ec20*/  FMUL R191, R2, R191 ;  /* 0x000000bf02bf7220 */ /* 0x000fe20000400000 */
[----:B------:R-:W-:Y:S01]  /*ec30*/  FFMA.RM R5, R3, R60, 12582913 ;  /* 0x4b40000103057423 */ /* 0x000fe2000000403c */
[----:B------:R-:W-:Y:S01]  /*ec40*/  FFMA.SAT R3, -R18, R58, 0.5 ;  /* 0x3f00000012037423 */ /* 0x000fe2000000213a */
[C---:B------:R-:W-:Y:S01]  /*ec50*/  FFMA R25, R16.reuse, R26, R25 ;  /* 0x0000001a10197223 */ /* 0x040fe20000000019 */
[----:B------:R-:W-:Y:S01]  /*ec60*/  FFMA R21, R16, R4, R21 ;  /* 0x0000000410157223 */ /* 0x000fe20000000015 */
[----:B------:R-:W-:-:S02]  /*ec70*/  HADD2.F32 R27, -RZ, R31.H0_H0 ;  /* 0x2000001fff1b7230 */ /* 0x000fc40000004100 */
[----:B------:R-:W-:Y:S01]  /*ec80*/  FADD R26, R5, -12583039 ;  /* 0xcb40007f051a7421 */ /* 0x000fe20000000000 */
[----:B------:R-:W-:Y:S01]  /*ec90*/  FADD R4, R0, -12583039 ;  /* 0xcb40007f00047421 */ /* 0x000fe20000000000 */
[----:B------:R-:W-:Y:S01]  /*eca0*/  FMUL R185, R2, R185 ;  /* 0x000000b902b97220 */ /* 0x000fe20000400000 */
[----:B------:R-:W-:Y:S01]  /*ecb0*/  FFMA.RM R29, R3, R60, 12582913 ;  /* 0x4b400001031d7423 */ /* 0x000fe2000000403c */
[C---:B------:R-:W-:Y:S01]  /*ecc0*/  FFMA R20, R16.reuse, R20, R191 ;  /* 0x0000001410147223 */ /* 0x040fe200000000bf */
[----:B------:R-:W-:Y:S01]  /*ecd0*/  FFMA R28, -R17, 1.4426950216293334961, -R26 ;  /* 0x3fb8aa3b111c7823 */ /* 0x000fe2000000091a */
[----:B------:R-:W-:Y:S01]  /*ece0*/  FFMA R4, -R15, 1.4426950216293334961, -R4 ;  /* 0x3fb8aa3b0f047823 */ /* 0x000fe20000000904 */
[----:B------:R-:W-:Y:S01]  /*ecf0*/  FFMA R26, R16, R27, R185 ;  /* 0x0000001b101a7223 */ /* 0x000fe200000000b9 */
[-C--:B------:R-:W-:Y:S01]  /*ed00*/  FFMA.SAT R30, -R19, R58.reuse, 0.5 ;  /* 0x3f000000131e7423 */ /* 0x080fe2000000213a */
[----:B------:R-:W-:Y:S01]  /*ed10*/  FADD R27, R29, -12583039 ;  /* 0xcb40007f1d1b7421 */ /* 0x000fe20000000000 */
[----:B------:R-:W-:Y:S01]  /*ed20*/  FFMA.SAT R32, -R20, R58, 0.5 ;  /* 0x3f00000014207423 */ /* 0x000fe2000000213a */
[----:B------:R-:W-:Y:S01]  /*ed30*/  FFMA R4, -R15, 1.925963033500011079e-08, R4 ;  /* 0x32a570600f047823 */ /* 0x000fe20000000104 */
[----:B------:R-:W-:-:S02]  /*ed40*/  HADD2.F32 R33, -RZ, R31.H1_H1 ;  /* 0x3000001fff217230 */ /* 0x000fc40000004100 */
[----:B------:R-:W-:Y:S01]  /*ed50*/  FFMA.RM R30, R30, R60, 12582913 ;  /* 0x4b4000011e1e7423 */ /* 0x000fe2000000403c */
[----:B------:R-:W-:Y:S01]  /*ed60*/  FFMA R31, -R18, 1.4426950216293334961, -R27 ;  /* 0x3fb8aa3b121f7823 */ /* 0x000fe2000000091b */
[----:B------:R-:W-:Y:S01]  /*ed70*/  FMUL R27, R2, R184 ;  /* 0x000000b8021b7220 */ /* 0x000fe20000400000 */
[----:B------:R-:W-:Y:S01]  /*ed80*/  FFMA.RM R34, R32, R60, 12582913 ;  /* 0x4b40000120227423 */ /* 0x000fe2000000403c */
[----:B------:R1:W2:Y:S01]  /*ed90*/  MUFU.EX2 R3, R4 ;  /* 0x0000000400037308 */ /* 0x0002a20000000800 */
[----:B------:R-:W-:Y:S01]  /*eda0*/  FMUL R189, R2, R189 ;  /* 0x000000bd02bd7220 */ /* 0x000fe20000400000 */
[----:B------:R-:W-:Y:S01]  /*edb0*/  F2FP.F16.E4M3.UNPACK_B R41, R9 ;  /* 0x00000009ff29723e */ /* 0x000fe200020006ff */
[----:B------:R-:W-:Y:S01]  /*edc0*/  FFMA R27, R16, R33, R27 ;  /* 0x00000021101b7223 */ /* 0x000fe2000000001b */
[----:B------:R-:W-:Y:S01]  /*edd0*/  FFMA.SAT R35, -R21, R58, 0.5 ;  /* 0x3f00000015237423 */ /* 0x000fe2000000213a */
[----:B------:R-:W-:Y:S01]  /*ede0*/  FADD R33, R34, -12583039 ;  /* 0xcb40007f22217421 */ /* 0x000fe20000000000 */
[----:B------:R-:W-:Y:S01]  /*edf0*/  FFMA R22, R16, R22, R189 ;  /* 0x0000001610167223 */ /* 0x000fe200000000bd */
[----:B------:R-:W-:-:S02]  /*ee00*/  HADD2.F32 R40, -RZ, R41.H0_H0 ;  /* 0x20000029ff287230 */ /* 0x000fc40000004100 */
[----:B------:R-:W-:Y:S01]  /*ee10*/  FFMA.RM R38, R35, R60, 12582913 ;  /* 0x4b40000123267423 */ /* 0x000fe2000000403c */
[----:B-1----:R-:W-:Y:S01]  /*ee20*/  FADD R4, R30, -12583039 ;  /* 0xcb40007f1e047421 */ /* 0x002fe20000000000 */
[----:B------:R-:W-:Y:S01]  /*ee30*/  FFMA R35, -R20, 1.4426950216293334961, -R33 ;  /* 0x3fb8aa3b14237823 */ /* 0x000fe20000000921 */
[C---:B------:R-:W-:Y:S01]  /*ee40*/  FMUL R187, R2.reuse, R187 ;  /* 0x000000bb02bb7220 */ /* 0x040fe20000400000 */
[----:B------:R-:W-:Y:S01]  /*ee50*/  FMUL R33, R2, R183 ;  /* 0x000000b702217220 */ /* 0x000fe20000400000 */
[C---:B------:R-:W-:Y:S01]  /*ee60*/  FFMA R32, -R19.reuse, 1.4426950216293334961, -R4 ;  /* 0x3fb8aa3b13207823 */ /* 0x040fe20000000904 */
[----:B------:R-:W-:Y:S01]  /*ee70*/  FFMA R31, -R18, 1.925963033500011079e-08, R31 ;  /* 0x32a57060121f7823 */ /* 0x000fe2000000011f */
[-C--:B------:R-:W-:Y:S01]  /*ee80*/  FFMA.SAT R37, -R22, R58.reuse, 0.5 ;  /* 0x3f00000016257423 */ /* 0x080fe2000000213a */
[----:B------:R-:W-:Y:S02]  /*ee90*/  HADD2.F32 R44, -RZ, R41.H1_H1 ;  /* 0x30000029ff2c7230 */ /* 0x000fe40000004100 */
[----:B------:R-:W-:Y:S01]  /*eea0*/  FFMA R32, -R19, 1.925963033500011079e-08, R32 ;  /* 0x32a5706013207823 */ /* 0x000fe20000000120 */
[----:B------:R-:W-:Y:S01]  /*eeb0*/  FFMA.SAT R41, -R23, R58, 0.5 ;  /* 0x3f00000017297423 */ /* 0x000fe2000000213a */
[C---:B------:R-:W-:Y:S01]  /*eec0*/  FFMA R24, R16.reuse, R24, R187 ;  /* 0x0000001810187223 */ /* 0x040fe200000000bb */
[----:B------:R-:W-:Y:S01]  /*eed0*/  FFMA R33, R16, R40, R33 ;  /* 0x0000002810217223 */ /* 0x000fe20000000021 */
[----:B------:R1:W-:Y:S01]  /*eee0*/  MUFU.EX2 R4, R31 ;  /* 0x0000001f00047308 */ /* 0x0003e20000000800 */
[----:B------:R-:W-:Y:S01]  /*eef0*/  FFMA.RM R40, R37, R60, 12582913 ;  /* 0x4b40000125287423 */ /* 0x000fe2000000403c */
[-C--:B------:R-:W-:Y:S01]  /*ef00*/  FFMA.SAT R43, -R24, R58.reuse, 0.5 ;  /* 0x3f000000182b7423 */ /* 0x080fe2000000213a */
[----:B------:R-:W-:Y:S01]  /*ef10*/  FADD R36, R38, -12583039 ;  /* 0xcb40007f26247421 */ /* 0x000fe20000000000 */
[----:B------:R-:W-:Y:S01]  /*ef20*/  F2FP.F16.E4M3.UNPACK_B R50, R9.H1 ;  /* 0x00000009ff32723e */ /* 0x000fe200030006ff */
[----:B------:R-:W-:Y:S01]  /*ef30*/  FADD R37, R40, -12583039 ;  /* 0xcb40007f28257421 */ /* 0x000fe20000000000 */
[----:B------:R-:W-:Y:S01]  /*ef40*/  FFMA R28, -R17, 1.925963033500011079e-08, R28 ;  /* 0x32a57060111c7823 */ /* 0x000fe2000000011c */
[----:B------:R-:W-:Y:S01]  /*ef50*/  FFMA.SAT R51, -R27, R58, 0.5 ;  /* 0x3f0000001b337423 */ /* 0x000fe2000000213a */
[----:B------:R3:W-:Y:S01]  /*ef60*/  MUFU.EX2 R39, R32 ;  /* 0x0000002000277308 */ /* 0x0007e20000000800 */
[----:B-1----:R-:W-:Y:S01]  /*ef70*/  FFMA R31, -R20, 1.925963033500011079e-08, R35 ;  /* 0x32a57060141f7823 */ /* 0x002fe20000000123 */
[----:B------:R-:W-:Y:S01]  /*ef80*/  FMUL R35, R2, R182 ;  /* 0x000000b602237220 */ /* 0x000fe20000400000 */
[----:B------:R-:W-:Y:S01]  /*ef90*/  FFMA R37, -R22, 1.4426950216293334961, -R37 ;  /* 0x3fb8aa3b16257823 */ /* 0x000fe20000000925 */
[----:B------:R-:W-:Y:S01]  /*efa0*/  FFMA R36, -R21, 1.4426950216293334961, -R36 ;  /* 0x3fb8aa3b15247823 */ /* 0x000fe20000000924 */
[----:B------:R-:W-:-:S02]  /*efb0*/  HADD2.F32 R52, -RZ, R50.H1_H1 ;  /* 0x30000032ff347230 */ /* 0x000fc40000004100 */
[----:B------:R-:W-:Y:S01]  /*efc0*/  FFMA R35, R16, R44, R35 ;  /* 0x0000002c10237223 */ /* 0x000fe20000000023 */
[-C--:B------:R-:W-:Y:S01]  /*efd0*/  FFMA.RM R44, R43, R60.reuse, 12582913 ;  /* 0x4b4000012b2c7423 */ /* 0x080fe2000000403c */
[----:B------:R-:W-:Y:S01]  /*efe0*/  FFMA R37, -R22, 1.925963033500011079e-08, R37 ;  /* 0x32a5706016257823 */ /* 0x000fe20000000125 */
[----:B---3--:R-:W-:Y:S01]  /*eff0*/  FFMA.RM R32, R41, R60, 12582913 ;  /* 0x4b40000129207423 */ /* 0x008fe2000000403c */
[----:B------:R-:W-:Y:S01]  /*f000*/  FFMA.SAT R46, -R25, R58, 0.5 ;  /* 0x3f000000192e7423 */ /* 0x000fe2000000213a */
[----:B------:R-:W-:Y:S01]  /*f010*/  FADD R45, R44, -12583039 ;  /* 0xcb40007f2c2d7421 */ /* 0x000fe20000000000 */
[----:B------:R1:W-:Y:S01]  /*f020*/  MUFU.EX2 R43, R37 ;  /* 0x00000025002b7308 */ /* 0x0003e20000000800 */
[----:B------:R-:W-:Y:S01]  /*f030*/  FADD R42, R32, -12583039 ;  /* 0xcb40007f202a7421 */ /* 0x000fe20000000000 */
[----:B------:R-:W-:Y:S01]  /*f040*/  FFMA R36, -R21, 1.925963033500011079e-08, R36 ;  /* 0x32a5706015247823 */ /* 0x000fe20000000124 */
[----:B------:R-:W-:Y:S01]  /*f050*/  FFMA R47, -R24, 1.4426950216293334961, -R45 ;  /* 0x3fb8aa3b182f7823 */ /* 0x000fe2000000092d */
[----:B------:R-:W-:-:S02]  /*f060*/  HADD2.F32 R48, -RZ, R50.H0_H0 ;  /* 0x20000032ff307230 */ /* 0x000fc40000004100 */
[C---:B------:R-:W-:Y:S01]  /*f070*/  FFMA R42, -R23.reuse, 1.4426950216293334961, -R42 ;  /* 0x3fb8aa3b172a7823 */ /* 0x040fe2000000092a */
[----:B------:R-:W-:Y:S01]  /*f080*/  FMUL R181, R2, R181 ;  /* 0x000000b502b57220 */ /* 0x000fe20000400000 */
[----:B------:R-:W-:Y:S01]  /*f090*/  FFMA.RM R46, R46, R60, 12582913 ;  /* 0x4b4000012e2e7423 */ /* 0x000fe2000000403c */
[----:B------:R-:W3:Y:S01]  /*f0a0*/  MUFU.EX2 R28, R28 ;  /* 0x0000001c001c7308 */ /* 0x000ee20000000800 */
[----:B------:R-:W-:Y:S01]  /*f0b0*/  FFMA R42, -R23, 1.925963033500011079e-08, R42 ;  /* 0x32a57060172a7823 */ /* 0x000fe2000000012a */
[----:B-1----:R-:W-:Y:S01]  /*f0c0*/  FMUL R37, R2, R180 ;  /* 0x000000b402257220 */ /* 0x002fe20000400000 */
[-C--:B------:R-:W-:Y:S01]  /*f0d0*/  FFMA.SAT R49, -R26, R58.reuse, 0.5 ;  /* 0x3f0000001a317423 */ /* 0x080fe2000000213a */
[-C--:B------:R-:W-:Y:S01]  /*f0e0*/  FFMA.SAT R53, -R33, R58.reuse, 0.5 ;  /* 0x3f00000021357423 */ /* 0x080fe2000000213a */
[----:B------:R-:W-:Y:S01]  /*f0f0*/  FFMA.SAT R55, -R35, R58, 0.5 ;  /* 0x3f00000023377423 */ /* 0x000fe2000000213a */
[----:B------:R-:W-:Y:S01]  /*f100*/  FFMA R37, R16, R52, R37 ;  /* 0x0000003410257223 */ /* 0x000fe20000000025 */
[----:B------:R-:W-:Y:S01]  /*f110*/  FFMA.RM R50, R49, R60, 12582913 ;  /* 0x4b40000131327423 */ /* 0x000fe2000000403c */
[----:B------:R1:W-:Y:S01]  /*f120*/  MUFU.EX2 R45, R42 ;  /* 0x0000002a002d7308 */ /* 0x0003e20000000800 */
[----:B------:R-:W-:Y:S01]  /*f130*/  SHF.L.U32 R0, R0, 0x17, RZ ;  /* 0x0000001700007819 */ /* 0x000fe200000006ff */
[----:B------:R-:W-:Y:S01]  /*f140*/  FFMA.SAT R57, -R37, R58, 0.5 ;  /* 0x3f00000025397423 */ /* 0x000fe2000000213a */
[----:B------:R-:W-:Y:S01]  /*f150*/  SHF.L.U32 R5, R5, 0x17, RZ ;  /* 0x0000001705057819 */ /* 0x000fe200000006ff */
[----:B------:R-:W-:Y:S01]  /*f160*/  FADD R49, R50, -12583039 ;  /* 0xcb40007f32317421 */ /* 0x000fe20000000000 */
[----:B------:R-:W-:Y:S01]  /*f170*/  SHF.L.U32 R29, R29, 0x17, RZ ;  /* 0x000000171d1d7819 */ /* 0x000fe200000006ff */
[-C--:B------:R-:W-:Y:S01]  /*f180*/  FFMA.RM R55, R55, R60.reuse, 12582913 ;  /* 0x4b40000137377423 */ /* 0x080fe2000000403c */
[-C--:B------:R-:W-:Y:S01]  /*f190*/  FFMA.RM R57, R57, R60.reuse, 12582913 ;  /* 0x4b40000139397423 */ /* 0x080fe2000000403c */
[----:B------:R4:W5:Y:S01]  /*f1a0*/  MUFU.EX2 R41, R36 ;  /* 0x0000002400297308 */ /* 0x0009620000000800 */
[-C--:B-1----:R-:W-:Y:S01]  /*f1b0*/  FFMA.RM R42, R51, R60.reuse, 12582913 ;  /* 0x4b400001332a7423 */ /* 0x082fe2000000403c */
[----:B------:R-:W-:Y:S01]  /*f1c0*/  FFMA.RM R54, R53, R60, 12582913 ;  /* 0x4b40000135367423 */ /* 0x000fe2000000403c */
[----:B--2---:R-:W-:Y:S01]  /*f1d0*/  FFMA R59, R0, R3, 1 ;  /* 0x3f800000003b7423 */ /* 0x004fe20000000003 */
[----:B---3--:R-:W-:Y:S01]  /*f1e0*/  FFMA R61, R5, R28, 1 ;  /* 0x3f800000053d7423 */ /* 0x008fe2000000001c */
[----:B------:R-:W-:Y:S01]  /*f1f0*/  FADD R52, R42, -12583039 ;  /* 0xcb40007f2a347421 */ /* 0x000fe20000000000 */
[----:B------:R-:W-:Y:S01]  /*f200*/  FFMA R51, -R26, 1.4426950216293334961, -R49 ;  /* 0x3fb8aa3b1a337823 */ /* 0x000fe20000000931 */
[----:B------:R-:W-:Y:S01]  /*f210*/  FADD R0, R55, -12583039 ;  /* 0xcb40007f37007421 */ /* 0x000fe20000000000 */
[----:B------:R-:W-:Y:S01]  /*f220*/  FFMA R47, -R24, 1.925963033500011079e-08, R47 ;  /* 0x32a57060182f7823 */ /* 0x000fe2000000012f */
[----:B----4-:R-:W-:Y:S01]  /*f230*/  FFMA R36, R16, R48, R181 ;  /* 0x0000003010247223 */ /* 0x010fe200000000b5 */
[----:B------:R-:W-:Y:S01]  /*f240*/  FADD R48, R46, -12583039 ;  /* 0xcb40007f2e307421 */ /* 0x000fe20000000000 */
[----:B------:R-:W-:Y:S01]  /*f250*/  FFMA R52, -R27, 1.4426950216293334961, -R52 ;  /* 0x3fb8aa3b1b347823 */ /* 0x000fe20000000934 */
[----:B------:R-:W-:Y:S01]  /*f260*/  FFMA R0, -R35, 1.4426950216293334961, -R0 ;  /* 0x3fb8aa3b23007823 */ /* 0x000fe20000000900 */
[----:B------:R-:W-:Y:S01]  /*f270*/  FFMA.SAT R56, -R36, R58, 0.5 ;  /* 0x3f00000024387423 */ /* 0x000fe2000000213a */
[----:B------:R-:W-:Y:S01]  /*f280*/  FFMA R48, -R25, 1.4426950216293334961, -R48 ;  /* 0x3fb8aa3b19307823 */ /* 0x000fe20000000930 */
[----:B------:R-:W-:Y:S01]  /*f290*/  FFMA R52, -R27, 1.925963033500011079e-08, R52 ;  /* 0x32a570601b347823 */ /* 0x000fe20000000134 */
[----:B------:R-:W-:Y:S01]  /*f2a0*/  FFMA R51, -R26, 1.925963033500011079e-08, R51 ;  /* 0x32a570601a337823 */ /* 0x000fe20000000133 */
[----:B------:R-:W-:Y:S01]  /*f2b0*/  FFMA.RM R56, R56, R60, 12582913 ;  /* 0x4b40000138387423 */ /* 0x000fe2000000403c */
[----:B------:R-:W-:Y:S01]  /*f2c0*/  FFMA R48, -R25, 1.925963033500011079e-08, R48 ;  /* 0x32a5706019307823 */ /* 0x000fe20000000130 */
[----:B------:R1:W-:Y:S01]  /*f2d0*/  MUFU.EX2 R53, R52 ;  /* 0x0000003400357308 */ /* 0x0003e20000000800 */
[----:B------:R-:W-:Y:S01]  /*f2e0*/  FFMA R0, -R35, 1.925963033500011079e-08, R0 ;  /* 0x32a5706023007823 */ /* 0x000fe20000000100 */
[----:B------:R-:W-:Y:S01]  /*f2f0*/  FADD R5, R56, -12583039 ;  /* 0xcb40007f38057421 */ /* 0x000fe20000000000 */
[----:B------:R-:W-:Y:S01]  /*f300*/  IADD3 R28, R59, 0x1800000, RZ ;  /* 0x018000003b1c7810 */ /* 0x000fe20007ffe0ff */
[----:B------:R-:W-:Y:S01]  /*f310*/  BSSY B1, `(.L_x_291) ;  /* 0x0000038000017945 */ /* 0x000fe20003800000 */
[----:B------:R-:W-:Y:S01]  /*f320*/  SHF.L.U32 R50, R50, 0x17, RZ ;  /* 0x0000001732327819 */ /* 0x000fe200000006ff */
[----:B------:R-:W-:Y:S01]  /*f330*/  FFMA R5, -R36, 1.4426950216293334961, -R5 ;  /* 0x3fb8aa3b24057823 */ /* 0x000fe20000000905 */
[----:B------:R-:W-:Y:S01]  /*f340*/  LOP3.LUT R28, R28, 0x7f800000, RZ, 0xc0, !PT ;  /* 0x7f8000001c1c7812 */ /* 0x000fe200078ec0ff */
[----:B------:R2:W-:Y:S01]  /*f350*/  MUFU.EX2 R49, R48 ;  /* 0x0000003000317308 */ /* 0x0005e20000000800 */
[----:B-1----:R-:W-:Y:S01]  /*f360*/  FFMA R52, R29, R4, 1 ;  /* 0x3f8000001d347423 */ /* 0x002fe20000000004 */
[----:B------:R-:W-:Y:S01]  /*f370*/  FADD R4, R57, -12583039 ;  /* 0xcb40007f39047421 */ /* 0x000fe20000000000 */
[----:B------:R-:W-:Y:S01]  /*f380*/  FFMA R5, -R36, 1.925963033500011079e-08, R5 ;  /* 0x32a5706024057823 */ /* 0x000fe20000000105 */
[----:B------:R-:W-:-:S02]  /*f390*/  ISETP.GT.U32.AND P2, PT, R28, 0x1ffffff, PT ;  /* 0x01ffffff1c00780c */ /* 0x000fc40003f44070 */
[C---:B------:R-:W-:Y:S01]  /*f3a0*/  FFMA R4, -R37.reuse, 1.4426950216293334961, -R4 ;  /* 0x3fb8aa3b25047823 */ /* 0x040fe20000000904 */
[----:B------:R-:W-:Y:S01]  /*f3b0*/  SHF.L.U32 R30, R30, 0x17, RZ ;  /* 0x000000171e1e7819 */ /* 0x000fe200000006ff */
[----:B------:R-:W1:Y:S01]  /*f3c0*/  MUFU.EX2 R51, R51 ;  /* 0x0000003300337308 */ /* 0x000e620000000800 */
[----:B--2---:R-:W-:Y:S01]  /*f3d0*/  FADD R48, R54, -12583039 ;  /* 0xcb40007f36307421 */ /* 0x004fe20000000000 */
[----:B------:R-:W-:Y:S01]  /*f3e0*/  FFMA R4, -R37, 1.925963033500011079e-08, R4 ;  /* 0x32a5706025047823 */ /* 0x000fe20000000104 */
[----:B------:R-:W-:Y:S01]  /*f3f0*/  SHF.L.U32 R34, R34, 0x17, RZ ;  /* 0x0000001722227819 */ /* 0x000fe200000006ff */
[----:B------:R-:W-:Y:S01]  /*f400*/  FFMA R63, R30, R39, 1 ;  /* 0x3f8000001e3f7423 */ /* 0x000fe20000000027 */
[C---:B------:R-:W-:Y:S01]  /*f410*/  FFMA R48, -R33.reuse, 1.4426950216293334961, -R48 ;  /* 0x3fb8aa3b21307823 */ /* 0x040fe20000000930 */
[----:B------:R-:W-:Y:S02]  /*f420*/  SHF.L.U32 R38, R38, 0x17, RZ ;  /* 0x0000001726267819 */ /* 0x000fe400000006ff */
[----:B------:R-:W2:Y:S01]  /*f430*/  MUFU.EX2 R31, R31 ;  /* 0x0000001f001f7308 */ /* 0x000ea20000000800 */
[----:B------:R-:W-:Y:S01]  /*f440*/  FFMA R48, -R33, 1.925963033500011079e-08, R48 ;  /* 0x32a5706021307823 */ /* 0x000fe20000000130 */
[----:B------:R-:W-:Y:S01]  /*f450*/  SHF.L.U32 R40, R40, 0x17, RZ ;  /* 0x0000001728287819 */ /* 0x000fe200000006ff */
[----:B-----5:R-:W-:Y:S01]  /*f460*/  FFMA R65, R38, R41, 1 ;  /* 0x3f80000026417423 */ /* 0x020fe20000000029 */
[----:B------:R-:W-:-:S02]  /*f470*/  SHF.L.U32 R32, R32, 0x17, RZ ;  /* 0x0000001720207819 */ /* 0x000fc400000006ff */
[----:B------:R-:W-:Y:S01]  /*f480*/  SHF.L.U32 R44, R44, 0x17, RZ ;  /* 0x000000172c2c7819 */ /* 0x000fe200000006ff */
[----:B------:R-:W-:Y:S01]  /*f490*/  FFMA R58, R40, R43, 1 ;  /* 0x3f800000283a7423 */ /* 0x000fe2000000002b */
[----:B------:R-:W3:Y:S01]  /*f4a0*/  MUFU.EX2 R47, R47 ;  /* 0x0000002f002f7308 */ /* 0x000ee20000000800 */
[----:B------:R-:W-:Y:S01]  /*f4b0*/  SHF.L.U32 R46, R46, 0x17, RZ ;  /* 0x000000172e2e7819 */ /* 0x000fe200000006ff */
[----:B-1----:R-:W-:Y:S01]  /*f4c0*/  FFMA R50, R50, R51, 1 ;  /* 0x3f80000032327423 */ /* 0x002fe20000000033 */
[----:B------:R-:W-:Y:S01]  /*f4d0*/  SHF.L.U32 R42, R42, 0x17, RZ ;  /* 0x000000172a2a7819 */ /* 0x000fe200000006ff */
[----:B------:R-:W-:Y:S01]  /*f4e0*/  FFMA R45, R32, R45, 1 ;  /* 0x3f800000202d7423 */ /* 0x000fe2000000002d */
[----:B------:R-:W-:Y:S01]  /*f4f0*/  SHF.L.U32 R54, R54, 0x17, RZ ;  /* 0x0000001736367819 */ /* 0x000fe200000006ff */
[----:B------:R-:W-:Y:S01]  /*f500*/  FFMA R49, R46, R49, 1 ;  /* 0x3f8000002e317423 */ /* 0x000fe20000000031 */
[----:B------:R-:W-:Y:S01]  /*f510*/  SHF.L.U32 R55, R55, 0x17, RZ ;  /* 0x0000001737377819 */ /* 0x000fe200000006ff */
[----:B------:R2:W1:Y:S01]  /*f520*/  MUFU.EX2 R3, R48 ;  /* 0x0000003000037308 */ /* 0x0004620000000800 */
[----:B------:R-:W-:Y:S01]  /*f530*/  SHF.L.U32 R56, R56, 0x17, RZ ;  /* 0x0000001738387819 */ /* 0x000fe200000006ff */
[----:B------:R-:W-:Y:S01]  /*f540*/  FFMA R53, R42, R53, 1 ;  /* 0x3f8000002a357423 */ /* 0x000fe20000000035 */
[----:B------:R-:W-:-:S05]  /*f550*/  SHF.L.U32 R57, R57, 0x17, RZ ;  /* 0x0000001739397819 */ /* 0x000fca00000006ff */
[----:B------:R-:W4:Y:S01]  /*f560*/  MUFU.EX2 R0, R0 ;  /* 0x0000000000007308 */ /* 0x000f220000000800 */
[----:B--2---:R-:W-:Y:S01]  /*f570*/  FFMA R48, R34, R31, 1 ;  /* 0x3f80000022307423 */ /* 0x004fe2000000001f */
[----:B---3--:R-:W-:-:S06]  /*f580*/  FFMA R60, R44, R47, 1 ;  /* 0x3f8000002c3c7423 */ /* 0x008fcc000000002f */
[----:B------:R-:W2:Y:S01]  /*f590*/  MUFU.EX2 R5, R5 ;  /* 0x0000000500057308 */ /* 0x000ea20000000800 */
[----:B-1----:R-:W-:-:S07]  /*f5a0*/  FFMA R51, R54, R3, 1 ;  /* 0x3f80000036337423 */ /* 0x002fce0000000003 */
[----:B------:R-:W1:Y:S01]  /*f5b0*/  MUFU.EX2 R4, R4 ;  /* 0x0000000400047308 */ /* 0x000e620000000800 */
[----:B----4-:R-:W-:Y:S01]  /*f5c0*/  FFMA R55, R55, R0, 1 ;  /* 0x3f80000037377423 */ /* 0x010fe20000000000 */
[----:B--2---:R-:W-:Y:S01]  /*f5d0*/  FFMA R56, R56, R5, 1 ;  /* 0x3f80000038387423 */ /* 0x004fe20000000005 */
[----:B-1----:R-:W-:Y:S01]  /*f5e0*/  FFMA R57, R57, R4, 1 ;  /* 0x3f80000039397423 */ /* 0x002fe20000000004 */
[----:B------:R-:W-:Y:S06]  /*f5f0*/  @P2 BRA `(.L_x_292) ;  /* 0x0000000000142947 */ /* 0x000fec0003800000 */
[----:B------:R-:W-:Y:S02]  /*f600*/  MOV R0, R59 ;  /* 0x0000003b00007202 */ /* 0x000fe40000000f00 */
[----:B------:R-:W-:-:S07]  /*f610*/  MOV R4, 0xf630 ;  /* 0x0000f63000047802 */ /* 0x000fce0000000f00 */
[----:B------:R-:W-:Y:S05]  /*f620*/  CALL.REL.NOINC `($__internal_0_$__cuda_sm20_rcp_rn_f32_slowpath) ;  /* 0x000000bc004c7944 */ /* 0x000fea0003c00000 */
[----:B------:R-:W-:Y:S01]  /*f630*/  MOV R38, R0 ;  /* 0x0000000000267202 */ /* 0x000fe20000000f00 */
[----:B------:R-:W-:Y:S06]  /*f640*/  BRA `(.L_x_293) ;  /* 0x0000000000107947 */ /* 0x000fec0003800000 */
.L_x_292:
[----:B------:R-:W1:Y:S02]  /*f650*/  MUFU.RCP R38, R59 ;  /* 0x0000003b00267308 */ /* 0x000e640000001000 */
[----:B-1----:R-:W-:-:S04]  /*f660*/  FFMA R0, R59, R38, -1 ;  /* 0xbf8000003b007423 */ /* 0x002fc80000000026 */
[----:B------:R-:W-:-:S04]  /*f670*/  FADD.FTZ R3, -R0, -RZ ;  /* 0x800000ff00037221 */ /* 0x000fc80000010100 */
[----:B------:R-:W-:-:S07]  /*f680*/  FFMA R38, R38, R3, R38 ;  /* 0x0000000326267223 */ /* 0x000fce0000000026 */
.L_x_293:
[----:B------:R-:W-:Y:S05]  /*f690*/  BSYNC B1 ;  /* 0x0000000000017941 */ /* 0x000fea0003800000 */
.L_x_291:
        /* <DEDUP_REMOVED lines=10> */
.L_x_295:
[----:B------:R-:W1:Y:S02]  /*f740*/  MUFU.RCP R40, R61 ;  /* 0x0000003d00287308 */ /* 0x000e640000001000 */
[----:B-1----:R-:W-:-:S04]  /*f750*/  FFMA R0, R61, R40, -1 ;  /* 0xbf8000003d007423 */ /* 0x002fc80000000028 */
[----:B------:R-:W-:-:S04]  /*f760*/  FADD.FTZ R3, -R0, -RZ ;  /* 0x800000ff00037221 */ /* 0x000fc80000010100 */
[----:B------:R-:W-:-:S07]  /*f770*/  FFMA R40, R40, R3, R40 ;  /* 0x0000000328287223 */ /* 0x000fce0000000028 */
.L_x_296:
[----:B------:R-:W-:Y:S05]  /*f780*/  BSYNC B1 ;  /* 0x0000000000017941 */ /* 0x000fea0003800000 */
.L_x_294:
        /* <DEDUP_REMOVED lines=10> */
.L_x_298:
[----:B------:R-:W1:Y:S02]  /*f830*/  MUFU.RCP R39, R52 ;  /* 0x0000003400277308 */ /* 0x000e640000001000 */
[----:B-1----:R-:W-:-:S04]  /*f840*/  FFMA R0, R52, R39, -1 ;  /* 0xbf80000034007423 */ /* 0x002fc80000000027 */
[----:B------:R-:W-:-:S04]  /*f850*/  FADD.FTZ R0, -R0, -RZ ;  /* 0x800000ff00007221 */ /* 0x000fc80000010100 */
[----:B------:R-:W-:-:S07]  /*f860*/  FFMA R39, R39, R0, R39 ;  /* 0x0000000027277223 */ /* 0x000fce0000000027 */
.L_x_299:
[----:B------:R-:W-:Y:S05]  /*f870*/  BSYNC B1 ;  /* 0x0000000000017941 */ /* 0x000fea0003800000 */
.L_x_297:
        /* <DEDUP_REMOVED lines=10> */
.L_x_301:
[----:B------:R-:W1:Y:S02]  /*f920*/  MUFU.RCP R42, R63 ;  /* 0x0000003f002a7308 */ /* 0x000e640000001000 */
[----:B-1----:R-:W-:-:S04]  /*f930*/  FFMA R0, R63, R42, -1 ;  /* 0xbf8000003f007423 */ /* 0x002fc8000000002a */
[----:B------:R-:W-:-:S04]  /*f940*/  FADD.FTZ R3, -R0, -RZ ;  /* 0x800000ff00037221 */ /* 0x000fc80000010100 */
[----:B------:R-:W-:-:S07]  /*f950*/  FFMA R42, R42, R3, R42 ;  /* 0x000000032a2a7223 */ /* 0x000fce000000002a */
.L_x_302:
[----:B------:R-:W-:Y:S05]  /*f960*/  BSYNC B1 ;  /* 0x0000000000017941 */ /* 0x000fea0003800000 */
.L_x_300:
        /* <DEDUP_REMOVED lines=10> */
.L_x_304:
[----:B------:R-:W1:Y:S02]  /*fa10*/  MUFU.RCP R41, R48 ;  /* 0x0000003000297308 */ /* 0x000e640000001000 */
[----:B-1----:R-:W-:-:S04]  /*fa20*/  FFMA R0, R48, R41, -1 ;  /* 0xbf80000030007423 */ /* 0x002fc80000000029 */
[----:B------:R-:W-:-:S04]  /*fa30*/  FADD.FTZ R0, -R0, -RZ ;  /* 0x800000ff00007221 */ /* 0x000fc80000010100 */
[----:B------:R-:W-:-:S07]  /*fa40*/  FFMA R41, R41, R0, R41 ;  /* 0x0000000029297223 */ /* 0x000fce0000000029 */
.L_x_305:
[----:B------:R-:W-:Y:S05]  /*fa50*/  BSYNC B1 ;  /* 0x0000000000017941 */ /* 0x000fea0003800000 */
.L_x_303:
        /* <DEDUP_REMOVED lines=10> */
.L_x_307:
[----:B------:R-:W1:Y:S02]  /*fb00*/  MUFU.RCP R44, R65 ;  /* 0x00000041002c7308 */ /* 0x000e640000001000 */
[----:B-1----:R-:W-:-:S04]  /*fb10*/  FFMA R0, R65, R44, -1 ;  /* 0xbf80000041007423 */ /* 0x002fc8000000002c */
[----:B------:R-:W-:-:S04]  /*fb20*/  FADD.FTZ R3, -R0, -RZ ;  /* 0x800000ff00037221 */ /* 0x000fc80000010100 */
[----:B------:R-:W-:-:S07]  /*fb30*/  FFMA R44, R44, R3, R44 ;  /* 0x000000032c2c7223 */ /* 0x000fce000000002c */
.L_x_308:
[----:B------:R-:W-:Y:S05]  /*fb40*/  BSYNC B1 ;  /* 0x0000000000017941 */ /* 0x000fea0003800000 */
.L_x_306:
        /* <DEDUP_REMOVED lines=10> */
.L_x_310:
[----:B------:R-:W1:Y:S02]  /*fbf0*/  MUFU.RCP R43, R58 ;  /* 0x0000003a002b7308 */ /* 0x000e640000001000 */
[----:B-1----:R-:W-:-:S04]  /*fc00*/  FFMA R0, R58, R43, -1 ;  /* 0xbf8000003a007423 */ /* 0x002fc8000000002b */
[----:B------:R-:W-:-:S04]  /*fc10*/  FADD.FTZ R0, -R0, -RZ ;  /* 0x800000ff00007221 */ /* 0x000fc80000010100 */
[----:B------:R-:W-:-:S07]  /*fc20*/  FFMA R43, R43, R0, R43 ;  /* 0x000000002b2b7223 */ /* 0x000fce000000002b */
.L_x_311:
[----:B------:R-:W-:Y:S05]  /*fc30*/  BSYNC B1 ;  /* 0x0000000000017941 */ /* 0x000fea0003800000 */
.L_x_309:
        /* <DEDUP_REMOVED lines=10> */
.L_x_313:
[----:B------:R-:W1:Y:S02]  /*fce0*/  MUFU.RCP R46, R45 ;  /* 0x0000002d002e7308 */ /* 0x000e640000001000 */
[----:B-1----:R-:W-:-:S04]  /*fcf0*/  FFMA R0, R45, R46, -1 ;  /* 0xbf8000002d007423 */ /* 0x002fc8000000002e */
[----:B------:R-:W-:-:S04]  /*fd00*/  FADD.FTZ R3, -R0, -RZ ;  /* 0x800000ff00037221 */ /* 0x000fc80000010100 */
[----:B------:R-:W-:-:S07]  /*fd10*/  FFMA R46, R46, R3, R46 ;  /* 0x000000032e2e7223 */ /* 0x000fce000000002e */
.L_x_314:
[----:B------:R-:W-:Y:S05]  /*fd20*/  BSYNC B1 ;  /* 0x0000000000017941 */ /* 0x000fea0003800000 */
.L_x_312:
        /* <DEDUP_REMOVED lines=10> */
.L_x_316:
[----:B------:R-:W1:Y:S02]  /*fdd0*/  MUFU.RCP R45, R60 ;  /* 0x0000003c002d7308 */ /* 0x000e640000001000 */
[----:B-1----:R-:W-:-:S04]  /*fde0*/  FFMA R0, R60, R45, -1 ;  /* 0xbf8000003c007423 */ /* 0x002fc8000000002d */
[----:B------:R-:W-:-:S04]  /*fdf0*/  FADD.FTZ R0, -R0, -RZ ;  /* 0x800000ff00007221 */ /* 0x000fc80000010100 */
[----:B------:R-:W-:-:S07]  /*fe00*/  FFMA R45, R45, R0, R45 ;  /* 0x000000002d2d7223 */ /* 0x000fce000000002d */
.L_x_317:
[----:B------:R-:W-:Y:S05]  /*fe10*/  BSYNC B1 ;  /* 0x0000000000017941 */ /* 0x000fea0003800000 */
.L_x_315:
        /* <DEDUP_REMOVED lines=10> */
.L_x_319:
[----:B------:R-:W1:Y:S02]  /*fec0*/  MUFU.RCP R48, R49 ;  /* 0x0000003100307308 */ /* 0x000e640000001000 */
[----:B-1----:R-:W-:-:S04]  /*fed0*/  FFMA R0, R49, R48, -1 ;  /* 0xbf80000031007423 */ /* 0x002fc80000000030 */
[----:B------:R-:W-:-:S04]  /*fee0*/  FADD.FTZ R3, -R0, -RZ ;  /* 0x800000ff00037221 */ /* 0x000fc80000010100 */
[----:B------:R-:W-:-:S07]  /*fef0*/  FFMA R48, R48, R3, R48 ;  /* 0x0000000330307223 */ /* 0x000fce0000000030 */
.L_x_320:
[----:B------:R-:W-:Y:S05]  /*ff00*/  BSYNC B1 ;  /* 0x0000000000017941 */ /* 0x000fea0003800000 */
.L_x_318:
        /* <DEDUP_REMOVED lines=10> */
.L_x_322:
[----:B------:R-:W1:Y:S02]  /*ffb0*/  MUFU.RCP R47, R50 ;  /* 0x00000032002f7308 */ /* 0x000e640000001000 */
[----:B-1----:R-:W-:-:S04]  /*ffc0*/  FFMA R0, R50, R47, -1 ;  /* 0xbf80000032007423 */ /* 0x002fc8000000002f */
[----:B------:R-:W-:-:S04]  /*ffd0*/  FADD.FTZ R0, -R0, -RZ ;  /* 0x800000ff00007221 */ /* 0x000fc80000010100 */
[----:B------:R-:W-:-:S07]  /*ffe0*/  FFMA R47, R47, R0, R47 ;  /* 0x000000002f2f7223 */ /* 0x000fce000000002f */
.L_x_323:
[----:B------:R-:W-:Y:S05]  /*fff0*/  BSYNC B1 ;  /* 0x0000000000017941 */ /* 0x000fea0003800000 */
.L_x_321:
        /* <DEDUP_REMOVED lines=10> */
.L_x_325:
[----:B------:R-:W1:Y:S02]  /*100a0*/  MUFU.RCP R50, R53 ;  /* 0x0000003500327308 */ /* 0x000e640000001000 */
[----:B-1----:R-:W-:-:S04]  /*100b0*/  FFMA R0, R53, R50, -1 ;  /* 0xbf80000035007423 */ /* 0x002fc80000000032 */
[----:B------:R-:W-:-:S04]  /*100c0*/  FADD.FTZ R3, -R0, -RZ ;  /* 0x800000ff00037221 */ /* 0x000fc80000010100 */
[----:B------:R-:W-:-:S07]  /*100d0*/  FFMA R50, R50, R3, R50 ;  /* 0x0000000332327223 */ /* 0x000fce0000000032 */
.L_x_326:
[----:B------:R-:W-:Y:S05]  /*100e0*/  BSYNC B1 ;  /* 0x0000000000017941 */ /* 0x000fea0003800000 */
.L_x_324:
        /* <DEDUP_REMOVED lines=10> */
.L_x_328:
[----:B------:R-:W1:Y:S02]  /*10190*/  MUFU.RCP R52, R51 ;  /* 0x0000003300347308 */ /* 0x000e640000001000 */
[----:B-1----:R-:W-:-:S04]  /*101a0*/  FFMA R0, R51, R52, -1 ;  /* 0xbf80000033007423 */ /* 0x002fc80000000034 */
[----:B------:R-:W-:-:S04]  /*101b0*/  FADD.FTZ R3, -R0, -RZ ;  /* 0x800000ff00037221 */ /* 0x000fc80000010100 */
[----:B------:R-:W-:-:S07]  /*101c0*/  FFMA R52, R52, R3, R52 ;  /* 0x0000000334347223 */ /* 0x000fce0000000034 */
.L_x_329:
[----:B------:R-:W-:Y:S05]  /*101d0*/  BSYNC B1 ;  /* 0x0000000000017941 */ /* 0x000fea0003800000 */
.L_x_327:
        /* <DEDUP_REMOVED lines=10> */
.L_x_331:
[----:B------:R-:W1:Y:S02]  /*10280*/  MUFU.RCP R54, R55 ;  /* 0x0000003700367308 */ /* 0x000e640000001000 */
[----:B-1----:R-:W-:-:S04]  /*10290*/  FFMA R0, R55, R54, -1 ;  /* 0xbf80000037007423 */ /* 0x002fc80000000036 */
[----:B------:R-:W-:-:S04]  /*102a0*/  FADD.FTZ R3, -R0, -RZ ;  /* 0x800000ff00037221 */ /* 0x000fc80000010100 */
[----:B------:R-:W-:-:S07]  /*102b0*/  FFMA R54, R54, R3, R54 ;  /* 0x0000000336367223 */ /* 0x000fce0000000036 */
.L_x_332:
[----:B------:R-:W-:Y:S05]  /*102c0*/  BSYNC B1 ;  /* 0x0000000000017941 */ /* 0x000fea0003800000 */
.L_x_330:
        /* <DEDUP_REMOVED lines=10> */
.L_x_334:
[----:B------:R-:W1:Y:S02]  /*10370*/  MUFU.RCP R49, R56 ;  /* 0x0000003800317308 */ /* 0x000e640000001000 */
[----:B-1----:R-:W-:-:S04]  /*10380*/  FFMA R0, R56, R49, -1 ;  /* 0xbf80000038007423 */ /* 0x002fc80000000031 */
[----:B------:R-:W-:-:S04]  /*10390*/  FADD.FTZ R0, -R0, -RZ ;  /* 0x800000ff00007221 */ /* 0x000fc80000010100 */
[----:B------:R-:W-:-:S07]  /*103a0*/  FFMA R49, R49, R0, R49 ;  /* 0x0000000031317223 */ /* 0x000fce0000000031 */
.L_x_335:
[----:B------:R-:W-:Y:S05]  /*103b0*/  BSYNC B1 ;  /* 0x0000000000017941 */ /* 0x000fea0003800000 */
.L_x_333:
        /* <DEDUP_REMOVED lines=9> */
.L_x_337:
[----:B------:R-:W1:Y:S02]  /*10450*/  MUFU.RCP R0, R57 ;  /* 0x0000003900007308 */ /* 0x000e640000001000 */
[----:B-1----:R-:W-:-:S04]  /*10460*/  FFMA R3, R57, R0, -1 ;  /* 0xbf80000039037423 */ /* 0x002fc80000000000 */
[----:B------:R-:W-:-:S04]  /*10470*/  FADD.FTZ R3, -R3, -RZ ;  /* 0x800000ff03037221 */ /* 0x000fc80000010100 */
[----:B------:R-:W-:-:S07]  /*10480*/  FFMA R0, R0, R3, R0 ;  /* 0x0000000300007223 */ /* 0x000fce0000000000 */
.L_x_338:
[----:B------:R-:W-:Y:S05]  /*10490*/  BSYNC B1 ;  /* 0x0000000000017941 */ /* 0x000fea0003800000 */
.L_x_336:
        /* <DEDUP_REMOVED lines=26> */
.L_x_339:
        /* <DEDUP_REMOVED lines=27> */
.L_x_341:
[----:B------:R-:W-:Y:S05]  /*107f0*/  BSYNC B0 ;  /* 0x0000000000007941 */ /* 0x000fea0003800000 */
.L_x_340:
[----:B------:R-:W-:Y:S04]  /*10800*/  BSSY B0, `(.L_x_342) ;  /* 0x000003c000007945 */ /* 0x000fe80003800000 */
[----:B------:R-:W-:Y:S05]  /*10810*/  @P0 BRA `(.L_x_343) ;  /* 0x0000000000e80947 */ /* 0x000fea0003800000 */
[----:B------:R-:W2:Y:S02]  /*10820*/  LDL R0, [R1+0xcc] ;  /* 0x0000cc0001007983 */ /* 0x000ea40000100800 */
[----:B--2---:R-:W-:-:S13]  /*10830*/  ISETP.NE.AND P3, PT, R0, 0x3, PT ;  /* 0x000000030000780c */ /* 0x004fda0003f65270 */
[----:B------:R-:W-:Y:S05]  /*10840*/  @!P3 BRA `(.L_x_344) ;  /* 0x000000000004b947 */ /* 0x000fea0003800000 */
[----:B------:R-:W-:Y:S01]  /*10850*/  BPT.TRAP 0x1 ;  /* 0x000000040000795c */ /* 0x000fe20000300000 */
.L_x_344:
[----:B------:R-:W2:Y:S04]  /*10860*/  LDL R0, [R1+0xb4] ;  /* 0x0000b40001007983 */ /* 0x000ea80000100800 */
[----:B------:R-:W3:Y:S01]  /*10870*/  LDL R3, [R1+0xb8] ;  /* 0x0000b80001037983 */ /* 0x000ee20000100800 */
[----:B------:R-:W-:Y:S01]  /*10880*/  BSSY B1, `(.L_x_345) ;  /* 0x0000005000017945 */ /* 0x000fe20003800000 */
[----:B--2---:R-:W-:Y:S02]  /*10890*/  LEA R0, R0, UR47, 0x3 ;  /* 0x0000002f00007c11 */ /* 0x004fe4000f8e18ff */
[----:B---3--:R-:W-:-:S04]  /*108a0*/  SHF.L.U32 R3, R3, 0x1f, RZ ;  /* 0x0000001f03037819 */ /* 0x008fc800000006ff */
[----:B------:R-:W1:Y:S02]  /*108b0*/  SYNCS.PHASECHK.TRANS64.TRYWAIT P2, [R0+URZ+0x80], R3 ;  /* 0x00008003000075a7 */ /* 0x000e64000804017f */
[----:B-1----:R-:W-:Y:S05]  /*108c0*/  @!P2 BRA `(.L_x_346) ;  /* 0x000000a00074a947 */ /* 0x002fea0003800000 */
.L_x_628:
[----:B------:R-:W-:Y:S05]  /*108d0*/  BSYNC B1 ;  /* 0x0000000000017941 */ /* 0x000fea0003800000 */
.L_x_345:
        /* <DEDUP_REMOVED lines=18> */
.L_x_348:
[----:B------:R-:W-:Y:S05]  /*10a00*/  BSYNC B1 ;  /* 0x0000000000017941 */ /* 0x000fea0003800000 */
.L_x_347:
        /* <DEDUP_REMOVED lines=8> */
.L_x_349:
        /* <DEDUP_REMOVED lines=19> */
.L_x_343:
[----:B------:R-:W-:Y:S05]  /*10bc0*/  BSYNC B0 ;  /* 0x0000000000007941 */ /* 0x000fea0003800000 */
.L_x_342:
[----:B------:R-:W2:Y:S04]  /*10bd0*/  LDL.LU R3, [R1+0x34] ;  /* 0x0000340001037983 */ /* 0x000ea80000300800 */
[----:B------:R-:W3:Y:S04]  /*10be0*/  LDL.LU R17, [R1+0x38] ;  /* 0x0000380001117983 */ /* 0x000ee80000300800 */
[----:B------:R-:W4:Y:S04]  /*10bf0*/  LDL.LU R28, [R1+0x3c] ;  /* 0x00003c00011c7983 */ /* 0x000f280000300800 */
[----:B------:R-:W5:Y:S04]  /*10c00*/  LDL.LU R19, [R1+0x40] ;  /* 0x0000400001137983 */ /* 0x000f680000300800 */
[----:B------:R-:W5:Y:S04]  /*10c10*/  LDL.LU R26, [R1+0x44] ;  /* 0x00004400011a7983 */ /* 0x000f680000300800 */
[----:B------:R-:W5:Y:S04]  /*10c20*/  LDL.LU R21, [R1+0x48] ;  /* 0x0000480001157983 */ /* 0x000f680000300800 */
[----:B------:R-:W5:Y:S04]  /*10c30*/  LDL.LU R24, [R1+0x4c] ;  /* 0x00004c0001187983 */ /* 0x000f680000300800 */
[----:B------:R-:W5:Y:S01]  /*10c40*/  LDL.LU R23, [R1+0x50] ;  /* 0x0000500001177983 */ /* 0x000f620000300800 */
[----:B-1----:R-:W-:-:S03]  /*10c50*/  F2FP.F16.E4M3.UNPACK_B R0, R6 ;  /* 0x00000006ff00723e */ /* 0x002fc600020006ff */
[----:B------:R-:W5:Y:S01]  /*10c60*/  LDL.LU R27, [R1+0x54] ;  /* 0x00005400011b7983 */ /* 0x000f620000300800 */
[----:B------:R-:W-:Y:S01]  /*10c70*/  F2FP.F16.E4M3.UNPACK_B R5, R7 ;  /* 0x00000007ff05723e */ /* 0x000fe200020006ff */
[----:B------:R-:W-:Y:S02]  /*10c80*/  HADD2.F32 R4, -RZ, R0.H1_H1 ;  /* 0x30000000ff047230 */ /* 0x000fe40000004100 */
[----:B------:R-:W5:Y:S04]  /*10c90*/  LDL.LU R25, [R1+0x58] ;  /* 0x0000580001197983 */ /* 0x000f680000300800 */
[----:B------:R-:W5:Y:S04]  /*10ca0*/  LDL.LU R30, [R1+0x5c] ;  /* 0x00005c00011e7983 */ /* 0x000f680000300800 */
[----:B------:R-:W5:Y:S04]  /*10cb0*/  LDL.LU R33, [R1+0x60] ;  /* 0x0000600001217983 */ /* 0x000f680000300800 */
[----:B------:R-:W5:Y:S04]  /*10cc0*/  LDL.LU R36, [R1+0x64] ;  /* 0x0000640001247983 */ /* 0x000f680000300800 */
[----:B------:R-:W5:Y:S04]  /*10cd0*/  LDL.LU R43, [R1+0x68] ;  /* 0x00006800012b7983 */ /* 0x000f680000300800 */
[----:B------:R-:W5:Y:S04]  /*10ce0*/  LDL.LU R49, [R1+0x6c] ;  /* 0x00006c0001317983 */ /* 0x000f680000300800 */
[----:B------:R-:W5:Y:S01]  /*10cf0*/  LDL.LU R51, [R1+0x70] ;  /* 0x0000700001337983 */ /* 0x000f620000300800 */
[----:B------:R-:W-:-:S02]  /*10d00*/  HADD2.F32 R20, -RZ, R5.H0_H0 ;  /* 0x20000005ff147230 */ /* 0x000fc40000004100 */
[----:B------:R-:W-:Y:S01]  /*10d10*/  HADD2.F32 R22, -RZ, R5.H1_H1 ;  /* 0x30000005ff167230 */ /* 0x000fe20000004100 */
[----:B------:R-:W-:Y:S02]  /*10d20*/  MOV R58, 0x3bbb989d ;  /* 0x3bbb989d003a7802 */ /* 0x000fe40000000f00 */
[----:B------:R-:W-:Y:S02]  /*10d30*/  MOV R60, 0x437c0000 ;  /* 0x437c0000003c7802 */ /* 0x000fe40000000f00 */
[----:B------:R-:W-:-:S05]  /*10d40*/  F2FP.F16.E4M3.UNPACK_B R29, R8.H1 ;  /* 0x00000008ff1d723e */ /* 0x000fca00030006ff */
[----:B------:R-:W-:Y:S01]  /*10d50*/  HADD2.F32 R35, -RZ, R29.H1_H1 ;  /* 0x3000001dff237230 */ /* 0x000fe20000004100 */
[----:B------:R-:W-:-:S05]  /*10d60*/  F2FP.F16.E4M3.UNPACK_B R42, R9 ;  /* 0x00000009ff2a723e */ /* 0x000fca00020006ff */
[--C-:B------:R-:W-:Y:S02]  /*10d70*/  HADD2.F32 R40, -RZ, R42.reuse.H0_H0 ;  /* 0x2000002aff287230 */ /* 0x100fe40000004100 */
[----:B------:R-:W-:Y:S01]  /*10d80*/  HADD2.F32 R45, -RZ, R42.H1_H1 ;  /* 0x3000002aff2d7230 */ /* 0x000fe20000004100 */
[----:B------:R-:W-:-:S05]  /*10d90*/  F2FP.F16.E4M3.UNPACK_B R50, R9.H1 ;  /* 0x00000009ff32723e */ /* 0x000fca00030006ff */
[--C-:B------:R-:W-:Y:S02]  /*10da0*/  HADD2.F32 R52, -RZ, R50.reuse.H1_H1 ;  /* 0x30000032ff347230 */ /* 0x100fe40000004100 */
[----:B------:R-:W-:Y:S01]  /*10db0*/  HADD2.F32 R48, -RZ, R50.H0_H0 ;  /* 0x20000032ff307230 */ /* 0x000fe20000004100 */
[----:B------:R-:W-:Y:S01]  /*10dc0*/  BSSY B1, `(.L_x_350) ;  /* 0x00000b9000017945 */ /* 0x000fe20003800000 */
[C---:B--2---:R-:W-:Y:S01]  /*10dd0*/  FMUL R15, R2.reuse, R3 ;  /* 0x00000003020f7220 */ /* 0x044fe20000400000 */
[----:B------:R-:W-:Y:S01]  /*10de0*/  HADD2.F32 R3, -RZ, R0.H0_H0 ;  /* 0x20000000ff037230 */ /* 0x000fe20000004100 */
[----:B------:R-:W-:Y:S01]  /*10df0*/  F2FP.F16.E4M3.UNPACK_B R0, R6.H1 ;  /* 0x00000006ff00723e */ /* 0x000fe200030006ff */
[----:B---3--:R-:W-:-:S03]  /*10e00*/  FMUL R17, R2, R17 ;  /* 0x0000001102117220 */ /* 0x008fc60000400000 */
[C---:B------:R-:W-:Y:S01]  /*10e10*/  FFMA R15, R16.reuse, R3, R15 ;  /* 0x00000003100f7223 */ /* 0x040fe2000000000f */
[----:B------:R-:W-:Y:S02]  /*10e20*/  HADD2.F32 R18, -RZ, R0.H0_H0 ;  /* 0x20000000ff127230 */ /* 0x000fe40000004100 */
[----:B------:R-:W-:Y:S01]  /*10e30*/  FFMA R17, R16, R4, R17 ;  /* 0x0000000410117223 */ /* 0x000fe20000000011 */
[C---:B----4-:R-:W-:Y:S01]  /*10e40*/  FMUL R3, R2.reuse, R28 ;  /* 0x0000001c02037220 */ /* 0x050fe20000400000 */
[----:B------:R-:W-:Y:S01]  /*10e50*/  F2FP.F16.E4M3.UNPACK_B R4, R7.H1 ;  /* 0x00000007ff04723e */ /* 0x000fe200030006ff */
[C---:B-----5:R-:W-:Y:S01]  /*10e60*/  FMUL R5, R2.reuse, R26 ;  /* 0x0000001a02057220 */ /* 0x060fe20000400000 */
[----:B------:R-:W-:-:S03]  /*10e70*/  FMUL R21, R2, R21 ;  /* 0x0000001502157220 */ /* 0x000fc60000400000 */
[C---:B------:R-:W-:Y:S01]  /*10e80*/  FFMA R20, R16.reuse, R20, R5 ;  /* 0x0000001410147223 */ /* 0x040fe20000000005 */
[----:B------:R-:W-:Y:S01]  /*10e90*/  F2FP.F16.E4M3.UNPACK_B R5, R8 ;  /* 0x00000008ff05723e */ /* 0x000fe200020006ff */
[C---:B------:R-:W-:Y:S01]  /*10ea0*/  FFMA R18, R16.reuse, R18, R3 ;  /* 0x0000001210127223 */ /* 0x040fe20000000003 */
[----:B------:R-:W-:Y:S01]  /*10eb0*/  FFMA R21, R16, R22, R21 ;  /* 0x0000001610157223 */ /* 0x000fe20000000015 */
[----:B------:R-:W-:Y:S02]  /*10ec0*/  HADD2.F32 R22, -RZ, R4.H0_H0 ;  /* 0x20000004ff167230 */ /* 0x000fe40000004100 */
[----:B------:R-:W-:Y:S01]  /*10ed0*/  FMUL R3, R2, R24 ;  /* 0x0000001802037220 */ /* 0x000fe20000400000 */
[--C-:B------:R-:W-:Y:S02]  /*10ee0*/  HADD2.F32 R24, -RZ, R5.reuse.H0_H0 ;  /* 0x20000005ff187230 */ /* 0x100fe40000004100 */
[----:B------:R-:W-:Y:S02]  /*10ef0*/  HADD2.F32 R26, -RZ, R5.H1_H1 ;  /* 0x30000005ff1a7230 */ /* 0x000fe40000004100 */
[----:B------:R-:W-:Y:S01]  /*10f00*/  FFMA.SAT R5, -R17, R58, 0.5 ;  /* 0x3f00000011057423 */ /* 0x000fe2000000213a */
[----:B------:R-:W-:Y:S01]  /*10f10*/  FFMA R22, R16, R22, R3 ;  /* 0x0000001610167223 */ /* 0x000fe20000000003 */
[----:B------:R-:W-:Y:S01]  /*10f20*/  FMUL R3, R2, R27 ;  /* 0x0000001b02037220 */ /* 0x000fe20000400000 */
[----:B------:R-:W-:-:S02]  /*10f30*/  HADD2.F32 R0, -RZ, R0.H1_H1 ;  /* 0x30000000ff007230 */ /* 0x000fc40000004100 */
[----:B------:R-:W-:Y:S01]  /*10f40*/  FFMA.RM R28, R5, R60, 12582913 ;  /* 0x4b400001051c7423 */ /* 0x000fe2000000403c */
[C---:B------:R-:W-:Y:S01]  /*10f50*/  FMUL R25, R2.reuse, R25 ;  /* 0x0000001902197220 */ /* 0x040fe20000400000 */
[----:B------:R-:W-:Y:S01]  /*10f60*/  FMUL R19, R2, R19 ;  /* 0x0000001302137220 */ /* 0x000fe20000400000 */
[C---:B------:R-:W-:Y:S01]  /*10f70*/  FFMA R24, R16.reuse, R24, R3 ;  /* 0x0000001810187223 */ /* 0x040fe20000000003 */
[----:B------:R-:W-:Y:S02]  /*10f80*/  HADD2.F32 R27, -RZ, R29.H0_H0 ;  /* 0x2000001dff1b7230 */ /* 0x000fe40000004100 */
[----:B------:R-:W-:Y:S01]  /*10f90*/  FFMA R25, R16, R26, R25 ;  /* 0x0000001a10197223 */ /* 0x000fe20000000019 */
[----:B------:R-:W-:Y:S01]  /*10fa0*/  FADD R26, R28, -12583039 ;  /* 0xcb40007f1c1a7421 */ /* 0x000fe20000000000 */
[----:B------:R-:W-:Y:S01]  /*10fb0*/  FMUL R3, R2, R30 ;  /* 0x0000001e02037220 */ /* 0x000fe20000400000 */
[C---:B------:R-:W-:Y:S01]  /*10fc0*/  FFMA R19, R16.reuse, R0, R19 ;  /* 0x0000000010137223 */ /* 0x040fe20000000013 */
[-C--:B------:R-:W-:Y:S01]  /*10fd0*/  FFMA.SAT R0, -R15, R58.reuse, 0.5 ;  /* 0x3f0000000f007423 */ /* 0x080fe2000000213a */
[----:B------:R-:W-:Y:S01]  /*10fe0*/  FFMA R30, -R17, 1.4426950216293334961, -R26 ;  /* 0x3fb8aa3b111e7823 */ /* 0x000fe2000000091a */
[----:B------:R-:W-:Y:S01]  /*10ff0*/  FFMA R26, R16, R27, R3 ;  /* 0x0000001b101a7223 */ /* 0x000fe20000000003 */
[----:B------:R-:W-:Y:S01]  /*11000*/  FFMA.SAT R27, -R19, R58, 0.5 ;  /* 0x3f000000131b7423 */ /* 0x000fe2000000213a */
[----:B------:R-:W-:-:S02]  /*11010*/  HADD2.F32 R4, -RZ, R4.H1_H1 ;  /* 0x30000004ff047230 */ /* 0x000fc40000004100 */
[----:B------:R-:W-:Y:S01]  /*11020*/  FMUL R23, R2, R23 ;  /* 0x0000001702177220 */ /* 0x000fe20000400000 */
[-C--:B------:R-:W-:Y:S01]  /*11030*/  FFMA.RM R0, R0, R60.reuse, 12582913 ;  /* 0x4b40000100007423 */ /* 0x080fe2000000403c */
[----:B------:R-:W-:Y:S01]  /*11040*/  FFMA.RM R32, R27, R60, 12582913 ;  /* 0x4b4000011b207423 */ /* 0x000fe2000000403c */
[----:B------:R-:W-:Y:S01]  /*11050*/  FMUL R27, R2, R33 ;  /* 0x00000021021b7220 */ /* 0x000fe20000400000 */
[----:B------:R-:W-:Y:S01]  /*11060*/  FFMA R23, R16, R4, R23 ;  /* 0x0000000410177223 */ /* 0x000fe20000000017 */
[----:B------:R-:W-:Y:S01]  /*11070*/  FFMA.SAT R33, -R20, R58, 0.5 ;  /* 0x3f00000014217423 */ /* 0x000fe2000000213a */
[----:B------:R-:W-:Y:S01]  /*11080*/  FADD R4, R0, -12583039 ;  /* 0xcb40007f00047421 */ /* 0x000fe20000000000 */
[----:B------:R-:W-:Y:S02]  /*11090*/  FFMA R30, -R17, 1.925963033500011079e-08, R30 ;  /* 0x32a57060111e7823 */ /* 0x000fe4000000011e */
[----:B------:R-:W-:Y:S01]  /*110a0*/  FFMA.RM R38, R33, R60, 12582913 ;  /* 0x4b40000121267423 */ /* 0x000fe2000000403c */
[----:B------:R-:W-:Y:S01]  /*110b0*/  FFMA R4, -R15, 1.4426950216293334961, -R4 ;  /* 0x3fb8aa3b0f047823 */ /* 0x000fe20000000904 */
[----:B------:R-:W-:Y:S01]  /*110c0*/  FFMA R27, R16, R35, R27 ;  /* 0x00000023101b7223 */ /* 0x000fe2000000001b */
[-C--:B------:R-:W-:Y:S01]  /*110d0*/  FFMA.SAT R5, -R18, R58.reuse, 0.5 ;  /* 0x3f00000012057423 */ /* 0x080fe2000000213a */
[----:B------:R-:W-:Y:S01]  /*110e0*/  FFMA.SAT R35, -R21, R58, 0.5 ;  /* 0x3f00000015237423 */ /* 0x000fe2000000213a */
[----:B------:R-:W-:Y:S01]  /*110f0*/  FADD R33, R38, -12583039 ;  /* 0xcb40007f26217421 */ /* 0x000fe20000000000 */
[----:B------:R-:W-:Y:S01]  /*11100*/  FFMA R4, -R15, 1.925963033500011079e-08, R4 ;  /* 0x32a570600f047823 */ /* 0x000fe20000000104 */
[----:B------:R1:W-:Y:S01]  /*11110*/  MUFU.EX2 R29, R30 ;  /* 0x0000001e001d7308 */ /* 0x0003e20000000800 */
[----:B------:R-:W-:Y:S01]  /*11120*/  FFMA.RM R31, R5, R60, 12582913 ;  /* 0x4b400001051f7423 */ /* 0x000fe2000000403c */
[----:B------:R-:W-:-:S03]  /*11130*/  FFMA.SAT R37, -R22, R58, 0.5 ;  /* 0x3f00000016257423 */ /* 0x000fc6000000213a */
[----:B------:R-:W-:Y:S01]  /*11140*/  FADD R3, R31, -12583039 ;  /* 0xcb40007f1f037421 */ /* 0x000fe20000000000 */
[----:B-1----:R-:W-:Y:S01]  /*11150*/  FFMA.RM R30, R35, R60, 12582913 ;  /* 0x4b400001231e7423 */ /* 0x002fe2000000403c */
[----:B------:R-:W-:Y:S01]  /*11160*/  FFMA R35, -R20, 1.4426950216293334961, -R33 ;  /* 0x3fb8aa3b14237823 */ /* 0x000fe20000000921 */
[----:B------:R1:W2:Y:S01]  /*11170*/  MUFU.EX2 R5, R4 ;  /* 0x0000000400057308 */ /* 0x0002a20000000800 */
[----:B------:R-:W-:Y:S01]  /*11180*/  FMUL R33, R2, R36 ;  /* 0x0000002402217220 */ /* 0x000fe20000400000 */
[----:B------:R-:W-:Y:S01]  /*11190*/  FFMA R3, -R18, 1.4426950216293334961, -R3 ;  /* 0x3fb8aa3b12037823 */ /* 0x000fe20000000903 */
[----:B------:R-:W-:Y:S02]  /*111a0*/  FFMA.SAT R42, -R23, R58, 0.5 ;  /* 0x3f000000172a7423 */ /* 0x000fe4000000213a */
[----:B------:R-:W-:Y:S01]  /*111b0*/  FFMA R33, R16, R40, R33 ;  /* 0x0000002810217223 */ /* 0x000fe20000000021 */
[----:B-1----:R-:W-:Y:S01]  /*111c0*/  FADD R4, R32, -12583039 ;  /* 0xcb40007f20047421 */ /* 0x002fe20000000000 */
[----:B------:R-:W-:-:S03]  /*111d0*/  FFMA.RM R40, R37, R60, 12582913 ;  /* 0x4b40000125287423 */ /* 0x000fc6000000403c */
[C---:B------:R-:W-:Y:S01]  /*111e0*/  FFMA R34, -R19.reuse, 1.4426950216293334961, -R4 ;  /* 0x3fb8aa3b13227823 */ /* 0x040fe20000000904 */
[----:B------:R-:W-:Y:S01]  /*111f0*/  FADD R37, R40, -12583039 ;  /* 0xcb40007f28257421 */ /* 0x000fe20000000000 */
[----:B------:R-:W-:Y:S01]  /*11200*/  FFMA R3, -R18, 1.925963033500011079e-08, R3 ;  /* 0x32a5706012037823 */ /* 0x000fe20000000103 */
[----:B------:R-:W-:Y:S01]  /*11210*/  FFMA.RM R42, R42, R60, 12582913 ;  /* 0x4b4000012a2a7423 */ /* 0x000fe2000000403c */
[----:B------:R-:W-:Y:S01]  /*11220*/  FFMA R34, -R19, 1.925963033500011079e-08, R34 ;  /* 0x32a5706013227823 */ /* 0x000fe20000000122 */
[----:B------:R-:W-:Y:S01]  /*11230*/  FFMA.SAT R44, -R24, R58, 0.5 ;  /* 0x3f000000182c7423 */ /* 0x000fe2000000213a */
[----:B------:R-:W-:Y:S01]  /*11240*/  FFMA R37, -R22, 1.4426950216293334961, -R37 ;  /* 0x3fb8aa3b16257823 */ /* 0x000fe20000000925 */
[----:B------:R1:W3:Y:S02]  /*11250*/  MUFU.EX2 R4, R3 ;  /* 0x0000000300047308 */ /* 0x0002e40000000800 */
[----:B------:R-:W-:Y:S01]  /*11260*/  FFMA.RM R44, R44, R60, 12582913 ;  /* 0x4b4000012c2c7423 */ /* 0x000fe2000000403c */
[----:B------:R-:W-:-:S05]  /*11270*/  FFMA R37, -R22, 1.925963033500011079e-08, R37 ;  /* 0x32a5706016257823 */ /* 0x000fca0000000125 */
[----:B------:R4:W-:Y:S01]  /*11280*/  MUFU.EX2 R39, R34 ;  /* 0x0000002200277308 */ /* 0x0009e20000000800 */
[----:B-1----:R-:W-:Y:S01]  /*11290*/  FFMA R3, -R20, 1.925963033500011079e-08, R35 ;  /* 0x32a5706014037823 */ /* 0x002fe20000000123 */
[----:B------:R-:W-:Y:S01]  /*112a0*/  FMUL R35, R2, R43 ;  /* 0x0000002b02237220 */ /* 0x000fe20000400000 */
[----:B------:R-:W-:Y:S01]  /*112b0*/  FADD R36, R30, -12583039 ;  /* 0xcb40007f1e247421 */ /* 0x000fe20000000000 */
[----:B----4-:R-:W-:Y:S02]  /*112c0*/  FADD R34, R42, -12583039 ;  /* 0xcb40007f2a227421 */ /* 0x010fe40000000000 */
[----:B------:R-:W-:Y:S01]  /*112d0*/  FFMA R35, R16, R45, R35 ;  /* 0x0000002d10237223 */ /* 0x000fe20000000023 */
[----:B------:R-:W-:Y:S01]  /*112e0*/  FADD R47, R44, -12583039 ;  /* 0xcb40007f2c2f7421 */ /* 0x000fe20000000000 */
[----:B------:R-:W-:Y:S01]  /*112f0*/  FFMA R34, -R23, 1.4426950216293334961, -R34 ;  /* 0x3fb8aa3b17227823 */ /* 0x000fe20000000922 */
[----:B------:R1:W-:Y:S01]  /*11300*/  MUFU.EX2 R45, R37 ;  /* 0x00000025002d7308 */ /* 0x0003e20000000800 */
[----:B------:R-:W-:-:S02]  /*11310*/  FFMA R36, -R21, 1.4426950216293334961, -R36 ;  /* 0x3fb8aa3b15247823 */ /* 0x000fc40000000924 */
[----:B------:R-:W-:Y:S01]  /*11320*/  FFMA R34, -R23, 1.925963033500011079e-08, R34 ;  /* 0x32a5706017227823 */ /* 0x000fe20000000122 */
[----:B------:R-:W-:Y:S01]  /*11330*/  FFMA.SAT R46, -R25, R58, 0.5 ;  /* 0x3f000000192e7423 */ /* 0x000fe2000000213a */
[----:B------:R-:W-:-:S03]  /*11340*/  FFMA R36, -R21, 1.925963033500011079e-08, R36 ;  /* 0x32a5706015247823 */ /* 0x000fc60000000124 */
[----:B------:R4:W-:Y:S01]  /*11350*/  MUFU.EX2 R41, R3 ;  /* 0x0000000300297308 */ /* 0x0009e20000000800 */
[----:B-1----:R-:W-:Y:S01]  /*11360*/  FMUL R37, R2, R51 ;  /* 0x0000003302257220 */ /* 0x002fe20000400000 */
[----:B------:R-:W-:Y:S01]  /*11370*/  FFMA.SAT R51, -R27, R58, 0.5 ;  /* 0x3f0000001b337423 */ /* 0x000fe2000000213a */
[----:B------:R-:W-:Y:S01]  /*11380*/  FFMA.RM R46, R46, R60, 12582913 ;  /* 0x4b4000012e2e7423 */ /* 0x000fe2000000403c */
[----:B----4-:R-:W-:Y:S01]  /*11390*/  FMUL R3, R2, R49 ;  /* 0x0000003102037220 */ /* 0x010fe20000400000 */
[----:B------:R-:W-:-:S03]  /*113a0*/  FFMA R49, -R24, 1.4426950216293334961, -R47 ;  /* 0x3fb8aa3b18317823 */ /* 0x000fc6000000092f */
[----:B------:R1:W-:Y:S01]  /*113b0*/  MUFU.EX2 R47, R34 ;  /* 0x00000022002f7308 */ /* 0x0003e20000000800 */
[----:B------:R-:W-:Y:S01]  /*113c0*/  FFMA R37, R16, R52, R37 ;  /* 0x0000003410257223 */ /* 0x000fe20000000025 */
[----:B-1----:R-:W-:-:S06]  /*113d0*/  FFMA.RM R34, R51, R60, 12582913 ;  /* 0x4b40000133227423 */ /* 0x002fcc000000403c */
[----:B------:R1:W-:Y:S01]  /*113e0*/  MUFU.EX2 R43, R36 ;  /* 0x00000024002b7308 */ /* 0x0003e20000000800 */
[----:B------:R-:W-:Y:S01]  /*113f0*/  FADD R52, R34, -12583039 ;  /* 0xcb40007f22347421 */ /* 0x000fe20000000000 */
[----:B-1----:R-:W-:Y:S01]  /*11400*/  FFMA R36, R16, R48, R3 ;  /* 0x0000003010247223 */ /* 0x002fe20000000003 */
[-C--:B------:R-:W-:Y:S01]  /*11410*/  FFMA.SAT R3, -R26, R58.reuse, 0.5 ;  /* 0x3f0000001a037423 */ /* 0x080fe2000000213a */
[----:B------:R-:W-:Y:S01]  /*11420*/  FADD R48, R46, -12583039 ;  /* 0xcb40007f2e307421 */ /* 0x000fe20000000000 */
[----:B------:R-:W-:Y:S01]  /*11430*/  FFMA R52, -R27, 1.4426950216293334961, -R52 ;  /* 0x3fb8aa3b1b347823 */ /* 0x000fe20000000934 */
[----:B------:R-:W-:Y:S01]  /*11440*/  FFMA.SAT R53, -R33, R58, 0.5 ;  /* 0x3f00000021357423 */ /* 0x000fe2000000213a */
[----:B------:R-:W-:Y:S01]  /*11450*/  FFMA.RM R50, R3, R60, 12582913 ;  /* 0x4b40000103327423 */ /* 0x000fe2000000403c */
[-C--:B------:R-:W-:Y:S01]  /*11460*/  FFMA.SAT R55, -R35, R58.reuse, 0.5 ;  /* 0x3f00000023377423 */ /* 0x080fe2000000213a */
[-C--:B------:R-:W-:Y:S01]  /*11470*/  FFMA.SAT R56, -R36, R58.reuse, 0.5 ;  /* 0x3f00000024387423 */ /* 0x080fe2000000213a */
[----:B------:R-:W-:Y:S01]  /*11480*/  FFMA.SAT R57, -R37, R58, 0.5 ;  /* 0x3f00000025397423 */ /* 0x000fe2000000213a */
[----:B------:R-:W-:Y:S01]  /*11490*/  FFMA R48, -R25, 1.4426950216293334961, -R48 ;  /* 0x3fb8aa3b19307823 */ /* 0x000fe20000000930 */
[----:B------:R-:W-:Y:S01]  /*114a0*/  FFMA R52, -R27, 1.925963033500011079e-08, R52 ;  /* 0x32a570601b347823 */ /* 0x000fe20000000134 */
[----:B------:R-:W-:Y:S01]  /*114b0*/  SHF.L.U32 R0, R0, 0x17, RZ ;  /* 0x0000001700007819 */ /* 0x000fe200000006ff */
[----:B------:R-:W-:Y:S01]  /*114c0*/  FADD R3, R50, -12583039 ;  /* 0xcb40007f32037421 */ /* 0x000fe20000000000 */
[----:B------:R-:W-:-:S02]  /*114d0*/  SHF.L.U32 R28, R28, 0x17, RZ ;  /* 0x000000171c1c7819 */ /* 0x000fc400000006ff */
[----:B------:R-:W-:Y:S01]  /*114e0*/  SHF.L.U32 R31, R31, 0x17, RZ ;  /* 0x000000171f1f7819 */ /* 0x000fe200000006ff */
[-C--:B------:R-:W-:Y:S01]  /*114f0*/  FFMA.RM R55, R55, R60.reuse, 12582913 ;  /* 0x4b40000137377423 */ /* 0x080fe2000000403c */
[-C--:B------:R-:W-:Y:S01]  /*11500*/  FFMA.RM R56, R56, R60.reuse, 12582913 ;  /* 0x4b40000138387423 */ /* 0x080fe2000000403c */
[-C--:B------:R-:W-:Y:S01]  /*11510*/  FFMA.RM R57, R57, R60.reuse, 12582913 ;  /* 0x4b40000139397423 */ /* 0x080fe2000000403c */
[----:B------:R-:W-:Y:S01]  /*11520*/  FFMA R48, -R25, 1.925963033500011079e-08, R48 ;  /* 0x32a5706019307823 */ /* 0x000fe20000000130 */
[----:B------:R-:W-:Y:S01]  /*11530*/  FFMA.RM R54, R53, R60, 12582913 ;  /* 0x4b40000135367423 */ /* 0x000fe2000000403c */
[----:B--2---:R-:W-:Y:S01]  /*11540*/  FFMA R59, R0, R5, 1 ;  /* 0x3f800000003b7423 */ /* 0x004fe20000000005 */
[----:B------:R3:W-:Y:S01]  /*11550*/  MUFU.EX2 R53, R52 ;  /* 0x0000003400357308 */ /* 0x0007e20000000800 */
[----:B------:R-:W-:Y:S01]  /*11560*/  FFMA R61, R28, R29, 1 ;  /* 0x3f8000001c3d7423 */ /* 0x000fe2000000001d */
[----:B------:R-:W-:Y:S01]  /*11570*/  FFMA R51, -R26, 1.4426950216293334961, -R3 ;  /* 0x3fb8aa3b1a337823 */ /* 0x000fe20000000903 */
[----:B------:R-:W-:Y:S01]  /*11580*/  FADD R0, R55, -12583039 ;  /* 0xcb40007f37007421 */ /* 0x000fe20000000000 */
[----:B------:R-:W-:Y:S01]  /*11590*/  FADD R29, R56, -12583039 ;  /* 0xcb40007f381d7421 */ /* 0x000fe20000000000 */
[----:B---3--:R-:W-:Y:S01]  /*115a0*/  FFMA R52, R31, R4, 1 ;  /* 0x3f8000001f347423 */ /* 0x008fe20000000004 */
[----:B------:R-:W-:-:S02]  /*115b0*/  FADD R4, R57, -12583039 ;  /* 0xcb40007f39047421 */ /* 0x000fc40000000000 */
[----:B------:R1:W-:Y:S01]  /*115c0*/  MUFU.EX2 R3, R48 ;  /* 0x0000003000037308 */ /* 0x0003e20000000800 */
[----:B------:R-:W-:Y:S01]  /*115d0*/  FFMA R0, -R35, 1.4426950216293334961, -R0 ;  /* 0x3fb8aa3b23007823 */ /* 0x000fe20000000900 */
[----:B------:R-:W-:Y:S01]  /*115e0*/  FFMA R29, -R36, 1.4426950216293334961, -R29 ;  /* 0x3fb8aa3b241d7823 */ /* 0x000fe2000000091d */
[----:B------:R-:W-:Y:S01]  /*115f0*/  FFMA R4, -R37, 1.4426950216293334961, -R4 ;  /* 0x3fb8aa3b25047823 */ /* 0x000fe20000000904 */
[----:B------:R-:W-:Y:S01]  /*11600*/  FFMA R49, -R24, 1.925963033500011079e-08, R49 ;  /* 0x32a5706018317823 */ /* 0x000fe20000000131 */
[----:B-1----:R-:W-:Y:S01]  /*11610*/  FADD R48, R54, -12583039 ;  /* 0xcb40007f36307421 */ /* 0x002fe20000000000 */
[----:B------:R-:W-:Y:S01]  /*11620*/  FFMA R51, -R26, 1.925963033500011079e-08, R51 ;  /* 0x32a570601a337823 */ /* 0x000fe20000000133 */
[----:B------:R-:W-:Y:S02]  /*11630*/  FFMA R0, -R35, 1.925963033500011079e-08, R0 ;  /* 0x32a5706023007823 */ /* 0x000fe40000000100 */
[----:B------:R-:W-:Y:S01]  /*11640*/  FFMA R48, -R33, 1.4426950216293334961, -R48 ;  /* 0x3fb8aa3b21307823 */ /* 0x000fe20000000930 */
[----:B------:R-:W-:Y:S01]  /*11650*/  FFMA R29, -R36, 1.925963033500011079e-08, R29 ;  /* 0x32a57060241d7823 */ /* 0x000fe2000000011d */
[----:B------:R-:W-:Y:S01]  /*11660*/  FFMA R4, -R37, 1.925963033500011079e-08, R4 ;  /* 0x32a5706025047823 */ /* 0x000fe20000000104 */
[----:B------:R-:W-:Y:S01]  /*11670*/  IADD3 R28, R59, 0x1800000, RZ ;  /* 0x018000003b1c7810 */ /* 0x000fe20007ffe0ff */
[----:B------:R-:W-:Y:S01]  /*11680*/  FFMA R48, -R33, 1.925963033500011079e-08, R48 ;  /* 0x32a5706021307823 */ /* 0x000fe20000000130 */
[----:B------:R-:W1:Y:S02]  /*11690*/  MUFU.EX2 R49, R49 ;  /* 0x0000003100317308 */ /* 0x000e640000000800 */
[----:B------:R-:W-:-:S06]  /*116a0*/  LOP3.LUT R28, R28, 0x7f800000, RZ, 0xc0, !PT ;  /* 0x7f8000001c1c7812 */ /* 0x000fcc00078ec0ff */
[----:B------:R-:W2:Y:S01]  /*116b0*/  MUFU.EX2 R51, R51 ;  /* 0x0000003300337308 */ /* 0x000ea20000000800 */
[----:B------:R-:W-:-:S07]  /*116c0*/  ISETP.GT.U32.AND P2, PT, R28, 0x1ffffff, PT ;  /* 0x01ffffff1c00780c */ /* 0x000fce0003f44070 */
[----:B------:R3:W4:Y:S08]  /*116d0*/  MUFU.EX2 R5, R48 ;  /* 0x0000003000057308 */ /* 0x0007300000000800 */
[----:B------:R-:W5:Y:S08]  /*116e0*/  MUFU.EX2 R0, R0 ;  /* 0x0000000000007308 */ /* 0x000f700000000800 */
[----:B------:R-:W5:Y:S08]  /*116f0*/  MUFU.EX2 R29, R29 ;  /* 0x0000001d001d7308 */ /* 0x000f700000000800 */
[----:B------:R-:W5:Y:S01]  /*11700*/  MUFU.EX2 R4, R4 ;  /* 0x0000000400047308 */ /* 0x000f620000000800 */
[----:B------:R-:W-:-:S02]  /*11710*/  SHF.L.U32 R44, R44, 0x17, RZ ;  /* 0x000000172c2c7819 */ /* 0x000fc400000006ff */
[----:B------:R-:W-:Y:S02]  /*11720*/  SHF.L.U32 R50, R50, 0x17, RZ ;  /* 0x0000001732327819 */ /* 0x000fe400000006ff */
[----:B------:R-:W-:Y:S02]  /*11730*/  SHF.L.U32 R32, R32, 0x17, RZ ;  /* 0x0000001720207819 */ /* 0x000fe400000006ff */
[----:B------:R-:W-:Y:S02]  /*11740*/  SHF.L.U32 R38, R38, 0x17, RZ ;  /* 0x0000001726267819 */ /* 0x000fe400000006ff */
[----:B------:R-:W-:Y:S02]  /*11750*/  SHF.L.U32 R30, R30, 0x17, RZ ;  /* 0x000000171e1e7819 */ /* 0x000fe400000006ff */
        /* <DEDUP_REMOVED lines=8> */
[----:B-1----:R-:W-:Y:S01]  /*117e0*/  FFMA R60, R44, R49, 1 ;  /* 0x3f8000002c3c7423 */ /* 0x002fe20000000031 */
[----:B--2---:R-:W-:Y:S01]  /*117f0*/  FFMA R50, R50, R51, 1 ;  /* 0x3f80000032327423 */ /* 0x004fe20000000033 */
[----:B------:R-:W-:Y:S01]  /*11800*/  FFMA R63, R32, R39, 1 ;  /* 0x3f800000203f7423 */ /* 0x000fe20000000027 */
[----:B---3--:R-:W-:Y:S01]  /*11810*/  FFMA R48, R38, R41, 1 ;  /* 0x3f80000026307423 */ /* 0x008fe20000000029 */
[----:B------:R-:W-:Y:S01]  /*11820*/  FFMA R43, R30, R43, 1 ;  /* 0x3f8000001e2b7423 */ /* 0x000fe2000000002b */
[----:B------:R-:W-:Y:S01]  /*11830*/  FFMA R58, R40, R45, 1 ;  /* 0x3f800000283a7423 */ /* 0x000fe2000000002d */
[----:B------:R-:W-:Y:S01]  /*11840*/  FFMA R47, R42, R47, 1 ;  /* 0x3f8000002a2f7423 */ /* 0x000fe2000000002f */
[----:B------:R-:W-:Y:S01]  /*11850*/  FFMA R49, R46, R3, 1 ;  /* 0x3f8000002e317423 */ /* 0x000fe20000000003 */
[----:B------:R-:W-:Y:S01]  /*11860*/  FFMA R53, R34, R53, 1 ;  /* 0x3f80000022357423 */ /* 0x000fe20000000035 */
[----:B----4-:R-:W-:Y:S01]  /*11870*/  FFMA R51, R54, R5, 1 ;  /* 0x3f80000036337423 */ /* 0x010fe20000000005 */
[----:B-----5:R-:W-:Y:S01]  /*11880*/  FFMA R55, R55, R0, 1 ;  /* 0x3f80000037377423 */ /* 0x020fe20000000000 */
[----:B------:R-:W-:Y:S01]  /*11890*/  FFMA R56, R56, R29, 1 ;  /* 0x3f80000038387423 */ /* 0x000fe2000000001d */
[----:B------:R-:W-:Y:S01]  /*118a0*/  FFMA R57, R57, R4, 1 ;  /* 0x3f80000039397423 */ /* 0x000fe20000000004 */
[----:B------:R-:W-:Y:S06]  /*118b0*/  @P2 BRA `(.L_x_351) ;  /* 0x0000000000142947 */ /* 0x000fec0003800000 */
[----:B------:R-:W-:Y:S02]  /*118c0*/  MOV R0, R59 ;  /* 0x0000003b00007202 */ /* 0x000fe40000000f00 */
[----:B------:R-:W-:-:S07]  /*118d0*/  MOV R4, 0x118f0 ;  /* 0x000118f000047802 */ /* 0x000fce0000000f00 */
[----:B------:R-:W-:Y:S05]  /*118e0*/  CALL.REL.NOINC `($__internal_0_$__cuda_sm20_rcp_rn_f32_slowpath) ;  /* 0x00000098009c7944 */ /* 0x000fea0003c00000 */
[----:B------:R-:W-:Y:S01]  /*118f0*/  MOV R38, R0 ;  /* 0x0000000000267202 */ /* 0x000fe20000000f00 */
[----:B------:R-:W-:Y:S06]  /*11900*/  BRA `(.L_x_352) ;  /* 0x0000000000107947 */ /* 0x000fec0003800000 */
.L_x_351:
[----:B------:R-:W1:Y:S02]  /*11910*/  MUFU.RCP R38, R59 ;  /* 0x0000003b00267308 */ /* 0x000e640000001000 */
[----:B-1----:R-:W-:-:S04]  /*11920*/  FFMA R0, R59, R38, -1 ;  /* 0xbf8000003b007423 */ /* 0x002fc80000000026 */
[----:B------:R-:W-:-:S04]  /*11930*/  FADD.FTZ R3, -R0, -RZ ;  /* 0x800000ff00037221 */ /* 0x000fc80000010100 */
[----:B------:R-:W-:-:S07]  /*11940*/  FFMA R38, R38, R3, R38 ;  /* 0x0000000326267223 */ /* 0x000fce0000000026 */
.L_x_352:
[----:B------:R-:W-:Y:S05]  /*11950*/  BSYNC B1 ;  /* 0x0000000000017941 */ /* 0x000fea0003800000 */
.L_x_350:
        /* <DEDUP_REMOVED lines=10> */
.L_x_354:
[----:B------:R-:W1:Y:S02]  /*11a00*/  MUFU.RCP R40, R61 ;  /* 0x0000003d00287308 */ /* 0x000e640000001000 */
[----:B-1----:R-:W-:-:S04]  /*11a10*/  FFMA R0, R61, R40, -1 ;  /* 0xbf8000003d007423 */ /* 0x002fc80000000028 */
[----:B------:R-:W-:-:S04]  /*11a20*/  FADD.FTZ R3, -R0, -RZ ;  /* 0x800000ff00037221 */ /* 0x000fc80000010100 */
[----:B------:R-:W-:-:S07]  /*11a30*/  FFMA R40, R40, R3, R40 ;  /* 0x0000000328287223 */ /* 0x000fce0000000028 */
.L_x_355:
[----:B------:R-:W-:Y:S05]  /*11a40*/  BSYNC B1 ;  /* 0x0000000000017941 */ /* 0x000fea0003800000 */
.L_x_353:
        /* <DEDUP_REMOVED lines=10> */
.L_x_357:
[----:B------:R-:W1:Y:S02]  /*11af0*/  MUFU.RCP R39, R52 ;  /* 0x0000003400277308 */ /* 0x000e640000001000 */
[----:B-1----:R-:W-:-:S04]  /*11b00*/  FFMA R0, R52, R39, -1 ;  /* 0xbf80000034007423 */ /* 0x002fc80000000027 */
[----:B------:R-:W-:-:S04]  /*11b10*/  FADD.FTZ R0, -R0, -RZ ;  /* 0x800000ff00007221 */ /* 0x000fc80000010100 */
[----:B------:R-:W-:-:S07]  /*11b20*/  FFMA R39, R39, R0, R39 ;  /* 0x0000000027277223 */ /* 0x000fce0000000027 */
.L_x_358:
[----:B------:R-:W-:Y:S05]  /*11b30*/  BSYNC B1 ;  /* 0x0000000000017941 */ /* 0x000fea0003800000 */
.L_x_356:
        /* <DEDUP_REMOVED lines=10> */
.L_x_360:
[----:B------:R-:W1:Y:S02]  /*11be0*/  MUFU.RCP R42, R63 ;  /* 0x0000003f002a7308 */ /* 0x000e640000001000 */
[----:B-1----:R-:W-:-:S04]  /*11bf0*/  FFMA R0, R63, R42, -1 ;  /* 0xbf8000003f007423 */ /* 0x002fc8000000002a */
[----:B------:R-:W-:-:S04]  /*11c00*/  FADD.FTZ R3, -R0, -RZ ;  /* 0x800000ff00037221 */ /* 0x000fc80000010100 */
[----:B------:R-:W-:-:S07]  /*11c10*/  FFMA R42, R42, R3, R42 ;  /* 0x000000032a2a7223 */ /* 0x000fce000000002a */
.L_x_361:
[----:B------:R-:W-:Y:S05]  /*11c20*/  BSYNC B1 ;  /* 0x0000000000017941 */ /* 0x000fea0003800000 */
.L_x_359:
        /* <DEDUP_REMOVED lines=10> */
.L_x_363:
[----:B------:R-:W1:Y:S02]  /*11cd0*/  MUFU.RCP R41, R48 ;  /* 0x0000003000297308 */ /* 0x000e640000001000 */
[----:B-1----:R-:W-:-:S04]  /*11ce0*/  FFMA R0, R48, R41, -1 ;  /* 0xbf80000030007423 */ /* 0x002fc80000000029 */
[----:B------:R-:W-:-:S04]  /*11cf0*/  FADD.FTZ R0, -R0, -RZ ;  /* 0x800000ff00007221 */ /* 0x000fc80000010100 */
[----:B------:R-:W-:-:S07]  /*11d00*/  FFMA R41, R41, R0, R41 ;  /* 0x0000000029297223 */ /* 0x000fce0000000029 */
.L_x_364:
[----:B------:R-:W-:Y:S05]  /*11d10*/  BSYNC B1 ;  /* 0x0000000000017941 */ /* 0x000fea0003800000 */
.L_x_362:
        /* <DEDUP_REMOVED lines=10> */
.L_x_366:
[----:B------:R-:W1:Y:S02]  /*11dc0*/  MUFU.RCP R44, R43 ;  /* 0x0000002b002c7308 */ /* 0x000e640000001000 */
[----:B-1----:R-:W-:-:S04]  /*11dd0*/  FFMA R0, R43, R44, -1 ;  /* 0xbf8000002b007423 */ /* 0x002fc8000000002c */
[----:B------:R-:W-:-:S04]  /*11de0*/  FADD.FTZ R3, -R0, -RZ ;  /* 0x800000ff00037221 */ /* 0x000fc80000010100 */
[----:B------:R-:W-:-:S07]  /*11df0*/  FFMA R44, R44, R3, R44 ;  /* 0x000000032c2c7223 */ /* 0x000fce000000002c */
.L_x_367:
[----:B------:R-:W-:Y:S05]  /*11e00*/  BSYNC B1 ;  /* 0x0000000000017941 */ /* 0x000fea0003800000 */
.L_x_365:
        /* <DEDUP_REMOVED lines=10> */
.L_x_369:
[----:B------:R-:W1:Y:S02]  /*11eb0*/  MUFU.RCP R43, R58 ;  /* 0x0000003a002b7308 */ /* 0x000e640000001000 */
[----:B-1----:R-:W-:-:S04]  /*11ec0*/  FFMA R0, R58, R43, -1 ;  /* 0xbf8000003a007423 */ /* 0x002fc8000000002b */
[----:B------:R-:W-:-:S04]  /*11ed0*/  FADD.FTZ R0, -R0, -RZ ;  /* 0x800000ff00007221 */ /* 0x000fc80000010100 */
[----:B------:R-:W-:-:S07]  /*11ee0*/  FFMA R43, R43, R0, R43 ;  /* 0x000000002b2b7223 */ /* 0x000fce000000002b */
.L_x_370:
[----:B------:R-:W-:Y:S05]  /*11ef0*/  BSYNC B1 ;  /* 0x0000000000017941 */ /* 0x000fea0003800000 */
.L_x_368:
        /* <DEDUP_REMOVED lines=10> */
.L_x_372:
[----:B------:R-:W1:Y:S02]  /*11fa0*/  MUFU.RCP R46, R47 ;  /* 0x0000002f002e7308 */ /* 0x000e640000001000 */
[----:B-1----:R-:W-:-:S04]  /*11fb0*/  FFMA R0, R47, R46, -1 ;  /* 0xbf8000002f007423 */ /* 0x002fc8000000002e */
[----:B------:R-:W-:-:S04]  /*11fc0*/  FADD.FTZ R3, -R0, -RZ ;  /* 0x800000ff00037221 */ /* 0x000fc80000010100 */
[----:B------:R-:W-:-:S07]  /*11fd0*/  FFMA R46, R46, R3, R46 ;  /* 0x000000032e2e7223 */ /* 0x000fce000000002e */
.L_x_373:
[----:B------:R-:W-:Y:S05]  /*11fe0*/  BSYNC B1 ;  /* 0x0000000000017941 */ /* 0x000fea0003800000 */
.L_x_371:
        /* <DEDUP_REMOVED lines=10> */
.L_x_375:
[----:B------:R-:W1:Y:S02]  /*12090*/  MUFU.RCP R45, R60 ;  /* 0x0000003c002d7308 */ /* 0x000e640000001000 */
[----:B-1----:R-:W-:-:S04]  /*120a0*/  FFMA R0, R60, R45, -1 ;  /* 0xbf8000003c007423 */ /* 0x002fc8000000002d */
[----:B------:R-:W-:-:S04]  /*120b0*/  FADD.FTZ R0, -R0, -RZ ;  /* 0x800000ff00007221 */ /* 0x000fc80000010100 */
[----:B------:R-:W-:-:S07]  /*120c0*/  FFMA R45, R45, R0, R45 ;  /* 0x000000002d2d7223 */ /* 0x000fce000000002d */
.L_x_376:
[----:B------:R-:W-:Y:S05]  /*120d0*/  BSYNC B1 ;  /* 0x0000000000017941 */ /* 0x000fea0003800000 */
.L_x_374:
        /* <DEDUP_REMOVED lines=10> */
.L_x_378:
[----:B------:R-:W1:Y:S02]  /*12180*/  MUFU.RCP R48, R49 ;  /* 0x0000003100307308 */ /* 0x000e640000001000 */
[----:B-1----:R-:W-:-:S04]  /*12190*/  FFMA R0, R49, R48, -1 ;  /* 0xbf80000031007423 */ /* 0x002fc80000000030 */
[----:B------:R-:W-:-:S04]  /*121a0*/  FADD.FTZ R3, -R0, -RZ ;  /* 0x800000ff00037221 */ /* 0x000fc80000010100 */
[----:B------:R-:W-:-:S07]  /*121b0*/  FFMA R48, R48, R3, R48 ;  /* 0x0000000330307223 */ /* 0x000fce0000000030 */
.L_x_379:
[----:B------:R-:W-:Y:S05]  /*121c0*/  BSYNC B1 ;  /* 0x0000000000017941 */ /* 0x000fea0003800000 */
.L_x_377:
        /* <DEDUP_REMOVED lines=10> */
.L_x_381:
[----:B------:R-:W1:Y:S02]  /*12270*/  MUFU.RCP R47, R50 ;  /* 0x00000032002f7308 */ /* 0x000e640000001000 */
[----:B-1----:R-:W-:-:S04]  /*12280*/  FFMA R0, R50, R47, -1 ;  /* 0xbf80000032007423 */ /* 0x002fc8000000002f */
[----:B------:R-:W-:-:S04]  /*12290*/  FADD.FTZ R0, -R0, -RZ ;  /* 0x800000ff00007221 */ /* 0x000fc80000010100 */
[----:B------:R-:W-:-:S07]  /*122a0*/  FFMA R47, R47, R0, R47 ;  /* 0x000000002f2f7223 */ /* 0x000fce000000002f */
.L_x_382:
[----:B------:R-:W-:Y:S05]  /*122b0*/  BSYNC B1 ;  /* 0x0000000000017941 */ /* 0x000fea0003800000 */
.L_x_380:
        /* <DEDUP_REMOVED lines=10> */
.L_x_384:
[----:B------:R-:W1:Y:S02]  /*12360*/  MUFU.RCP R50, R53 ;  /* 0x0000003500327308 */ /* 0x000e640000001000 */
[----:B-1----:R-:W-:-:S04]  /*12370*/  FFMA R0, R53, R50, -1 ;  /* 0xbf80000035007423 */ /* 0x002fc80000000032 */
[----:B------:R-:W-:-:S04]  /*12380*/  FADD.FTZ R3, -R0, -RZ ;  /* 0x800000ff00037221 */ /* 0x000fc80000010100 */
[----:B------:R-:W-:-:S07]  /*12390*/  FFMA R50, R50, R3, R50 ;  /* 0x0000000332327223 */ /* 0x000fce0000000032 */
.L_x_385:
[----:B------:R-:W-:Y:S05]  /*123a0*/  BSYNC B1 ;  /* 0x0000000000017941 */ /* 0x000fea0003800000 */
.L_x_383:
        /* <DEDUP_REMOVED lines=10> */
.L_x_387:
[----:B------:R-:W1:Y:S02]  /*12450*/  MUFU.RCP R52, R51 ;  /* 0x0000003300347308 */ /* 0x000e640000001000 */
[----:B-1----:R-:W-:-:S04]  /*12460*/  FFMA R0, R51, R52, -1 ;  /* 0xbf80000033007423 */ /* 0x002fc80000000034 */
[----:B------:R-:W-:-:S04]  /*12470*/  FADD.FTZ R3, -R0, -RZ ;  /* 0x800000ff00037221 */ /* 0x000fc80000010100 */
[----:B------:R-:W-:-:S07]  /*12480*/  FFMA R52, R52, R3, R52 ;  /* 0x0000000334347223 */ /* 0x000fce0000000034 */
.L_x_388:
[----:B------:R-:W-:Y:S05]  /*12490*/  BSYNC B1 ;  /* 0x0000000000017941 */ /* 0x000fea0003800000 */
.L_x_386:
        /* <DEDUP_REMOVED lines=10> */
.L_x_390:
[----:B------:R-:W1:Y:S02]  /*12540*/  MUFU.RCP R54, R55 ;  /* 0x0000003700367308 */ /* 0x000e640000001000 */
[----:B-1----:R-:W-:-:S04]  /*12550*/  FFMA R0, R55, R54, -1 ;  /* 0xbf80000037007423 */ /* 0x002fc80000000036 */
[----:B------:R-:W-:-:S04]  /*12560*/  FADD.FTZ R3, -R0, -RZ ;  /* 0x800000ff00037221 */ /* 0x000fc80000010100 */
[----:B------:R-:W-:-:S07]  /*12570*/  FFMA R54, R54, R3, R54 ;  /* 0x0000000336367223 */ /* 0x000fce0000000036 */
.L_x_391:
[----:B------:R-:W-:Y:S05]  /*12580*/  BSYNC B1 ;  /* 0x0000000000017941 */ /* 0x000fea0003800000 */
.L_x_389:
        /* <DEDUP_REMOVED lines=10> */
.L_x_393:
[----:B------:R-:W1:Y:S02]  /*12630*/  MUFU.RCP R49, R56 ;  /* 0x0000003800317308 */ /* 0x000e640000001000 */
[----:B-1----:R-:W-:-:S04]  /*12640*/  FFMA R0, R56, R49, -1 ;  /* 0xbf80000038007423 */ /* 0x002fc80000000031 */
[----:B------:R-:W-:-:S04]  /*12650*/  FADD.FTZ R0, -R0, -RZ ;  /* 0x800000ff00007221 */ /* 0x000fc80000010100 */
[----:B------:R-:W-:-:S07]  /*12660*/  FFMA R49, R49, R0, R49 ;  /* 0x0000000031317223 */ /* 0x000fce0000000031 */
.L_x_394:
[----:B------:R-:W-:Y:S05]  /*12670*/  BSYNC B1 ;  /* 0x0000000000017941 */ /* 0x000fea0003800000 */
.L_x_392:
        /* <DEDUP_REMOVED lines=9> */
.L_x_396:
[----:B------:R-:W1:Y:S02]  /*12710*/  MUFU.RCP R0, R57 ;  /* 0x0000003900007308 */ /* 0x000e640000001000 */
[----:B-1----:R-:W-:-:S04]  /*12720*/  FFMA R3, R57, R0, -1 ;  /* 0xbf80000039037423 */ /* 0x002fc80000000000 */
[----:B------:R-:W-:-:S04]  /*12730*/  FADD.FTZ R3, -R3, -RZ ;  /* 0x800000ff03037221 */ /* 0x000fc80000010100 */
[----:B------:R-:W-:-:S07]  /*12740*/  FFMA R0, R0, R3, R0 ;  /* 0x0000000300007223 */ /* 0x000fce0000000000 */
.L_x_397:
[----:B------:R-:W-:Y:S05]  /*12750*/  BSYNC B1 ;  /* 0x0000000000017941 */ /* 0x000fea0003800000 */
.L_x_395:
        /* <DEDUP_REMOVED lines=26> */
.L_x_398:
        /* <DEDUP_REMOVED lines=27> */
.L_x_400:
[----:B------:R-:W-:Y:S05]  /*12ab0*/  BSYNC B0 ;  /* 0x0000000000007941 */ /* 0x000fea0003800000 */
.L_x_399:
[----:B------:R-:W-:Y:S04]  /*12ac0*/  BSSY B0, `(.L_x_401) ;  /* 0x000003c000007945 */ /* 0x000fe80003800000 */
[----:B------:R-:W-:Y:S05]  /*12ad0*/  @P0 BRA `(.L_x_402) ;  /* 0x0000000000e80947 */ /* 0x000fea0003800000 */
[----:B------:R-:W2:Y:S02]  /*12ae0*/  LDL R0, [R1+0xcc] ;  /* 0x0000cc0001007983 */ /* 0x000ea40000100800 */
[----:B--2---:R-:W-:-:S13]  /*12af0*/  ISETP.NE.AND P3, PT, R0, 0x3, PT ;  /* 0x000000030000780c */ /* 0x004fda0003f65270 */
[----:B------:R-:W-:Y:S05]  /*12b00*/  @!P3 BRA `(.L_x_403) ;  /* 0x000000000004b947 */ /* 0x000fea0003800000 */
[----:B------:R-:W-:Y:S01]  /*12b10*/  BPT.TRAP 0x1 ;  /* 0x000000040000795c */ /* 0x000fe20000300000 */
.L_x_403:
[----:B------:R-:W2:Y:S04]  /*12b20*/  LDL R0, [R1+0xb4] ;  /* 0x0000b40001007983 */ /* 0x000ea80000100800 */
[----:B------:R-:W3:Y:S01]  /*12b30*/  LDL R3, [R1+0xb8] ;  /* 0x0000b80001037983 */ /* 0x000ee20000100800 */
[----:B------:R-:W-:Y:S01]  /*12b40*/  BSSY B1, `(.L_x_404) ;  /* 0x0000005000017945 */ /* 0x000fe20003800000 */
[----:B--2---:R-:W-:Y:S02]  /*12b50*/  LEA R0, R0, UR47, 0x3 ;  /* 0x0000002f00007c11 */ /* 0x004fe4000f8e18ff */
[----:B---3--:R-:W-:-:S04]  /*12b60*/  SHF.L.U32 R3, R3, 0x1f, RZ ;  /* 0x0000001f03037819 */ /* 0x008fc800000006ff */
[----:B------:R-:W1:Y:S02]  /*12b70*/  SYNCS.PHASECHK.TRANS64.TRYWAIT P2, [R0+URZ+0x80], R3 ;  /* 0x00008003000075a7 */ /* 0x000e64000804017f */
[----:B-1----:R-:W-:Y:S05]  /*12b80*/  @!P2 BRA `(.L_x_405) ;  /* 0x0000007c00d8a947 */ /* 0x002fea0003800000 */
.L_x_629:
[----:B------:R-:W-:Y:S05]  /*12b90*/  BSYNC B1 ;  /* 0x0000000000017941 */ /* 0x000fea0003800000 */
.L_x_404:
        /* <DEDUP_REMOVED lines=18> */
.L_x_407:
[----:B------:R-:W-:Y:S05]  /*12cc0*/  BSYNC B1 ;  /* 0x0000000000017941 */ /* 0x000fea0003800000 */
.L_x_406:
        /* <DEDUP_REMOVED lines=8> */
.L_x_408:
        /* <DEDUP_REMOVED lines=19> */
.L_x_402:
[----:B------:R-:W-:Y:S05]  /*12e80*/  BSYNC B0 ;  /* 0x0000000000007941 */ /* 0x000fea0003800000 */
.L_x_401:
        /* <DEDUP_REMOVED lines=196> */
.L_x_410:
[----:B------:R-:W1:Y:S02]  /*13ad0*/  MUFU.RCP R38, R59 ;  /* 0x0000003b00267308 */ /* 0x000e640000001000 */
[----:B-1----:R-:W-:-:S04]  /*13ae0*/  FFMA R0, R59, R38, -1 ;  /* 0xbf8000003b007423 */ /* 0x002fc80000000026 */
[----:B------:R-:W-:-:S04]  /*13af0*/  FADD.FTZ R3, -R0, -RZ ;  /* 0x800000ff00037221 */ /* 0x000fc80000010100 */
[----:B------:R-:W-:-:S07]  /*13b00*/  FFMA R38, R38, R3, R38 ;  /* 0x0000000326267223 */ /* 0x000fce0000000026 */
.L_x_411:
[----:B------:R-:W-:Y:S05]  /*13b10*/  BSYNC B1 ;  /* 0x0000000000017941 */ /* 0x000fea0003800000 */
.L_x_409:
        /* <DEDUP_REMOVED lines=10> */
.L_x_413:
[----:B------:R-:W1:Y:S02]  /*13bc0*/  MUFU.RCP R40, R61 ;  /* 0x0000003d00287308 */ /* 0x000e640000001000 */
[----:B-1----:R-:W-:-:S04]  /*13bd0*/  FFMA R0, R61, R40, -1 ;  /* 0xbf8000003d007423 */ /* 0x002fc80000000028 */
[----:B------:R-:W-:-:S04]  /*13be0*/  FADD.FTZ R3, -R0, -RZ ;  /* 0x800000ff00037221 */ /* 0x000fc80000010100 */
[----:B------:R-:W-:-:S07]  /*13bf0*/  FFMA R40, R40, R3, R40 ;  /* 0x0000000328287223 */ /* 0x000fce0000000028 */
.L_x_414:
[----:B------:R-:W-:Y:S05]  /*13c00*/  BSYNC B1 ;  /* 0x0000000000017941 */ /* 0x000fea0003800000 */
.L_x_412:
        /* <DEDUP_REMOVED lines=10> */
.L_x_416:
[----:B------:R-:W1:Y:S02]  /*13cb0*/  MUFU.RCP R39, R52 ;  /* 0x0000003400277308 */ /* 0x000e640000001000 */
[----:B-1----:R-:W-:-:S04]  /*13cc0*/  FFMA R0, R52, R39, -1 ;  /* 0xbf80000034007423 */ /* 0x002fc80000000027 */
[----:B------:R-:W-:-:S04]  /*13cd0*/  FADD.FTZ R0, -R0, -RZ ;  /* 0x800000ff00007221 */ /* 0x000fc80000010100 */
[----:B------:R-:W-:-:S07]  /*13ce0*/  FFMA R39, R39, R0, R39 ;  /* 0x0000000027277223 */ /* 0x000fce0000000027 */
.L_x_417:
[----:B------:R-:W-:Y:S05]  /*13cf0*/  BSYNC B1 ;  /* 0x0000000000017941 */ /* 0x000fea0003800000 */
.L_x_415:
        /* <DEDUP_REMOVED lines=10> */
.L_x_419:
[----:B------:R-:W1:Y:S02]  /*13da0*/  MUFU.RCP R42, R63 ;  /* 0x0000003f002a7308 */ /* 0x000e640000001000 */
[----:B-1----:R-:W-:-:S04]  /*13db0*/  FFMA R0, R63, R42, -1 ;  /* 0xbf8000003f007423 */ /* 0x002fc8000000002a */
[----:B------:R-:W-:-:S04]  /*13dc0*/  FADD.FTZ R3, -R0, -RZ ;  /* 0x800000ff00037221 */ /* 0x000fc80000010100 */
[----:B------:R-:W-:-:S07]  /*13dd0*/  FFMA R42, R42, R3, R42 ;  /* 0x000000032a2a7223 */ /* 0x000fce000000002a */
.L_x_420:
[----:B------:R-:W-:Y:S05]  /*13de0*/  BSYNC B1 ;  /* 0x0000000000017941 */ /* 0x000fea0003800000 */
.L_x_418:
        /* <DEDUP_REMOVED lines=10> */
.L_x_422:
[----:B------:R-:W1:Y:S02]  /*13e90*/  MUFU.RCP R41, R48 ;  /* 0x0000003000297308 */ /* 0x000e640000001000 */
[----:B-1----:R-:W-:-:S04]  /*13ea0*/  FFMA R0, R48, R41, -1 ;  /* 0xbf80000030007423 */ /* 0x002fc80000000029 */
[----:B------:R-:W-:-:S04]  /*13eb0*/  FADD.FTZ R0, -R0, -RZ ;  /* 0x800000ff00007221 */ /* 0x000fc80000010100 */
[----:B------:R-:W-:-:S07]  /*13ec0*/  FFMA R41, R41, R0, R41 ;  /* 0x0000000029297223 */ /* 0x000fce0000000029 */
.L_x_423:
[----:B------:R-:W-:Y:S05]  /*13ed0*/  BSYNC B1 ;  /* 0x0000000000017941 */ /* 0x000fea0003800000 */
.L_x_421:
        /* <DEDUP_REMOVED lines=10> */
.L_x_425:
[----:B------:R-:W1:Y:S02]  /*13f80*/  MUFU.RCP R44, R65 ;  /* 0x00000041002c7308 */ /* 0x000e640000001000 */
[----:B-1----:R-:W-:-:S04]  /*13f90*/  FFMA R0, R65, R44, -1 ;  /* 0xbf80000041007423 */ /* 0x002fc8000000002c */
[----:B------:R-:W-:-:S04]  /*13fa0*/  FADD.FTZ R3, -R0, -RZ ;  /* 0x800000ff00037221 */ /* 0x000fc80000010100 */
[----:B------:R-:W-:-:S07]  /*13fb0*/  FFMA R44, R44, R3, R44 ;  /* 0x000000032c2c7223 */ /* 0x000fce000000002c */
.L_x_426:
[----:B------:R-:W-:Y:S05]  /*13fc0*/  BSYNC B1 ;  /* 0x0000000000017941 */ /* 0x000fea0003800000 */
.L_x_424:
        /* <DEDUP_REMOVED lines=10> */
.L_x_428:
[----:B------:R-:W1:Y:S02]  /*14070*/  MUFU.RCP R43, R58 ;  /* 0x0000003a002b7308 */ /* 0x000e640000001000 */
[----:B-1----:R-:W-:-:S04]  /*14080*/  FFMA R0, R58, R43, -1 ;  /* 0xbf8000003a007423 */ /* 0x002fc8000000002b */
[----:B------:R-:W-:-:S04]  /*14090*/  FADD.FTZ R0, -R0, -RZ ;  /* 0x800000ff00007221 */ /* 0x000fc80000010100 */
[----:B------:R-:W-:-:S07]  /*140a0*/  FFMA R43, R43, R0, R43 ;  /* 0x000000002b2b7223 */ /* 0x000fce000000002b */
.L_x_429:
[----:B------:R-:W-:Y:S05]  /*140b0*/  BSYNC B1 ;  /* 0x0000000000017941 */ /* 0x000fea0003800000 */
.L_x_427:
        /* <DEDUP_REMOVED lines=10> */
.L_x_431:
[----:B------:R-:W1:Y:S02]  /*14160*/  MUFU.RCP R46, R45 ;  /* 0x0000002d002e7308 */ /* 0x000e640000001000 */
[----:B-1----:R-:W-:-:S04]  /*14170*/  FFMA R0, R45, R46, -1 ;  /* 0xbf8000002d007423 */ /* 0x002fc8000000002e */
[----:B------:R-:W-:-:S04]  /*14180*/  FADD.FTZ R3, -R0, -RZ ;  /* 0x800000ff00037221 */ /* 0x000fc80000010100 */
[----:B------:R-:W-:-:S07]  /*14190*/  FFMA R46, R46, R3, R46 ;  /* 0x000000032e2e7223 */ /* 0x000fce000000002e */
.L_x_432:
[----:B------:R-:W-:Y:S05]  /*141a0*/  BSYNC B1 ;  /* 0x0000000000017941 */ /* 0x000fea0003800000 */
.L_x_430:
        /* <DEDUP_REMOVED lines=10> */
.L_x_434:
[----:B------:R-:W1:Y:S02]  /*14250*/  MUFU.RCP R45, R60 ;  /* 0x0000003c002d7308 */ /* 0x000e640000001000 */
[----:B-1----:R-:W-:-:S04]  /*14260*/  FFMA R0, R60, R45, -1 ;  /* 0xbf8000003c007423 */ /* 0x002fc8000000002d */
[----:B------:R-:W-:-:S04]  /*14270*/  FADD.FTZ R0, -R0, -RZ ;  /* 0x800000ff00007221 */ /* 0x000fc80000010100 */
[----:B------:R-:W-:-:S07]  /*14280*/  FFMA R45, R45, R0, R45 ;  /* 0x000000002d2d7223 */ /* 0x000fce000000002d */
.L_x_435:
[----:B------:R-:W-:Y:S05]  /*14290*/  BSYNC B1 ;  /* 0x0000000000017941 */ /* 0x000fea0003800000 */
.L_x_433:
        /* <DEDUP_REMOVED lines=10> */
.L_x_437:
[----:B------:R-:W1:Y:S02]  /*14340*/  MUFU.RCP R48, R49 ;  /* 0x0000003100307308 */ /* 0x000e640000001000 */
[----:B-1----:R-:W-:-:S04]  /*14350*/  FFMA R0, R49, R48, -1 ;  /* 0xbf80000031007423 */ /* 0x002fc80000000030 */
[----:B------:R-:W-:-:S04]  /*14360*/  FADD.FTZ R3, -R0, -RZ ;  /* 0x800000ff00037221 */ /* 0x000fc80000010100 */
[----:B------:R-:W-:-:S07]  /*14370*/  FFMA R48, R48, R3, R48 ;  /* 0x0000000330307223 */ /* 0x000fce0000000030 */
.L_x_438:
[----:B------:R-:W-:Y:S05]  /*14380*/  BSYNC B1 ;  /* 0x0000000000017941 */ /* 0x000fea0003800000 */
.L_x_436:
        /* <DEDUP_REMOVED lines=10> */
.L_x_440:
[----:B------:R-:W1:Y:S02]  /*14430*/  MUFU.RCP R47, R50 ;  /* 0x00000032002f7308 */ /* 0x000e640000001000 */
[----:B-1----:R-:W-:-:S04]  /*14440*/  FFMA R0, R50, R47, -1 ;  /* 0xbf80000032007423 */ /* 0x002fc8000000002f */
[----:B------:R-:W-:-:S04]  /*14450*/  FADD.FTZ R0, -R0, -RZ ;  /* 0x800000ff00007221 */ /* 0x000fc80000010100 */
[----:B------:R-:W-:-:S07]  /*14460*/  FFMA R47, R47, R0, R47 ;  /* 0x000000002f2f7223 */ /* 0x000fce000000002f */
.L_x_441:
[----:B------:R-:W-:Y:S05]  /*14470*/  BSYNC B1 ;  /* 0x0000000000017941 */ /* 0x000fea0003800000 */
.L_x_439:
        /* <DEDUP_REMOVED lines=10> */
.L_x_443:
[----:B------:R-:W1:Y:S02]  /*14520*/  MUFU.RCP R50, R53 ;  /* 0x0000003500327308 */ /* 0x000e640000001000 */
[----:B-1----:R-:W-:-:S04]  /*14530*/  FFMA R0, R53, R50, -1 ;  /* 0xbf80000035007423 */ /* 0x002fc80000000032 */
[----:B------:R-:W-:-:S04]  /*14540*/  FADD.FTZ R3, -R0, -RZ ;  /* 0x800000ff00037221 */ /* 0x000fc80000010100 */
[----:B------:R-:W-:-:S07]  /*14550*/  FFMA R50, R50, R3, R50 ;  /* 0x0000000332327223 */ /* 0x000fce0000000032 */
.L_x_444:
[----:B------:R-:W-:Y:S05]  /*14560*/  BSYNC B1 ;  /* 0x0000000000017941 */ /* 0x000fea0003800000 */
.L_x_442:
        /* <DEDUP_REMOVED lines=10> */
.L_x_446:
[----:B------:R-:W1:Y:S02]  /*14610*/  MUFU.RCP R52, R51 ;  /* 0x0000003300347308 */ /* 0x000e640000001000 */
[----:B-1----:R-:W-:-:S04]  /*14620*/  FFMA R0, R51, R52, -1 ;  /* 0xbf80000033007423 */ /* 0x002fc80000000034 */
[----:B------:R-:W-:-:S04]  /*14630*/  FADD.FTZ R3, -R0, -RZ ;  /* 0x800000ff00037221 */ /* 0x000fc80000010100 */
[----:B------:R-:W-:-:S07]  /*14640*/  FFMA R52, R52, R3, R52 ;  /* 0x0000000334347223 */ /* 0x000fce0000000034 */
.L_x_447:
[----:B------:R-:W-:Y:S05]  /*14650*/  BSYNC B1 ;  /* 0x0000000000017941 */ /* 0x000fea0003800000 */
.L_x_445:
        /* <DEDUP_REMOVED lines=10> */
.L_x_449:
[----:B------:R-:W1:Y:S02]  /*14700*/  MUFU.RCP R54, R55 ;  /* 0x0000003700367308 */ /* 0x000e640000001000 */
[----:B-1----:R-:W-:-:S04]  /*14710*/  FFMA R0, R55, R54, -1 ;  /* 0xbf80000037007423 */ /* 0x002fc80000000036 */
[----:B------:R-:W-:-:S04]  /*14720*/  FADD.FTZ R3, -R0, -RZ ;  /* 0x800000ff00037221 */ /* 0x000fc80000010100 */
[----:B------:R-:W-:-:S07]  /*14730*/  FFMA R54, R54, R3, R54 ;  /* 0x0000000336367223 */ /* 0x000fce0000000036 */
.L_x_450:
[----:B------:R-:W-:Y:S05]  /*14740*/  BSYNC B1 ;  /* 0x0000000000017941 */ /* 0x000fea0003800000 */
.L_x_448:
        /* <DEDUP_REMOVED lines=10> */
.L_x_452:
[----:B------:R-:W1:Y:S02]  /*147f0*/  MUFU.RCP R49, R56 ;  /* 0x0000003800317308 */ /* 0x000e640000001000 */
[----:B-1----:R-:W-:-:S04]  /*14800*/  FFMA R0, R56, R49, -1 ;  /* 0xbf80000038007423 */ /* 0x002fc80000000031 */
[----:B------:R-:W-:-:S04]  /*14810*/  FADD.FTZ R0, -R0, -RZ ;  /* 0x800000ff00007221 */ /* 0x000fc80000010100 */
[----:B------:R-:W-:-:S07]  /*14820*/  FFMA R49, R49, R0, R49 ;  /* 0x0000000031317223 */ /* 0x000fce0000000031 */
.L_x_453:
[----:B------:R-:W-:Y:S05]  /*14830*/  BSYNC B1 ;  /* 0x0000000000017941 */ /* 0x000fea0003800000 */
.L_x_451:
        /* <DEDUP_REMOVED lines=9> */
.L_x_455:
[----:B------:R-:W1:Y:S02]  /*148d0*/  MUFU.RCP R0, R57 ;  /* 0x0000003900007308 */ /* 0x000e640000001000 */
[----:B-1----:R-:W-:-:S04]  /*148e0*/  FFMA R3, R57, R0, -1 ;  /* 0xbf80000039037423 */ /* 0x002fc80000000000 */
[----:B------:R-:W-:-:S04]  /*148f0*/  FADD.FTZ R3, -R3, -RZ ;  /* 0x800000ff03037221 */ /* 0x000fc80000010100 */
[----:B------:R-:W-:-:S07]  /*14900*/  FFMA R0, R0, R3, R0 ;  /* 0x0000000300007223 */ /* 0x000fce0000000000 */
.L_x_456:
[----:B------:R-:W-:Y:S05]  /*14910*/  BSYNC B1 ;  /* 0x0000000000017941 */ /* 0x000fea0003800000 */
.L_x_454:
        /* <DEDUP_REMOVED lines=26> */
.L_x_457:
        /* <DEDUP_REMOVED lines=27> */
.L_x_459:
[----:B------:R-:W-:Y:S05]  /*14c70*/  BSYNC B0 ;  /* 0x0000000000007941 */ /* 0x000fea0003800000 */
.L_x_458:
[----:B------:R-:W-:Y:S04]  /*14c80*/  BSSY B0, `(.L_x_460) ;  /* 0x0000033000007945 */ /* 0x000fe80003800000 */
[----:B------:R-:W-:Y:S05]  /*14c90*/  @P0 BRA `(.L_x_461) ;  /* 0x0000000000c40947 */ /* 0x000fea0003800000 */
[----:B------:R-:W2:Y:S02]  /*14ca0*/  LDL R0, [R1+0xcc] ;  /* 0x0000cc0001007983 */ /* 0x000ea40000100800 */
[----:B--2---:R-:W-:-:S13]  /*14cb0*/  ISETP.NE.AND P2, PT, R0, 0x3, PT ;  /* 0x000000030000780c */ /* 0x004fda0003f45270 */
[----:B------:R-:W-:Y:S05]  /*14cc0*/  @!P2 BRA `(.L_x_462) ;  /* 0x000000000004a947 */ /* 0x000fea0003800000 */
[----:B------:R-:W-:Y:S01]  /*14cd0*/  BPT.TRAP 0x1 ;  /* 0x000000040000795c */ /* 0x000fe20000300000 */
.L_x_462:
[----:B------:R-:W2:Y:S04]  /*14ce0*/  LDL.LU R0, [R1+0xb8] ;  /* 0x0000b80001007983 */ /* 0x000ea80000300800 */
[----:B------:R-:W3:Y:S01]  /*14cf0*/  LDL R3, [R1+0xb4] ;  /* 0x0000b40001037983 */ /* 0x000ee20000100800 */
[----:B------:R-:W-:Y:S01]  /*14d00*/  BSSY B1, `(.L_x_463) ;  /* 0x0000005000017945 */ /* 0x000fe20003800000 */
[----:B--2---:R-:W-:Y:S02]  /*14d10*/  SHF.L.U32 R0, R0, 0x1f, RZ ;  /* 0x0000001f00007819 */ /* 0x004fe400000006ff */
[----:B---3--:R-:W-:-:S04]  /*14d20*/  LEA R3, R3, UR47, 0x3 ;  /* 0x0000002f03037c11 */ /* 0x008fc8000f8e18ff */
[----:B------:R-:W1:Y:S02]  /*14d30*/  SYNCS.PHASECHK.TRANS64.TRYWAIT P0, [R3+URZ+0x80], R0 ;  /* 0x00008000030075a7 */ /* 0x000e64000800017f */
[----:B-1----:R-:W-:Y:S05]  /*14d40*/  @!P0 BRA `(.L_x_464) ;  /* 0x0000005c007c8947 */ /* 0x002fea0003800000 */
.L_x_630:
[----:B------:R-:W-:Y:S05]  /*14d50*/  BSYNC B1 ;  /* 0x0000000000017941 */ /* 0x000fea0003800000 */
.L_x_463:
[----:B------:R-:W-:Y:S04]  /*14d60*/  BSSY B1, `(.L_x_465) ;  /* 0x0000012000017945 */ /* 0x000fe80003800000 */
[----:B------:R-:W-:Y:S05]  /*14d70*/  @P1 BRA `(.L_x_466) ;  /* 0x0000000000401947 */ /* 0x000fea0003800000 */
[----:B------:R-:W1:Y:S02]  /*14d80*/  LDL.LU R4, [R1+0xb4] ;  /* 0x0000b40001047983 */ /* 0x000e640000300800 */
[----:B-1----:R-:W-:-:S04]  /*14d90*/  LEA R0, R4, R12, 0xc ;  /* 0x0000000c04007211 */ /* 0x002fc800078e60ff */
[----:B------:R-:W-:Y:S01]  /*14da0*/  IADD3 R4, R0, UR47, RZ ;  /* 0x0000002f00047c10 */ /* 0x000fe2000fffe0ff */
        /* <DEDUP_REMOVED lines=13> */
.L_x_466:
[----:B------:R-:W-:Y:S05]  /*14e80*/  BSYNC B1 ;  /* 0x0000000000017941 */ /* 0x000fea0003800000 */
.L_x_465:
        /* <DEDUP_REMOVED lines=8> */
.L_x_467:
[----:B-1----:R-:W1:Y:S01]  /*14f10*/  S2R R3, SR_CgaCtaId ;  /* 0x0000000000037919 */ /* 0x002e620000008800 */
[C---:B------:R-:W-:Y:S02]  /*14f20*/  LEA R0, R14.reuse, UR47, 0x3 ;  /* 0x0000002f0e007c11 */ /* 0x040fe4000f8e18ff */
[----:B------:R-:W-:Y:S02]  /*14f30*/  IADD3 R14, R14, 0x1, RZ ;  /* 0x000000010e0e7810 */ /* 0x000fe40007ffe0ff */
[----:B------:R-:W-:Y:S02]  /*14f40*/  IADD3 R0, R0, 0xa0, RZ ;  /* 0x000000a000007810 */ /* 0x000fe40007ffe0ff */
[----:B------:R-:W-:-:S04]  /*14f50*/  ISETP.NE.AND P0, PT, R14, 0x4, PT ;  /* 0x000000040e00780c */ /* 0x000fc80003f05270 */
[----:B------:R-:W-:Y:S02]  /*14f60*/  SEL R14, R14, RZ, P0 ;  /* 0x000000ff0e0e7207 */ /* 0x000fe40000000000 */
[----:B-1----:R-:W-:-:S04]  /*14f70*/  PRMT R0, R3, 0x654, R0 ;  /* 0x0000065403007816 */ /* 0x002fc80000000000 */
[----:B--2---:R1:W-:Y:S02]  /*14f80*/  SYNCS.ARRIVE.TRANS64.RED.A1T0 RZ, [R0+URZ], RZ ;  /* 0x000000ff00ff79a7 */ /* 0x0043e4000810043f */
[----:B-1----:R-:W-:-:S04]  /*14f90*/  SEL R0, RZ, 0x1, P0 ;  /* 0x00000001ff007807 */ /* 0x002fc80000000000 */
[----:B------:R-:W-:-:S07]  /*14fa0*/  LOP3.LUT R13, R13, R0, RZ, 0x3c, !PT ;  /* 0x000000000d0d7212 */ /* 0x000fce00078e3cff */
.L_x_461:
[----:B------:R-:W-:Y:S05]  /*14fb0*/  BSYNC B0 ;  /* 0x0000000000007941 */ /* 0x000fea0003800000 */
.L_x_460:
[----:B------:R-:W2:Y:S04]  /*14fc0*/  LDL.LU R3, [R1+0x74] ;  /* 0x0000740001037983 */ /* 0x000ea80000300800 */
[----:B------:R-:W3:Y:S04]  /*14fd0*/  LDL.LU R15, [R1+0x78] ;  /* 0x00007800010f7983 */ /* 0x000ee80000300800 */
[----:B------:R-:W4:Y:S04]  /*14fe0*/  LDL.LU R19, [R1+0x7c] ;  /* 0x00007c0001137983 */ /* 0x000f280000300800 */
[----:B------:R-:W5:Y:S04]  /*14ff0*/  LDL.LU R26, [R1+0x80] ;  /* 0x00008000011a7983 */ /* 0x000f680000300800 */
[----:B------:R-:W4:Y:S04]  /*15000*/  LDL.LU R25, [R1+0x84] ;  /* 0x0000840001197983 */ /* 0x000f280000300800 */
[----:B------:R-:W4:Y:S01]  /*15010*/  LDL.LU R20, [R1+0x88] ;  /* 0x0000880001147983 */ /* 0x000f220000300800 */
[----:B------:R-:W-:-:S03]  /*15020*/  F2FP.F16.E4M3.UNPACK_B R0, R6 ;  /* 0x00000006ff00723e */ /* 0x000fc600020006ff */
[----:B------:R-:W4:Y:S04]  /*15030*/  LDL.LU R24, [R1+0x8c] ;  /* 0x00008c0001187983 */ /* 0x000f280000300800 */
[----:B------:R-:W4:Y:S01]  /*15040*/  LDL.LU R21, [R1+0x90] ;  /* 0x0000900001157983 */ /* 0x000f220000300800 */
[----:B------:R-:W-:Y:S01]  /*15050*/  F2FP.F16.E4M3.UNPACK_B R4, R7 ;  /* 0x00000007ff04723e */ /* 0x000fe200020006ff */
[----:B------:R-:W-:Y:S02]  /*15060*/  HADD2.F32 R11, -RZ, R0.H1_H1 ;  /* 0x30000000ff0b7230 */ /* 0x000fe40000004100 */
[----:B------:R-:W4:Y:S04]  /*15070*/  LDL.LU R23, [R1+0x94] ;  /* 0x0000940001177983 */ /* 0x000f280000300800 */
[----:B------:R-:W4:Y:S01]  /*15080*/  LDL.LU R22, [R1+0x98] ;  /* 0x0000980001167983 */ /* 0x000f220000300800 */
[----:B------:R-:W-:-:S02]  /*15090*/  HADD2.F32 R17, -RZ, R4.H0_H0 ;  /* 0x20000004ff117230 */ /* 0x000fc40000004100 */
[C---:B--2---:R-:W-:Y:S01]  /*150a0*/  FMUL R5, R2.reuse, R3 ;  /* 0x0000000302057220 */ /* 0x044fe20000400000 */
[----:B------:R-:W-:Y:S01]  /*150b0*/  HADD2.F32 R3, -RZ, R0.H0_H0 ;  /* 0x20000000ff037230 */ /* 0x000fe20000004100 */
[----:B------:R-:W-:Y:S01]  /*150c0*/  F2FP.F16.E4M3.UNPACK_B R0, R6.H1 ;  /* 0x00000006ff00723e */ /* 0x000fe200030006ff */
[----:B---3--:R-:W-:-:S03]  /*150d0*/  FMUL R18, R2, R15 ;  /* 0x0000000f02127220 */ /* 0x008fc60000400000 */
[----:B------:R-:W-:Y:S01]  /*150e0*/  FFMA R6, R16, R3, R5 ;  /* 0x0000000310067223 */ /* 0x000fe20000000005 */
[----:B------:R-:W-:Y:S02]  /*150f0*/  HADD2.F32 R5, -RZ, R4.H1_H1 ;  /* 0x30000004ff057230 */ /* 0x000fe40000004100 */
[----:B-----5:R-:W-:Y:S02]  /*15100*/  FMUL R4, R2, R26 ;  /* 0x0000001a02047220 */ /* 0x020fe40000400000 */
[----:B------:R-:W2:Y:S04]  /*15110*/  LDL.LU R26, [R1+0x9c] ;  /* 0x00009c00011a7983 */ /* 0x000ea80000300800 */
[----:B------:R-:W3:Y:S01]  /*15120*/  LDL.LU R31, [R1+0xa0] ;  /* 0x0000a000011f7983 */ /* 0x000ee20000300800 */
[----:B------:R-:W-:Y:S01]  /*15130*/  FFMA R11, R16, R11, R18 ;  /* 0x0000000b100b7223 */ /* 0x000fe20000000012 */
[----:B----4-:R-:W-:-:S02]  /*15140*/  FMUL R18, R2, R25 ;  /* 0x0000001902127220 */ /* 0x010fc40000400000 */
[----:B------:R-:W4:Y:S04]  /*15150*/  LDL.LU R25, [R1+0xa4] ;  /* 0x0000a40001197983 */ /* 0x000f280000300800 */
[----:B------:R-:W5:Y:S04]  /*15160*/  LDL.LU R40, [R1+0xa8] ;  /* 0x0000a80001287983 */ /* 0x000f680000300800 */
[----:B------:R-:W5:Y:S04]  /*15170*/  LDL.LU R44, [R1+0xac] ;  /* 0x0000ac00012c7983 */ /* 0x000f680000300800 */
[----:B------:R-:W5:Y:S01]  /*15180*/  LDL.LU R46, [R1+0xb0] ;  /* 0x0000b000012e7983 */ /* 0x000f620000300800 */
[--C-:B------:R-:W-:Y:S01]  /*15190*/  HADD2.F32 R15, -RZ, R0.reuse.H1_H1 ;  /* 0x30000000ff0f7230 */ /* 0x100fe20000004100 */
[----:B------:R-:W-:Y:S01]  /*151a0*/  MOV R54, 0x3bbb989d ;  /* 0x3bbb989d00367802 */ /* 0x000fe20000000f00 */
[----:B------:R-:W-:-:S02]  /*151b0*/  HADD2.F32 R3, -RZ, R0.H0_H0 ;  /* 0x20000000ff037230 */ /* 0x000fc40000004100 */
[C---:B------:R-:W-:Y:S01]  /*151c0*/  FMUL R19, R2.reuse, R19 ;  /* 0x0000001302137220 */ /* 0x040fe20000400000 */
[----:B------:R-:W-:Y:S01]  /*151d0*/  F2FP.F16.E4M3.UNPACK_B R0, R7.H1 ;  /* 0x00000007ff00723e */ /* 0x000fe200030006ff */
[----:B------:R-:W-:Y:S01]  /*151e0*/  FMUL R20, R2, R20 ;  /* 0x0000001402147220 */ /* 0x000fe20000400000 */
[----:B------:R-:W-:Y:S01]  /*151f0*/  FFMA R15, R16, R15, R4 ;  /* 0x0000000f100f7223 */ /* 0x000fe20000000004 */
[----:B------:R-:W-:Y:S01]  /*15200*/  MOV R55, 0x437c0000 ;  /* 0x437c000000377802 */ /* 0x000fe20000000f00 */
[----:B------:R-:W-:Y:S01]  /*15210*/  FFMA.SAT R4, -R6, R54, 0.5 ;  /* 0x3f00000006047423 */ /* 0x000fe20000002136 */
[C---:B------:R-:W-:Y:S01]  /*15220*/  FFMA R7, R16.reuse, R3, R19 ;  /* 0x0000000310077223 */ /* 0x040fe20000000013 */
[C---:B------:R-:W-:Y:S01]  /*15230*/  FFMA R17, R16.reuse, R17, R18 ;  /* 0x0000001110117223 */ /* 0x040fe20000000012 */
[----:B------:R-:W-:Y:S01]  /*15240*/  FFMA R18, R16, R5, R20 ;  /* 0x0000000510127223 */ /* 0x000fe20000000014 */
[--C-:B------:R-:W-:Y:S02]  /*15250*/  HADD2.F32 R19, -RZ, R0.reuse.H0_H0 ;  /* 0x20000000ff137230 */ /* 0x100fe40000004100 */
[C---:B------:R-:W-:Y:S01]  /*15260*/  FMUL R20, R2.reuse, R21 ;  /* 0x0000001502147220 */ /* 0x040fe20000400000 */
[----:B------:R-:W-:Y:S01]  /*15270*/  HADD2.F32 R3, -RZ, R0.H1_H1 ;  /* 0x30000000ff037230 */ /* 0x000fe20000004100 */
[----:B------:R-:W-:Y:S01]  /*15280*/  F2FP.F16.E4M3.UNPACK_B R0, R8 ;  /* 0x00000008ff00723e */ /* 0x000fe200020006ff */
[----:B------:R-:W-:Y:S01]  /*15290*/  FMUL R5, R2, R24 ;  /* 0x0000001802057220 */ /* 0x000fe20000400000 */
[----:B------:R-:W-:Y:S01]  /*152a0*/  FFMA.RM R27, R4, R55, 12582913 ;  /* 0x4b400001041b7423 */ /* 0x000fe20000004037 */
[----:B------:R-:W-:Y:S01]  /*152b0*/  FMUL R4, R2, R22 ;  /* 0x0000001602047220 */ /* 0x000fe20000400000 */
[----:B------:R-:W-:Y:S01]  /*152c0*/  FFMA.SAT R22, -R11, R54, 0.5 ;  /* 0x3f0000000b167423 */ /* 0x000fe20000002136 */
[C---:B------:R-:W-:Y:S01]  /*152d0*/  FFMA R20, R16.reuse, R3, R20 ;  /* 0x0000000310147223 */ /* 0x040fe20000000014 */
[----:B------:R-:W-:Y:S01]  /*152e0*/  FFMA R19, R16, R19, R5 ;  /* 0x0000001310137223 */ /* 0x000fe20000000005 */
[----:B------:R-:W-:-:S02]  /*152f0*/  HADD2.F32 R3, -RZ, R0.H0_H0 ;  /* 0x20000000ff037230 */ /* 0x000fc40000004100 */
[----:B------:R-:W-:Y:S01]  /*15300*/  FMUL R5, R2, R23 ;  /* 0x0000001702057220 */ /* 0x000fe20000400000 */
[----:B------:R-:W-:Y:S01]  /*15310*/  HADD2.F32 R21, -RZ, R0.H1_H1 ;  /* 0x30000000ff157230 */ /* 0x000fe20000004100 */
[----:B------:R-:W-:Y:S01]  /*15320*/  F2FP.F16.E4M3.UNPACK_B R0, R8.H1 ;  /* 0x00000008ff00723e */ /* 0x000fe200030006ff */
[----:B------:R-:W-:Y:S01]  /*15330*/  FFMA.RM R28, R22, R55, 12582913 ;  /* 0x4b400001161c7423 */ /* 0x000fe20000004037 */
[----:B------:R-:W-:Y:S01]  /*15340*/  FFMA R8, R16, R3, R5 ;  /* 0x0000000310087223 */ /* 0x000fe20000000005 */
[----:B------:R-:W-:Y:S02]  /*15350*/  FFMA.SAT R24, -R7, R54, 0.5 ;  /* 0x3f00000007187423 */ /* 0x000fe40000002136 */
[----:B------:R-:W-:Y:S02]  /*15360*/  HADD2.F32 R3, -RZ, R0.H0_H0 ;  /* 0x20000000ff037230 */ /* 0x000fe40000004100 */
[----:B------:R-:W-:Y:S01]  /*15370*/  FADD R22, R28, -12583039 ;  /* 0xcb40007f1c167421 */ /* 0x000fe20000000000 */
[----:B------:R-:W-:Y:S01]  /*15380*/  FADD R23, R27, -12583039 ;  /* 0xcb40007f1b177421 */ /* 0x000fe20000000000 */
[----:B------:R-:W-:-:S02]  /*15390*/  FFMA.RM R30, R24, R55, 12582913 ;  /* 0x4b400001181e7423 */ /* 0x000fc40000004037 */
[C---:B------:R-:W-:Y:S01]  /*153a0*/  FFMA R24, -R11.reuse, 1.4426950216293334961, -R22 ;  /* 0x3fb8aa3b0b187823 */ /* 0x040fe20000000916 */
[----:B------:R-:W-:Y:S01]  /*153b0*/  FFMA R23, -R6, 1.4426950216293334961, -R23 ;  /* 0x3fb8aa3b06177823 */ /* 0x000fe20000000917 */
[----:B------:R-:W-:Y:S02]  /*153c0*/  FFMA R21, R16, R21, R4 ;  /* 0x0000001510157223 */ /* 0x000fe40000000004 */
[----:B------:R-:W-:Y:S01]  /*153d0*/  FFMA R24, -R11, 1.925963033500011079e-08, R24 ;  /* 0x32a570600b187823 */ /* 0x000fe20000000118 */
[----:B------:R-:W-:Y:S01]  /*153e0*/  FFMA R4, -R6, 1.925963033500011079e-08, R23 ;  /* 0x32a5706006047823 */ /* 0x000fe20000000117 */
[----:B------:R-:W-:Y:S01]  /*153f0*/  HADD2.F32 R23, -RZ, R0.H1_H1 ;  /* 0x30000000ff177230 */ /* 0x000fe20000004100 */
[----:B------:R-:W-:Y:S01]  /*15400*/  F2FP.F16.E4M3.UNPACK_B R0, R9 ;  /* 0x00000009ff00723e */ /* 0x000fe200020006ff */
[----:B------:R1:W-:Y:S01]  /*15410*/  MUFU.EX2 R29, R24 ;  /* 0x00000018001d7308 */ /* 0x0003e20000000800 */
[----:B------:R-:W-:-:S04]  /*15420*/  FFMA.SAT R36, -R19, R54, 0.5 ;  /* 0x3f00000013247423 */ /* 0x000fc80000002136 */
[----:B------:R-:W-:Y:S01]  /*15430*/  FFMA.RM R38, R36, R55, 12582913 ;  /* 0x4b40000124267423 */ /* 0x000fe20000004037 */
[-C--:B------:R-:W-:Y:S01]  /*15440*/  FFMA.SAT R41, -R8, R54.reuse, 0.5 ;  /* 0x3f00000008297423 */ /* 0x080fe20000002136 */
[----:B------:R-:W-:-:S03]  /*15450*/  FFMA.SAT R43, -R21, R54, 0.5 ;  /* 0x3f000000152b7423 */ /* 0x000fc60000002136 */
[----:B------:R-:W-:Y:S01]  /*15460*/  FFMA.RM R42, R41, R55, 12582913 ;  /* 0x4b400001292a7423 */ /* 0x000fe20000004037 */
[----:B------:R-:W5:Y:S01]  /*15470*/  MUFU.EX2 R4, R4 ;  /* 0x0000000400047308 */ /* 0x000f620000000800 */
[----:B------:R-:W-:Y:S02]  /*15480*/  SHF.L.U32 R28, R28, 0x17, RZ ;  /* 0x000000171c1c7819 */ /* 0x000fe400000006ff */
[----:B------:R-:W-:Y:S01]  /*15490*/  SHF.L.U32 R27, R27, 0x17, RZ ;  /* 0x000000171b1b7819 */ /* 0x000fe200000006ff */
[----:B------:R-:W-:Y:S01]  /*154a0*/  BSSY B1, `(.L_x_468) ;  /* 0x000008a000017945 */ /* 0x000fe20003800000 */
[----:B--2---:R-:W-:Y:S01]  /*154b0*/  FMUL R5, R2, R26 ;  /* 0x0000001a02057220 */ /* 0x004fe20000400000 */
[----:B------:R-:W-:-:S03]  /*154c0*/  FADD R26, R30, -12583039 ;  /* 0xcb40007f1e1a7421 */ /* 0x000fc60000000000 */
[----:B------:R-:W-:Y:S01]  /*154d0*/  FFMA R22, R16, R3, R5 ;  /* 0x0000000310167223 */ /* 0x000fe20000000005 */
[-C--:B------:R-:W-:Y:S01]  /*154e0*/  FFMA.SAT R5, -R17, R54.reuse, 0.5 ;  /* 0x3f00000011057423 */ /* 0x080fe20000002136 */
[-C--:B------:R-:W-:Y:S01]  /*154f0*/  FFMA.SAT R3, -R15, R54.reuse, 0.5 ;  /* 0x3f0000000f037423 */ /* 0x080fe20000002136 */
[----:B------:R-:W-:Y:S02]  /*15500*/  FFMA R26, -R7, 1.4426950216293334961, -R26 ;  /* 0x3fb8aa3b071a7823 */ /* 0x000fe4000000091a */
[-C--:B------:R-:W-:Y:S01]  /*15510*/  FFMA.RM R35, R5, R55.reuse, 12582913 ;  /* 0x4b40000105237423 */ /* 0x080fe20000004037 */
[----:B------:R-:W-:Y:S01]  /*15520*/  FFMA.RM R32, R3, R55, 12582913 ;  /* 0x4b40000103207423 */ /* 0x000fe20000004037 */
[----:B---3--:R-:W-:Y:S01]  /*15530*/  FMUL R3, R2, R31 ;  /* 0x0000001f02037220 */ /* 0x008fe20000400000 */
[----:B------:R-:W-:Y:S01]  /*15540*/  FFMA.SAT R5, -R18, R54, 0.5 ;  /* 0x3f00000012057423 */ /* 0x000fe20000002136 */
[----:B-1----:R-:W-:Y:S01]  /*15550*/  FADD R24, R35, -12583039 ;  /* 0xcb40007f23187421 */ /* 0x002fe20000000000 */
[----:B------:R-:W-:Y:S01]  /*15560*/  FFMA R26, -R7, 1.925963033500011079e-08, R26 ;  /* 0x32a57060071a7823 */ /* 0x000fe2000000011a */
[----:B------:R-:W-:Y:S01]  /*15570*/  FFMA R23, R16, R23, R3 ;  /* 0x0000001710177223 */ /* 0x000fe20000000003 */
[----:B------:R-:W-:-:S02]  /*15580*/  HADD2.F32 R3, -RZ, R0.H0_H0 ;  /* 0x20000000ff037230 */ /* 0x000fc40000004100 */
[----:B------:R-:W-:Y:S01]  /*15590*/  FFMA.RM R37, R5, R55, 12582913 ;  /* 0x4b40000105257423 */ /* 0x000fe20000004037 */
[C---:B------:R-:W-:Y:S01]  /*155a0*/  FFMA R24, -R17.reuse, 1.4426950216293334961, -R24 ;  /* 0x3fb8aa3b11187823 */ /* 0x040fe20000000918 */
[----:B----4-:R-:W-:Y:S01]  /*155b0*/  FMUL R5, R2, R25 ;  /* 0x0000001902057220 */ /* 0x010fe20000400000 */
[----:B------:R1:W2:Y:S01]  /*155c0*/  MUFU.EX2 R31, R26 ;  /* 0x0000001a001f7308 */ /* 0x0002a20000000800 */
[----:B------:R-:W-:Y:S01]  /*155d0*/  FADD R34, R32, -12583039 ;  /* 0xcb40007f20227421 */ /* 0x000fe20000000000 */
[----:B------:R-:W-:Y:S01]  /*155e0*/  FFMA R25, -R17, 1.925963033500011079e-08, R24 ;  /* 0x32a5706011197823 */ /* 0x000fe20000000118 */
[----:B------:R-:W-:Y:S01]  /*155f0*/  FFMA R24, R16, R3, R5 ;  /* 0x0000000310187223 */ /* 0x000fe20000000005 */
[----:B------:R-:W-:Y:S01]  /*15600*/  FADD R39, R37, -12583039 ;  /* 0xcb40007f25277421 */ /* 0x000fe20000000000 */
[----:B-----5:R-:W-:Y:S01]  /*15610*/  FMUL R5, R2, R40 ;  /* 0x0000002802057220 */ /* 0x020fe20000400000 */
[----:B-1----:R-:W-:Y:S01]  /*15620*/  FFMA.SAT R26, -R20, R54, 0.5 ;  /* 0x3f000000141a7423 */ /* 0x002fe20000002136 */
[----:B------:R-:W-:-:S02]  /*15630*/  HADD2.F32 R3, -RZ, R0.H1_H1 ;  /* 0x30000000ff037230 */ /* 0x000fc40000004100 */
[C---:B------:R-:W-:Y:S01]  /*15640*/  FFMA R34, -R15.reuse, 1.4426950216293334961, -R34 ;  /* 0x3fb8aa3b0f227823 */ /* 0x040fe20000000922 */
[----:B------:R-:W-:Y:S01]  /*15650*/  FADD R0, R38, -12583039 ;  /* 0xcb40007f26007421 */ /* 0x000fe20000000000 */
[----:B------:R-:W-:Y:S01]  /*15660*/  FFMA.RM R40, R26, R55, 12582913 ;  /* 0x4b4000011a287423 */ /* 0x000fe20000004037 */
[C---:B------:R-:W-:Y:S01]  /*15670*/  FFMA R39, -R18.reuse, 1.4426950216293334961, -R39 ;  /* 0x3fb8aa3b12277823 */ /* 0x040fe20000000927 */
[----:B------:R1:W-:Y:S01]  /*15680*/  MUFU.EX2 R36, R25 ;  /* 0x0000001900247308 */ /* 0x0003e20000000800 */
[----:B------:R-:W-:Y:S01]  /*15690*/  FFMA R34, -R15, 1.925963033500011079e-08, R34 ;  /* 0x32a570600f227823 */ /* 0x000fe20000000122 */
[----:B------:R-:W-:Y:S01]  /*156a0*/  FFMA R26, -R19, 1.4426950216293334961, -R0 ;  /* 0x3fb8aa3b131a7823 */ /* 0x000fe20000000900 */
[----:B------:R-:W-:Y:S01]  /*156b0*/  F2FP.F16.E4M3.UNPACK_B R0, R9.H1 ;  /* 0x00000009ff00723e */ /* 0x000fe200030006ff */
[----:B------:R-:W-:Y:S01]  /*156c0*/  FFMA R39, -R18, 1.925963033500011079e-08, R39 ;  /* 0x32a5706012277823 */ /* 0x000fe20000000127 */
[----:B------:R-:W-:Y:S01]  /*156d0*/  FFMA R9, R16, R3, R5 ;  /* 0x0000000310097223 */ /* 0x000fe20000000005 */
[----:B-1----:R-:W-:-:S02]  /*156e0*/  FADD R25, R40, -12583039 ;  /* 0xcb40007f28197421 */ /* 0x002fc40000000000 */
[----:B------:R-:W-:Y:S02]  /*156f0*/  MUFU.EX2 R33, R34 ;  /* 0x0000002200217308 */ /* 0x000fe40000000800 */
[----:B------:R-:W-:Y:S01]  /*15700*/  FFMA R3, -R20, 1.4426950216293334961, -R25 ;  /* 0x3fb8aa3b14037823 */ /* 0x000fe20000000919 */
[----:B------:R-:W-:Y:S01]  /*15710*/  FFMA R26, -R19, 1.925963033500011079e-08, R26 ;  /* 0x32a57060131a7823 */ /* 0x000fe2000000011a */
[----:B------:R-:W-:-:S04]  /*15720*/  FADD R5, R42, -12583039 ;  /* 0xcb40007f2a057421 */ /* 0x000fc80000000000 */
[----:B------:R1:W-:Y:S01]  /*15730*/  MUFU.EX2 R34, R39 ;  /* 0x0000002700227308 */ /* 0x0003e20000000800 */
[--C-:B------:R-:W-:Y:S02]  /*15740*/  HADD2.F32 R25, -RZ, R0.reuse.H0_H0 ;  /* 0x20000000ff197230 */ /* 0x100fe40000004100 */
[----:B------:R-:W-:Y:S01]  /*15750*/  FFMA R5, -R8, 1.4426950216293334961, -R5 ;  /* 0x3fb8aa3b08057823 */ /* 0x000fe20000000905 */
[----:B------:R-:W-:Y:S01]  /*15760*/  FFMA.SAT R45, -R22, R54, 0.5 ;  /* 0x3f000000162d7423 */ /* 0x000fe20000002136 */
[----:B-1----:R-:W-:Y:S01]  /*15770*/  FFMA R39, -R20, 1.925963033500011079e-08, R3 ;  /* 0x32a5706014277823 */ /* 0x002fe20000000103 */
[----:B------:R-:W-:Y:S01]  /*15780*/  FMUL R3, R2, R44 ;  /* 0x0000002c02037220 */ /* 0x000fe20000400000 */
[----:B------:R-:W-:Y:S01]  /*15790*/  FFMA.RM R44, R43, R55, 12582913 ;  /* 0x4b4000012b2c7423 */ /* 0x000fe20000004037 */
[----:B------:R1:W-:Y:S01]  /*157a0*/  MUFU.EX2 R41, R26 ;  /* 0x0000001a00297308 */ /* 0x0003e20000000800 */
[----:B------:R-:W-:Y:S01]  /*157b0*/  FFMA R43, -R8, 1.925963033500011079e-08, R5 ;  /* 0x32a57060082b7823 */ /* 0x000fe20000000105 */
[----:B------:R-:W-:Y:S01]  /*157c0*/  FFMA R25, R16, R25, R3 ;  /* 0x0000001910197223 */ /* 0x000fe20000000003 */
[----:B------:R-:W-:-:S02]  /*157d0*/  HADD2.F32 R3, -RZ, R0.H1_H1 ;  /* 0x30000000ff037230 */ /* 0x000fc40000004100 */
[----:B------:R-:W-:Y:S01]  /*157e0*/  FFMA.RM R45, R45, R55, 12582913 ;  /* 0x4b4000012d2d7423 */ /* 0x000fe20000004037 */
[----:B-1----:R-:W-:Y:S01]  /*157f0*/  FADD R26, R44, -12583039 ;  /* 0xcb40007f2c1a7421 */ /* 0x002fe20000000000 */
[----:B------:R-:W-:Y:S01]  /*15800*/  FMUL R5, R2, R46 ;  /* 0x0000002e02057220 */ /* 0x000fe20000400000 */
[----:B------:R-:W-:Y:S02]  /*15810*/  FFMA.SAT R46, -R23, R54, 0.5 ;  /* 0x3f000000172e7423 */ /* 0x000fe40000002136 */
[----:B------:R-:W-:Y:S01]  /*15820*/  FFMA R26, -R21, 1.4426950216293334961, -R26 ;  /* 0x3fb8aa3b151a7823 */ /* 0x000fe2000000091a */
[----:B------:R-:W-:-:S03]  /*15830*/  FADD R47, R45, -12583039 ;  /* 0xcb40007f2d2f7421 */ /* 0x000fc60000000000 */
[----:B------:R-:W-:Y:S01]  /*15840*/  FFMA R0, -R21, 1.925963033500011079e-08, R26 ;  /* 0x32a5706015007823 */ /* 0x000fe2000000011a */
[----:B------:R-:W-:Y:S01]  /*15850*/  FFMA R26, R16, R3, R5 ;  /* 0x00000003101a7223 */ /* 0x000fe20000000005 */
[-C--:B------:R-:W-:Y:S01]  /*15860*/  FFMA.RM R5, R46, R55.reuse, 12582913 ;  /* 0x4b4000012e057423 */ /* 0x080fe20000004037 */
[----:B------:R-:W-:Y:S01]  /*15870*/  FFMA R47, -R22, 1.4426950216293334961, -R47 ;  /* 0x3fb8aa3b162f7823 */ /* 0x000fe2000000092f */
[-C--:B------:R-:W-:Y:S01]  /*15880*/  FFMA.SAT R50, -R9, R54.reuse, 0.5 ;  /* 0x3f00000009327423 */ /* 0x080fe20000002136 */
[-C--:B------:R-:W-:Y:S01]  /*15890*/  FFMA.SAT R48, -R24, R54.reuse, 0.5 ;  /* 0x3f00000018307423 */ /* 0x080fe20000002136 */
[----:B------:R-:W-:Y:S01]  /*158a0*/  FADD R46, R5, -12583039 ;  /* 0xcb40007f052e7421 */ /* 0x000fe20000000000 */
[-C--:B------:R-:W-:Y:S01]  /*158b0*/  FFMA.SAT R52, -R25, R54.reuse, 0.5 ;  /* 0x3f00000019347423 */ /* 0x080fe20000002136 */
[----:B------:R-:W-:Y:S01]  /*158c0*/  FFMA.SAT R53, -R26, R54, 0.5 ;  /* 0x3f0000001a357423 */ /* 0x000fe20000002136 */
[----:B------:R-:W-:Y:S01]  /*158d0*/  FFMA R47, -R22, 1.925963033500011079e-08, R47 ;  /* 0x32a57060162f7823 */ /* 0x000fe2000000012f */
[-C--:B------:R-:W-:Y:S01]  /*158e0*/  FFMA.RM R50, R50, R55.reuse, 12582913 ;  /* 0x4b40000132327423 */ /* 0x080fe20000004037 */
[-C--:B------:R-:W-:Y:S01]  /*158f0*/  FFMA.RM R49, R48, R55.reuse, 12582913 ;  /* 0x4b40000130317423 */ /* 0x080fe20000004037 */
[-C--:B------:R-:W-:Y:S01]  /*15900*/  FFMA.RM R52, R52, R55.reuse, 12582913 ;  /* 0x4b40000134347423 */ /* 0x080fe20000004037 */
[----:B------:R-:W-:Y:S01]  /*15910*/  FFMA.RM R53, R53, R55, 12582913 ;  /* 0x4b40000135357423 */ /* 0x000fe20000004037 */
[----:B------:R1:W-:Y:S01]  /*15920*/  MUFU.EX2 R3, R0 ;  /* 0x0000000000037308 */ /* 0x0003e20000000800 */
[----:B------:R-:W-:Y:S01]  /*15930*/  FFMA R48, -R23, 1.4426950216293334961, -R46 ;  /* 0x3fb8aa3b17307823 */ /* 0x000fe2000000092e */
[----:B------:R-:W-:Y:S01]  /*15940*/  SHF.L.U32 R30, R30, 0x17, RZ ;  /* 0x000000171e1e7819 */ /* 0x000fe200000006ff */
[----:B------:R-:W-:Y:S01]  /*15950*/  FADD R51, R49, -12583039 ;  /* 0xcb40007f31337421 */ /* 0x000fe20000000000 */
[----:B------:R-:W-:-:S04]  /*15960*/  FFMA R54, R27, R4, 1 ;  /* 0x3f8000001b367423 */ /* 0x000fc80000000004 */
[----:B------:R3:W-:Y:S01]  /*15970*/  MUFU.EX2 R46, R47 ;  /* 0x0000002f002e7308 */ /* 0x0007e20000000800 */
[----:B-1----:R-:W-:Y:S01]  /*15980*/  FADD R0, R50, -12583039 ;  /* 0xcb40007f32007421 */ /* 0x002fe20000000000 */
[----:B------:R-:W-:Y:S01]  /*15990*/  FFMA R51, -R24, 1.4426950216293334961, -R51 ;  /* 0x3fb8aa3b18337823 */ /* 0x000fe20000000933 */
[----:B--2---:R-:W-:Y:S02]  /*159a0*/  FFMA R55, R30, R31, 1 ;  /* 0x3f8000001e377423 */ /* 0x004fe4000000001f */
[----:B------:R-:W-:Y:S01]  /*159b0*/  FFMA R4, -R9, 1.4426950216293334961, -R0 ;  /* 0x3fb8aa3b09047823 */ /* 0x000fe20000000900 */
[----:B---3--:R-:W-:Y:S01]  /*159c0*/  FFMA R47, R28, R29, 1 ;  /* 0x3f8000001c2f7423 */ /* 0x008fe2000000001d */
[----:B------:R-:W-:Y:S01]  /*159d0*/  FADD R28, R52, -12583039 ;  /* 0xcb40007f341c7421 */ /* 0x000fe20000000000 */
[----:B------:R-:W-:Y:S01]  /*159e0*/  FADD R29, R53, -12583039 ;  /* 0xcb40007f351d7421 */ /* 0x000fe20000000000 */
[----:B------:R-:W-:Y:S02]  /*159f0*/  FFMA R48, -R23, 1.925963033500011079e-08, R48 ;  /* 0x32a5706017307823 */ /* 0x000fe40000000130 */
[----:B------:R-:W-:Y:S01]  /*15a00*/  FFMA R28, -R25, 1.4426950216293334961, -R28 ;  /* 0x3fb8aa3b191c7823 */ /* 0x000fe2000000091c */
[----:B------:R-:W-:Y:S01]  /*15a10*/  FFMA R31, -R26, 1.4426950216293334961, -R29 ;  /* 0x3fb8aa3b1a1f7823 */ /* 0x000fe2000000091d */
[----:B------:R-:W-:Y:S01]  /*15a20*/  FFMA R4, -R9, 1.925963033500011079e-08, R4 ;  /* 0x32a5706009047823 */ /* 0x000fe20000000104 */
[----:B------:R-:W-:Y:S01]  /*15a30*/  IADD3 R30, R54, 0x1800000, RZ ;  /* 0x01800000361e7810 */ /* 0x000fe20007ffe0ff */
[----:B------:R-:W-:Y:S01]  /*15a40*/  FFMA R51, -R24, 1.925963033500011079e-08, R51 ;  /* 0x32a5706018337823 */ /* 0x000fe20000000133 */
[----:B------:R-:W-:Y:S01]  /*15a50*/  FFMA R28, -R25, 1.925963033500011079e-08, R28 ;  /* 0x32a57060191c7823 */ /* 0x000fe2000000011c */
[----:B------:R-:W-:Y:S01]  /*15a60*/  FFMA R31, -R26, 1.925963033500011079e-08, R31 ;  /* 0x32a570601a1f7823 */ /* 0x000fe2000000011f */
[----:B------:R-:W-:Y:S01]  /*15a70*/  LOP3.LUT R30, R30, 0x7f800000, RZ, 0xc0, !PT ;  /* 0x7f8000001e1e7812 */ /* 0x000fe200078ec0ff */
[----:B------:R-:W1:Y:S03]  /*15a80*/  MUFU.EX2 R39, R39 ;  /* 0x0000002700277308 */ /* 0x000e660000000800 */
[----:B------:R-:W-:-:S05]  /*15a90*/  ISETP.GT.U32.AND P0, PT, R30, 0x1ffffff, PT ;  /* 0x01ffffff1e00780c */ /* 0x000fca0003f04070 */
[----:B------:R-:W2:Y:S08]  /*15aa0*/  MUFU.EX2 R43, R43 ;  /* 0x0000002b002b7308 */ /* 0x000eb00000000800 */
[----:B------:R-:W3:Y:S08]  /*15ab0*/  MUFU.EX2 R0, R51 ;  /* 0x0000003300007308 */ /* 0x000ef00000000800 */
[----:B------:R-:W-:Y:S08]  /*15ac0*/  MUFU.EX2 R27, R4 ;  /* 0x00000004001b7308 */ /* 0x000ff00000000800 */
[----:B------:R-:W4:Y:S08]  /*15ad0*/  MUFU.EX2 R48, R48 ;  /* 0x0000003000307308 */ /* 0x000f300000000800 */
        /* <DEDUP_REMOVED lines=34> */
.L_x_469:
[----:B------:R-:W1:Y:S02]  /*15d00*/  MUFU.RCP R27, R54 ;  /* 0x00000036001b7308 */ /* 0x000e640000001000 */
[----:B-1----:R-:W-:-:S04]  /*15d10*/  FFMA R0, R54, R27, -1 ;  /* 0xbf80000036007423 */ /* 0x002fc8000000001b */
[----:B------:R-:W-:-:S04]  /*15d20*/  FADD.FTZ R0, -R0, -RZ ;  /* 0x800000ff00007221 */ /* 0x000fc80000010100 */
[----:B------:R-:W-:-:S07]  /*15d30*/  FFMA R27, R27, R0, R27 ;  /* 0x000000001b1b7223 */ /* 0x000fce000000001b */
.L_x_470:
[----:B------:R-:W-:Y:S05]  /*15d40*/  BSYNC B1 ;  /* 0x0000000000017941 */ /* 0x000fea0003800000 */
.L_x_468:
        /* <DEDUP_REMOVED lines=10> */
.L_x_472:
[----:B------:R-:W1:Y:S02]  /*15df0*/  MUFU.RCP R36, R47 ;  /* 0x0000002f00247308 */ /* 0x000e640000001000 */
[----:B-1----:R-:W-:-:S04]  /*15e00*/  FFMA R0, R47, R36, -1 ;  /* 0xbf8000002f007423 */ /* 0x002fc80000000024 */
[----:B------:R-:W-:-:S04]  /*15e10*/  FADD.FTZ R3, -R0, -RZ ;  /* 0x800000ff00037221 */ /* 0x000fc80000010100 */
[----:B------:R-:W-:-:S07]  /*15e20*/  FFMA R36, R36, R3, R36 ;  /* 0x0000000324247223 */ /* 0x000fce0000000024 */
.L_x_473:
[----:B------:R-:W-:Y:S05]  /*15e30*/  BSYNC B1 ;  /* 0x0000000000017941 */ /* 0x000fea0003800000 */
.L_x_471:
        /* <DEDUP_REMOVED lines=10> */
.L_x_475:
[----:B------:R-:W1:Y:S02]  /*15ee0*/  MUFU.RCP R38, R55 ;  /* 0x0000003700267308 */ /* 0x000e640000001000 */
[----:B-1----:R-:W-:-:S04]  /*15ef0*/  FFMA R0, R55, R38, -1 ;  /* 0xbf80000037007423 */ /* 0x002fc80000000026 */
[----:B------:R-:W-:-:S04]  /*15f00*/  FADD.FTZ R3, -R0, -RZ ;  /* 0x800000ff00037221 */ /* 0x000fc80000010100 */
[----:B------:R-:W-:-:S07]  /*15f10*/  FFMA R38, R38, R3, R38 ;  /* 0x0000000326267223 */ /* 0x000fce0000000026 */
.L_x_476:
[----:B------:R-:W-:Y:S05]  /*15f20*/  BSYNC B1 ;  /* 0x0000000000017941 */ /* 0x000fea0003800000 */
.L_x_474:
        /* <DEDUP_REMOVED lines=10> */
.L_x_478:
[----:B------:R-:W1:Y:S02]  /*15fd0*/  MUFU.RCP R40, R33 ;  /* 0x0000002100287308 */ /* 0x000e640000001000 */
[----:B-1----:R-:W-:-:S04]  /*15fe0*/  FFMA R0, R33, R40, -1 ;  /* 0xbf80000021007423 */ /* 0x002fc80000000028 */
[----:B------:R-:W-:-:S04]  /*15ff0*/  FADD.FTZ R3, -R0, -RZ ;  /* 0x800000ff00037221 */ /* 0x000fc80000010100 */
[----:B------:R-:W-:-:S07]  /*16000*/  FFMA R40, R40, R3, R40 ;  /* 0x0000000328287223 */ /* 0x000fce0000000028 */
.L_x_479:
[----:B------:R-:W-:Y:S05]  /*16010*/  BSYNC B1 ;  /* 0x0000000000017941 */ /* 0x000fea0003800000 */
.L_x_477:
        /* <DEDUP_REMOVED lines=10> */
.L_x_481:
[----:B------:R-:W1:Y:S02]  /*160c0*/  MUFU.RCP R42, R35 ;  /* 0x00000023002a7308 */ /* 0x000e640000001000 */
[----:B-1----:R-:W-:-:S04]  /*160d0*/  FFMA R0, R35, R42, -1 ;  /* 0xbf80000023007423 */ /* 0x002fc8000000002a */
[----:B------:R-:W-:-:S04]  /*160e0*/  FADD.FTZ R3, -R0, -RZ ;  /* 0x800000ff00037221 */ /* 0x000fc80000010100 */
[----:B------:R-:W-:-:S07]  /*160f0*/  FFMA R42, R42, R3, R42 ;  /* 0x000000032a2a7223 */ /* 0x000fce000000002a */
.L_x_482:
[----:B------:R-:W-:Y:S05]  /*16100*/  BSYNC B1 ;  /* 0x0000000000017941 */ /* 0x000fea0003800000 */
.L_x_480:
        /* <DEDUP_REMOVED lines=10> */
.L_x_484:
[----:B------:R-:W1:Y:S02]  /*161b0*/  MUFU.RCP R33, R56 ;  /* 0x0000003800217308 */ /* 0x000e640000001000 */
[----:B-1----:R-:W-:-:S04]  /*161c0*/  FFMA R0, R56, R33, -1 ;  /* 0xbf80000038007423 */ /* 0x002fc80000000021 */
[----:B------:R-:W-:-:S04]  /*161d0*/  FADD.FTZ R0, -R0, -RZ ;  /* 0x800000ff00007221 */ /* 0x000fc80000010100 */
[----:B------:R-:W-:-:S07]  /*161e0*/  FFMA R33, R33, R0, R33 ;  /* 0x0000000021217223 */ /* 0x000fce0000000021 */
.L_x_485:
[----:B------:R-:W-:Y:S05]  /*161f0*/  BSYNC B1 ;  /* 0x0000000000017941 */ /* 0x000fea0003800000 */
.L_x_483:
        /* <DEDUP_REMOVED lines=10> */
.L_x_487:
[----:B------:R-:W1:Y:S02]  /*162a0*/  MUFU.RCP R44, R41 ;  /* 0x00000029002c7308 */ /* 0x000e640000001000 */
[----:B-1----:R-:W-:-:S04]  /*162b0*/  FFMA R0, R41, R44, -1 ;  /* 0xbf80000029007423 */ /* 0x002fc8000000002c */
[----:B------:R-:W-:-:S04]  /*162c0*/  FADD.FTZ R3, -R0, -RZ ;  /* 0x800000ff00037221 */ /* 0x000fc80000010100 */
[----:B------:R-:W-:-:S07]  /*162d0*/  FFMA R44, R44, R3, R44 ;  /* 0x000000032c2c7223 */ /* 0x000fce000000002c */
.L_x_488:
[----:B------:R-:W-:Y:S05]  /*162e0*/  BSYNC B1 ;  /* 0x0000000000017941 */ /* 0x000fea0003800000 */
.L_x_486:
        /* <DEDUP_REMOVED lines=10> */
.L_x_490:
[----:B------:R-:W1:Y:S02]  /*16390*/  MUFU.RCP R35, R58 ;  /* 0x0000003a00237308 */ /* 0x000e640000001000 */
[----:B-1----:R-:W-:-:S04]  /*163a0*/  FFMA R0, R58, R35, -1 ;  /* 0xbf8000003a007423 */ /* 0x002fc80000000023 */
[----:B------:R-:W-:-:S04]  /*163b0*/  FADD.FTZ R0, -R0, -RZ ;  /* 0x800000ff00007221 */ /* 0x000fc80000010100 */
[----:B------:R-:W-:-:S07]  /*163c0*/  FFMA R35, R35, R0, R35 ;  /* 0x0000000023237223 */ /* 0x000fce0000000023 */
.L_x_491:
[----:B------:R-:W-:Y:S05]  /*163d0*/  BSYNC B1 ;  /* 0x0000000000017941 */ /* 0x000fea0003800000 */
.L_x_489:
        /* <DEDUP_REMOVED lines=10> */
.L_x_493:
[----:B------:R-:W1:Y:S02]  /*16480*/  MUFU.RCP R37, R60 ;  /* 0x0000003c00257308 */ /* 0x000e640000001000 */
[----:B-1----:R-:W-:-:S04]  /*16490*/  FFMA R0, R60, R37, -1 ;  /* 0xbf8000003c007423 */ /* 0x002fc80000000025 */
[----:B------:R-:W-:-:S04]  /*164a0*/  FADD.FTZ R0, -R0, -RZ ;  /* 0x800000ff00007221 */ /* 0x000fc80000010100 */
[----:B------:R-:W-:-:S07]  /*164b0*/  FFMA R37, R37, R0, R37 ;  /* 0x0000000025257223 */ /* 0x000fce0000000025 */
.L_x_494:
[----:B------:R-:W-:Y:S05]  /*164c0*/  BSYNC B1 ;  /* 0x0000000000017941 */ /* 0x000fea0003800000 */
.L_x_492:
        /* <DEDUP_REMOVED lines=10> */
.L_x_496:
[----:B------:R-:W1:Y:S02]  /*16570*/  MUFU.RCP R46, R39 ;  /* 0x00000027002e7308 */ /* 0x000e640000001000 */
[----:B-1----:R-:W-:-:S04]  /*16580*/  FFMA R0, R39, R46, -1 ;  /* 0xbf80000027007423 */ /* 0x002fc8000000002e */
[----:B------:R-:W-:-:S04]  /*16590*/  FADD.FTZ R3, -R0, -RZ ;  /* 0x800000ff00037221 */ /* 0x000fc80000010100 */
[----:B------:R-:W-:-:S07]  /*165a0*/  FFMA R46, R46, R3, R46 ;  /* 0x000000032e2e7223 */ /* 0x000fce000000002e */
.L_x_497:
[----:B------:R-:W-:Y:S05]  /*165b0*/  BSYNC B1 ;  /* 0x0000000000017941 */ /* 0x000fea0003800000 */
.L_x_495:
        /* <DEDUP_REMOVED lines=10> */
.L_x_499:
[----:B------:R-:W1:Y:S02]  /*16660*/  MUFU.RCP R39, R62 ;  /* 0x0000003e00277308 */ /* 0x000e640000001000 */
[----:B-1----:R-:W-:-:S04]  /*16670*/  FFMA R0, R62, R39, -1 ;  /* 0xbf8000003e007423 */ /* 0x002fc80000000027 */
[----:B------:R-:W-:-:S04]  /*16680*/  FADD.FTZ R0, -R0, -RZ ;  /* 0x800000ff00007221 */ /* 0x000fc80000010100 */
[----:B------:R-:W-:-:S07]  /*16690*/  FFMA R39, R39, R0, R39 ;  /* 0x0000000027277223 */ /* 0x000fce0000000027 */
.L_x_500:
[----:B------:R-:W-:Y:S05]  /*166a0*/  BSYNC B1 ;  /* 0x0000000000017941 */ /* 0x000fea0003800000 */
.L_x_498:
        /* <DEDUP_REMOVED lines=10> */
.L_x_502:
[----:B------:R-:W1:Y:S02]  /*16750*/  MUFU.RCP R48, R43 ;  /* 0x0000002b00307308 */ /* 0x000e640000001000 */
[----:B-1----:R-:W-:-:S04]  /*16760*/  FFMA R0, R43, R48, -1 ;  /* 0xbf8000002b007423 */ /* 0x002fc80000000030 */
[----:B------:R-:W-:-:S04]  /*16770*/  FADD.FTZ R3, -R0, -RZ ;  /* 0x800000ff00037221 */ /* 0x000fc80000010100 */
[----:B------:R-:W-:-:S07]  /*16780*/  FFMA R48, R48, R3, R48 ;  /* 0x0000000330307223 */ /* 0x000fce0000000030 */
.L_x_503:
[----:B------:R-:W-:Y:S05]  /*16790*/  BSYNC B1 ;  /* 0x0000000000017941 */ /* 0x000fea0003800000 */
.L_x_501:
        /* <DEDUP_REMOVED lines=10> */
.L_x_505:
[----:B------:R-:W1:Y:S02]  /*16840*/  MUFU.RCP R41, R64 ;  /* 0x0000004000297308 */ /* 0x000e640000001000 */
[----:B-1----:R-:W-:-:S04]  /*16850*/  FFMA R0, R64, R41, -1 ;  /* 0xbf80000040007423 */ /* 0x002fc80000000029 */
[----:B------:R-:W-:-:S04]  /*16860*/  FADD.FTZ R0, -R0, -RZ ;  /* 0x800000ff00007221 */ /* 0x000fc80000010100 */
[----:B------:R-:W-:-:S07]  /*16870*/  FFMA R41, R41, R0, R41 ;  /* 0x0000000029297223 */ /* 0x000fce0000000029 */
.L_x_506:
[----:B------:R-:W-:Y:S05]  /*16880*/  BSYNC B1 ;  /* 0x0000000000017941 */ /* 0x000fea0003800000 */
.L_x_504:
        /* <DEDUP_REMOVED lines=10> */
.L_x_508:
[----:B------:R-:W1:Y:S02]  /*16930*/  MUFU.RCP R50, R45 ;  /* 0x0000002d00327308 */ /* 0x000e640000001000 */
[----:B-1----:R-:W-:-:S04]  /*16940*/  FFMA R0, R45, R50, -1 ;  /* 0xbf8000002d007423 */ /* 0x002fc80000000032 */
[----:B------:R-:W-:-:S04]  /*16950*/  FADD.FTZ R3, -R0, -RZ ;  /* 0x800000ff00037221 */ /* 0x000fc80000010100 */
[----:B------:R-:W-:-:S07]  /*16960*/  FFMA R50, R50, R3, R50 ;  /* 0x0000000332327223 */ /* 0x000fce0000000032 */
.L_x_509:
[----:B------:R-:W-:Y:S05]  /*16970*/  BSYNC B1 ;  /* 0x0000000000017941 */ /* 0x000fea0003800000 */
.L_x_507:
        /* <DEDUP_REMOVED lines=10> */
.L_x_511:
[----:B------:R-:W1:Y:S02]  /*16a20*/  MUFU.RCP R52, R49 ;  /* 0x0000003100347308 */ /* 0x000e640000001000 */
[----:B-1----:R-:W-:-:S04]  /*16a30*/  FFMA R0, R49, R52, -1 ;  /* 0xbf80000031007423 */ /* 0x002fc80000000034 */
[----:B------:R-:W-:-:S04]  /*16a40*/  FADD.FTZ R3, -R0, -RZ ;  /* 0x800000ff00037221 */ /* 0x000fc80000010100 */
[----:B------:R-:W-:-:S07]  /*16a50*/  FFMA R52, R52, R3, R52 ;  /* 0x0000000334347223 */ /* 0x000fce0000000034 */
.L_x_512:
[----:B------:R-:W-:Y:S05]  /*16a60*/  BSYNC B1 ;  /* 0x0000000000017941 */ /* 0x000fea0003800000 */
.L_x_510:
        /* <DEDUP_REMOVED lines=9> */
.L_x_514:
[----:B------:R-:W1:Y:S02]  /*16b00*/  MUFU.RCP R0, R53 ;  /* 0x0000003500007308 */ /* 0x000e640000001000 */
[----:B-1----:R-:W-:-:S04]  /*16b10*/  FFMA R3, R53, R0, -1 ;  /* 0xbf80000035037423 */ /* 0x002fc80000000000 */
[----:B------:R-:W-:-:S04]  /*16b20*/  FADD.FTZ R3, -R3, -RZ ;  /* 0x800000ff03037221 */ /* 0x000fc80000010100 */
[----:B------:R-:W-:-:S07]  /*16b30*/  FFMA R0, R0, R3, R0 ;  /* 0x0000000300007223 */ /* 0x000fce0000000000 */
.L_x_515:
[----:B------:R-:W-:Y:S05]  /*16b40*/  BSYNC B1 ;  /* 0x0000000000017941 */ /* 0x000fea0003800000 */
.L_x_513:
        /* <DEDUP_REMOVED lines=26> */
.L_x_516:
[----:B------:R-:W2:Y:S01]  /*16cf0*/  LDL.LU R25, [R1+0xc0] ;  /* 0x0000c00001197983 */ /* 0x000ea20000300800 */
        /* <DEDUP_REMOVED lines=16> */
[----:B---3--:R-:W3:Y:S02]  /*16e00*/  FENCE.VIEW.ASYNC.S ;  /* 0x00000000000073c6 */ /* 0x008ee40000000000 */
[----:B---3--:R-:W-:Y:S01]  /*16e10*/  BAR.SYNC.DEFER_BLOCKING 0x1, 0x100 ;  /* 0x0044000000007b1d */ /* 0x008fe20000010000 */
[----:B--2---:R-:W-:-:S05]  /*16e20*/  IADD3 R25, P0, R25, UR40, RZ ;  /* 0x0000002819197c10 */ /* 0x004fca000ff1e0ff */
[----:B------:R1:W-:Y:S01]  /*16e30*/  STL [R1+0xc0], R25 ;  /* 0x0000c01901007387 */ /* 0x0003e20000100800 */
[----:B------:R-:W-:Y:S07]  /*16e40*/  @P5 BRA `(.L_x_518) ;  /* 0x0000000000205947 */ /* 0x000fee0003800000 */
[----:B------:R-:W-:Y:S02]  /*16e50*/  UIADD3 UR8, UP0, UR44, 0x4f0, URZ ;  /* 0x000004f02c087890 */ /* 0x000fe4000ff1e03f */
[----:B------:R-:W-:Y:S02]  /*16e60*/  UIADD3 UR6, UR50, 0x80, URZ ;  /* 0x0000008032067890 */ /* 0x000fe4000fffe03f */
[----:B------:R-:W-:Y:S02]  /*16e70*/  UIADD3 UR5, UR49, 0x60, URZ ;  /* 0x0000006031057890 */ /* 0x000fe4000fffe03f */
[----:B------:R-:W-:Y:S02]  /*16e80*/  UIADD3 UR4, UR47, 0x5100, URZ ;  /* 0x000051002f047890 */ /* 0x000fe4000fffe03f */
[----:B------:R-:W-:Y:S01]  /*16e90*/  UIADD3.X UR9, URZ, UR45, URZ, UP0, !UPT ;  /* 0x0000002d3f097290 */ /* 0x000fe200087fe43f */
[----:B------:R-:W-:-:S08]  /*16ea0*/  UMOV UR7, UR51 ;  /* 0x0000003300077c82 */ /* 0x000fd00008000000 */
[----:B------:R2:W-:Y:S02]  /*16eb0*/  UTMASTG.3D [UR4], [UR8] ;  /* 0x00000004080073b5 */ /* 0x0005e40008010000 */
[----:B--2---:R0:W-:Y:S02]  /*16ec0*/  UTMACMDFLUSH ;  /* 0x00000000000079b7 */ /* 0x0041e40000000000 */
.L_x_518:
[----:B------:R-:W-:Y:S05]  /*16ed0*/  BSYNC B0 ;  /* 0x0000000000007941 */ /* 0x000fea0003800000 */
.L_x_517:
[----:B-1----:R-:W2:Y:S01]  /*16ee0*/  LDL.LU R27, [R1+0xc4] ;  /* 0x0000c400011b7983 */ /* 0x002ea20000300800 */
[----:B------:R-:W-:Y:S01]  /*16ef0*/  ULDC.64 UR4, c[0x0][0x8f8] ;  /* 0x00023e0000047ab9 */ /* 0x000fe20000000a00 */
[----:B------:R-:W-:Y:S01]  /*16f00*/  UMOV UR51, 0xffffffff ;  /* 0xffffffff00337882 */ /* 0x000fe20000000000 */
[----:B------:R-:W-:Y:S02]  /*16f10*/  PRMT R0, RZ, 0x7610, R0 ;  /* 0x00007610ff007816 */ /* 0x000fe40000000000 */
[----:B------:R-:W-:Y:S02]  /*16f20*/  MOV R6, 0xffffffff ;  /* 0xffffffff00067802 */ /* 0x000fe40000000f00 */
[----:B------:R-:W-:Y:S02]  /*16f30*/  MOV R5, 0xffffffff ;  /* 0xffffffff00057802 */ /* 0x000fe40000000f00 */
[----:B--2---:R-:W-:Y:S02]  /*16f40*/  IADD3.X R27, R27, UR38, RZ, P0, !PT ;  /* 0x000000261b1b7c10 */ /* 0x004fe400087fe4ff */
[----:B------:R-:W-:-:S03]  /*16f50*/  ISETP.GE.U32.AND P0, PT, R25, UR4, PT ;  /* 0x0000000419007c0c */ /* 0x000fc6000bf06070 */
[----:B------:R1:W-:Y:S01]  /*16f60*/  STL [R1+0xc4], R27 ;  /* 0x0000c41b01007387 */ /* 0x0003e20000100800 */
[----:B------:R-:W-:-:S13]  /*16f70*/  ISETP.GE.U32.AND.EX P0, PT, R27, UR5, PT, P0 ;  /* 0x000000051b007c0c */ /* 0x000fda000bf06100 */
[----:B-1----:R-:W-:Y:S05]  /*16f80*/  @P0 BRA `(.L_x_519) ;  /* 0x0000000400700947 */ /* 0x002fea0003800000 */
[----:B------:R-:W1:Y:S01]  /*16f90*/  S2R R17, SR_CTAID.X ;  /* 0x0000000000117919 */ /* 0x000e620000002500 */
[----:B------:R-:W2:Y:S01]  /*16fa0*/  LDC.64 R10, c[0x0][0x8d0] ;  /* 0x00023400ff0a7b82 */ /* 0x000ea20000000a00 */
[----:B------:R-:W-:Y:S01]  /*16fb0*/  ULDC UR4, c[0x0][0x150] ;  /* 0x0000540000047ab9 */ /* 0x000fe20000000800 */
[----:B------:R-:W-:Y:S01]  /*16fc0*/  MOV R8, R25 ;  /* 0x0000001900087202 */ /* 0x000fe20000000f00 */
[----:B------:R-:W3:Y:S01]  /*16fd0*/  S2R R23, SR_CTAID.Y ;  /* 0x0000000000177919 */ /* 0x000ee20000002600 */
[----:B------:R-:W-:-:S04]  /*16fe0*/  MOV R9, R27 ;  /* 0x0000001b00097202 */ /* 0x000fc80000000f00 */
[----:B------:R-:W4:Y:S08]  /*16ff0*/  LDC R24, c[0x0][0x144] ;  /* 0x00005100ff187b82 */ /* 0x000f300000000800 */
[----:B------:R-:W3:Y:S08]  /*17000*/  LDC R12, c[0x0][0x8d8] ;  /* 0x00023600ff0c7b82 */ /* 0x000ef00000000800 */
[----:B------:R-:W3:Y:S01]  /*17010*/  LDC.64 R18, c[0x0][0x8c8] ;  /* 0x00023200ff127b82 */ /* 0x000ee20000000a00 */
[----:B--2---:R-:W-:-:S04]  /*17020*/  ISETP.NE.U32.AND P0, PT, R10, RZ, PT ;  /* 0x000000ff0a00720c */ /* 0x004fc80003f05070 */
[----:B------:R-:W-:Y:S02]  /*17030*/  ISETP.NE.AND.EX P0, PT, R11, RZ, PT, P0 ;  /* 0x000000ff0b00720c */ /* 0x000fe40003f05300 */
[----:B-1----:R-:W-:-:S05]  /*17040*/  I2FP.F32.U32 R0, R17 ;  /* 0x0000001100007245 */ /* 0x002fca0000201000 */
[----:B------:R-:W-:-:S04]  /*17050*/  FMUL R0, R0, UR4 ;  /* 0x0000000400007c20 */ /* 0x000fc80008400000 */
[----:B------:R1:W2:Y:S02]  /*17060*/  F2I.U32.TRUNC.NTZ R22, R0 ;  /* 0x0000000000167305 */ /* 0x0002a4000020f000 */
[----:B----4-:R-:W-:Y:S05]  /*17070*/  @!P0 BRA `(.L_x_520) ;  /* 0x0000000000288947 */ /* 0x010fea0003800000 */
[----:B-1----:R-:W1:Y:S02]  /*17080*/  LDC R0, c[0x0][0x8dc] ;  /* 0x00023700ff007b82 */ /* 0x002e640000000800 */
        /* <DEDUP_REMOVED lines=9> */
.L_x_520:
[-CC-:B---3--:R-:W-:Y:S01]  /*17120*/  SHF.R.U64 R29, R8, R12.reuse, R9.reuse ;  /* 0x0000000c081d7219 */ /* 0x188fe20000001209 */
[----:B------:R-:W3:Y:S01]  /*17130*/  LDC.64 R20, c[0x0][0x8e8] ;  /* 0x00023a00ff147b82 */ /* 0x000ee20000000a00 */
[----:B-1----:R-:W-:Y:S01]  /*17140*/  SHF.R.U32.HI R0, RZ, R12, R9 ;  /* 0x0000000cff007219 */ /* 0x002fe20000011609 */
[----:B------:R-:W-:Y:S01]  /*17150*/  ULDC UR4, c[0x0][0x154] ;  /* 0x0000550000047ab9 */ /* 0x000fe20000000800 */
[----:B------:R-:W-:Y:S02]  /*17160*/  IADD3 R3, P0, RZ, -R29, RZ ;  /* 0x8000001dff037210 */ /* 0x000fe40007f1e0ff */
[----:B------:R-:W-:Y:S02]  /*17170*/  MOV R4, R25 ;  /* 0x0000001900047202 */ /* 0x000fe40000000f00 */
[----:B------:R-:W-:Y:S01]  /*17180*/  IADD3.X R5, RZ, ~R0, RZ, P0, !PT ;  /* 0x80000000ff057210 */ /* 0x000fe200007fe4ff */
[----:B------:R-:W1:Y:S01]  /*17190*/  LDC R6, c[0x0][0x8c0] ;  /* 0x00023000ff067b82 */ /* 0x000e620000000800 */
[----:B--2---:R-:W-:-:S02]  /*171a0*/  IADD3 R22, -R22, RZ, RZ ;  /* 0x000000ff16167210 */ /* 0x004fc40007ffe1ff */
[----:B------:R-:W-:Y:S01]  /*171b0*/  MOV R7, 0x1 ;  /* 0x0000000100077802 */ /* 0x000fe20000000f00 */
[----:B------:R-:W-:Y:S01]  /*171c0*/  IMAD R0, R5, R18, RZ ;  /* 0x0000001205007224 */ /* 0x000fe200078e02ff */
[----:B------:R-:W-:-:S03]  /*171d0*/  MOV R5, R27 ;  /* 0x0000001b00057202 */ /* 0x000fc60000000f00 */
[----:B------:R-:W2:Y:S01]  /*171e0*/  LDC R8, c[0x0][0x8b0] ;  /* 0x00022c00ff087b82 */ /* 0x000ea20000000800 */
[----:B------:R-:W-:-:S04]  /*171f0*/  IMAD.WIDE.U32 R4, R3, R18, R4 ;  /* 0x0000001203047225 */ /* 0x000fc800078e0004 */
[----:B------:R-:W-:Y:S01]  /*17200*/  IMAD R3, R3, R19, R0 ;  /* 0x0000001303037224 */ /* 0x000fe200078e0200 */
[----:B------:R-:W-:Y:S02]  /*17210*/  I2FP.F32.U32 R0, R23 ;  /* 0x0000001700007245 */ /* 0x000fe40000201000 */
[----:B------:R-:W4:Y:S01]  /*17220*/  LDC R26, c[0x0][0x900] ;  /* 0x00024000ff1a7b82 */ /* 0x000f220000000800 */
[----:B------:R-:W-:Y:S01]  /*17230*/  IMAD R19, R24, R22, R17 ;  /* 0x0000001618137224 */ /* 0x000fe200078e0211 */
[----:B---3--:R-:W-:Y:S02]  /*17240*/  ISETP.NE.U32.AND P0, PT, R20, RZ, PT ;  /* 0x000000ff1400720c */ /* 0x008fe40003f05070 */
[----:B------:R-:W-:Y:S01]  /*17250*/  IADD3 R3, R5, R3, RZ ;  /* 0x0000000305037210 */ /* 0x000fe20007ffe0ff */
[----:B------:R-:W-:Y:S01]  /*17260*/  FMUL R0, R0, UR4 ;  /* 0x0000000400007c20 */ /* 0x000fe20008400000 */
[----:B------:R-:W-:Y:S02]  /*17270*/  ISETP.NE.AND.EX P0, PT, R21, RZ, PT, P0 ;  /* 0x000000ff1500720c */ /* 0x000fe40003f05300 */
[----:B------:R-:W3:Y:S01]  /*17280*/  LDC R22, c[0x0][0x148] ;  /* 0x00005200ff167b82 */ /* 0x000ee20000000800 */
[-CC-:B-1----:R-:W-:Y:S01]  /*17290*/  SHF.R.U64 R12, R4, R6.reuse, R3.reuse ;  /* 0x00000006040c7219 */ /* 0x182fe20000001203 */
[----:B------:R1:W1:Y:S01]  /*172a0*/  F2I.U32.TRUNC.NTZ R15, R0 ;  /* 0x00000000000f7305 */ /* 0x000262000020f000 */
[----:B------:R-:W-:-:S02]  /*172b0*/  SHF.R.U32.HI R3, RZ, R6, R3 ;  /* 0x00000006ff037219 */ /* 0x000fc40000011603 */
[----:B------:R-:W-:-:S03]  /*172c0*/  MOV R5, 0xffffffff ;  /* 0xffffffff00057802 */ /* 0x000fc60000000f00 */
[----:B------:R-:W1:Y:S01]  /*172d0*/  LDC R17, c[0x0][0x8a8] ;  /* 0x00022a00ff117b82 */ /* 0x000e620000000800 */
[-CC-:B--2---:R-:W-:Y:S02]  /*172e0*/  SHF.R.U64 R10, R12, R8.reuse, R3.reuse ;  /* 0x000000080c0a7219 */ /* 0x184fe40000001203 */
[----:B------:R-:W-:-:S05]  /*172f0*/  SHF.R.U32.HI R3, RZ, R8, R3 ;  /* 0x00000008ff037219 */ /* 0x000fca0000011603 */
[----:B------:R-:W2:Y:S01]  /*17300*/  LDC R24, c[0x0][0x8f0] ;  /* 0x00023c00ff187b82 */ /* 0x000ea20000000800 */
[-C--:B----4-:R-:W-:Y:S02]  /*17310*/  SHF.L.U32 R4, R5, R26.reuse, RZ ;  /* 0x0000001a05047219 */ /* 0x090fe400000006ff */
[-CC-:B------:R-:W-:Y:S02]  /*17320*/  SHF.R.U64 R18, R10, R26.reuse, R3.reuse ;  /* 0x0000001a0a127219 */ /* 0x180fe40000001203 */
[----:B------:R-:W-:Y:S02]  /*17330*/  SHF.R.U32.HI R5, RZ, R26, R3 ;  /* 0x0000001aff057219 */ /* 0x000fe40000011603 */
[----:B------:R-:W-:Y:S01]  /*17340*/  LOP3.LUT R25, RZ, R4, RZ, 0x33, !PT ;  /* 0x00000004ff197212 */ /* 0x000fe200078e33ff */
[----:B------:R-:W4:Y:S01]  /*17350*/  LDC R27, c[0x0][0x8e0] ;  /* 0x00023800ff1b7b82 */ /* 0x000f220000000800 */
[----:B------:R-:W-:Y:S02]  /*17360*/  SHF.L.U32 R26, R7, R26, RZ ;  /* 0x0000001a071a7219 */ /* 0x000fe400000006ff */
[----:B------:R-:W-:-:S05]  /*17370*/  MOV R4, R18 ;  /* 0x0000001200047202 */ /* 0x000fca0000000f00 */
[----:B------:R-:W1:Y:S01]  /*17380*/  LDC R28, c[0x0][0x8b8] ;  /* 0x00022e00ff1c7b82 */ /* 0x000e620000000800 */
[----:B------:R-:W-:Y:S05]  /*17390*/  @!P0 BRA `(.L_x_521) ;  /* 0x0000000000288947 */ /* 0x000fea0003800000 */
[----:B------:R-:W5:Y:S02]  /*173a0*/  LDC R3, c[0x0][0x8f4] ;  /* 0x00023d00ff037b82 */ /* 0x000f640000000800 */
[----:B-----5:R-:W-:-:S04]  /*173b0*/  IADD3 R3, P0, R18, R3, RZ ;  /* 0x0000000312037210 */ /* 0x020fc80007f1e0ff */
        /* <DEDUP_REMOVED lines=8> */
.L_x_521:
[----:B------:R-:W5:Y:S01]  /*17440*/  LDC R3, c[0x0][0x904] ;  /* 0x00024100ff037b82 */ /* 0x000f620000000800 */
[----:B-12---:R-:W-:Y:S02]  /*17450*/  SHF.R.U64 R0, R4, R24, R5 ;  /* 0x0000001804007219 */ /* 0x006fe40000001205 */
[----:B------:R-:W-:Y:S02]  /*17460*/  LOP3.LUT R5, R10, R25, RZ, 0xc0, !PT ;  /* 0x000000190a057212 */ /* 0x000fe400078ec0ff */
[----:B------:R-:W-:Y:S02]  /*17470*/  IADD3 R15, -R15, RZ, RZ ;  /* 0x000000ff0f0f7210 */ /* 0x000fe40007ffe1ff */
[----:B------:R-:W-:Y:S01]  /*17480*/  IADD3 R7, R17, -0x1, RZ ;  /* 0xffffffff11077810 */ /* 0x000fe20007ffe0ff */
[----:B------:R-:W-:Y:S01]  /*17490*/  IMAD R6, R26, R0, R5 ;  /* 0x000000001a067224 */ /* 0x000fe200078e0205 */
[----:B------:R-:W-:Y:S02]  /*174a0*/  R2UR UR51, R29 ;  /* 0x000000001d3372ca */ /* 0x000fe400000e0000 */
[----:B------:R-:W-:-:S02]  /*174b0*/  LOP3.LUT R5, R12, R7, RZ, 0xc0, !PT ;  /* 0x000000070c057212 */ /* 0x000fc400078ec0ff */
[----:B-----5:R-:W-:Y:S02]  /*174c0*/  ISETP.NE.AND P0, PT, R3, 0x1, PT ;  /* 0x000000010300780c */ /* 0x020fe40003f05270 */
[----:B------:R-:W-:-:S05]  /*174d0*/  IADD3 R3, -R0, RZ, RZ ;  /* 0x000000ff00037210 */ /* 0x000fca0007ffe1ff */
[----:B----4-:R-:W-:-:S04]  /*174e0*/  IMAD R0, R3, R27, R18 ;  /* 0x0000001b03007224 */ /* 0x010fc800078e0212 */
[----:B------:R-:W-:Y:S01]  /*174f0*/  IMAD R3, R0, R17, R5 ;  /* 0x0000001100037224 */ /* 0x000fe200078e0205 */
[----:B------:R-:W-:Y:S01]  /*17500*/  MOV R0, 0x1 ;  /* 0x0000000100007802 */ /* 0x000fe20000000f00 */
[----:B---3--:R-:W-:-:S04]  /*17510*/  @P0 IMAD R19, R22, R15, R23 ;  /* 0x0000000f16130224 */ /* 0x008fc800078e0217 */
[----:B------:R-:W-:-:S05]  /*17520*/  IMAD R6, R6, R28, R19 ;  /* 0x0000001c06067224 */ /* 0x000fca00078e0213 */
[----:B------:R-:W-:Y:S02]  /*17530*/  SEL R5, R3, R6, !P0 ;  /* 0x0000000603057207 */ /* 0x000fe40004000000 */
[----:B------:R-:W-:-:S07]  /*17540*/  SEL R6, R6, R3, !P0 ;  /* 0x0000000306067207 */ /* 0x000fce0004000000 */
.L_x_519:
[----:B------:R-:W-:Y:S01]  /*17550*/  UIADD3 UR39, UR46, UR39, URZ ;  /* 0x000000272e277290 */ /* 0x000fe2000fffe03f */
[----:B------:R3:W-:Y:S01]  /*17560*/  STL [R1+0xb8], R13 ;  /* 0x0000b80d01007387 */ /* 0x0007e20000100800 */
[----:B------:R-:W-:Y:S02]  /*17570*/  LOP3.LUT P0, RZ, R0, 0xff, RZ, 0xc0, !PT ;  /* 0x000000ff00ff7812 */ /* 0x000fe4000780c0ff */
[----:B------:R-:W-:Y:S01]  /*17580*/  USHF.R.U32.HI UR4, URZ, 0x3, UR39 ;  /* 0x000000033f047899 */ /* 0x000fe20008011627 */
[----:B------:R3:W-:Y:S01]  /*17590*/  STL [R1+0xb4], R14 ;  /* 0x0000b40e01007387 */ /* 0x0007e20000100800 */
[----:B------:R-:W-:Y:S02]  /*175a0*/  UISETP.GT.U32.AND UP0, UPT, UR39, 0x7, UPT ;  /* 0x000000072700788c */ /* 0x000fe4000bf04070 */
[----:B------:R-:W-:Y:S02]  /*175b0*/  ULOP3.LUT UR4, UR4, 0x1, URZ, 0xc0, !UPT ;  /* 0x0000000104047892 */ /* 0x000fe4000f8ec03f */
[----:B------:R-:W-:-:S02]  /*175c0*/  UISETP.LT.U32.AND UP1, UPT, UR46, 0x8, UP0 ;  /* 0x000000082e00788c */ /* 0x000fc40008721070 */
[----:B------:R-:W-:Y:S02]  /*175d0*/  UISETP.NE.U32.AND UP2, UPT, UR4, 0x1, UPT ;  /* 0x000000010400788c */ /* 0x000fe4000bf45070 */
[----:B------:R-:W-:Y:S02]  /*175e0*/  USEL UR5, URZ, 0x1, !UP1 ;  /* 0x000000013f057887 */ /* 0x000fe4000c800000 */
[----:B------:R-:W-:Y:S02]  /*175f0*/  UISETP.GT.U32.AND UP0, UPT, UR46, 0x7, !UP2 ;  /* 0x000000072e00788c */ /* 0x000fe4000d704070 */
[----:B------:R-:W-:Y:S02]  /*17600*/  ULOP3.LUT UR39, UR39, 0x7, URZ, 0xc0, !UPT ;  /* 0x0000000727277892 */ /* 0x000fe4000f8ec03f */
[----:B------:R-:W-:-:S04]  /*17610*/  USEL UR4, URZ, 0x1, !UP0 ;  /* 0x000000013f047887 */ /* 0x000fc8000c000000 */
[----:B------:R-:W-:Y:S01]  /*17620*/  ULOP3.LUT UR36, UR4, UR36, UR5, 0x96, !UPT ;  /* 0x0000002404247292 */ /* 0x000fe2000f8e9605 */
[----:B---3--:R-:W-:Y:S11]  /*17630*/  @P0 BRA `(.L_x_522) ;  /* 0xfffffe9c00c00947 */ /* 0x008ff6000383ffff */
[----:B------:R-:W-:-:S04]  /*17640*/  DEPBAR.LE SB0, 0x0 ;  /* 0x000080000000791a */ /* 0x000fc80000000000 */
[----:B------:R-:W-:Y:S05]  /*17650*/  EXIT ;  /* 0x000000000000794d */ /* 0x000fea0003800000 */
.L_x_9:
[----:B------:R-:W2:Y:S01]  /*17660*/  LDL R18, [R1+0xc0] ;  /* 0x0000c00001127983 */ /* 0x000ea20000100800 */
[----:B------:R-:W-:-:S03]  /*17670*/  ULDC.64 UR4, c[0x0][0x8f8] ;  /* 0x00023e0000047ab9 */ /* 0x000fc60000000a00 */
[----:B------:R-:W3:Y:S01]  /*17680*/  LDL R22, [R1+0xc4] ;  /* 0x0000c40001167983 */ /* 0x000ee20000100800 */
[----:B------:R-:W-:Y:S02]  /*17690*/  PRMT R6, RZ, 0x7610, R6 ;  /* 0x00007610ff067816 */ /* 0x000fe40000000006 */
[----:B------:R-:W-:Y:S02]  /*176a0*/  MOV R16, 0xffffffff ;  /* 0xffffffff00107802 */ /* 0x000fe40000000f00 */
[----:B------:R-:W-:Y:S02]  /*176b0*/  MOV R12, 0xffffffff ;  /* 0xffffffff000c7802 */ /* 0x000fe40000000f00 */
[----:B------:R-:W-:Y:S02]  /*176c0*/  MOV R5, 0xffffffff ;  /* 0xffffffff00057802 */ /* 0x000fe40000000f00 */
[----:B--2---:R-:W-:-:S04]  /*176d0*/  ISETP.GE.U32.AND P1, PT, R18, UR4, PT ;  /* 0x0000000412007c0c */ /* 0x004fc8000bf26070 */
[----:B---3--:R-:W-:-:S13]  /*176e0*/  ISETP.GE.U32.AND.EX P1, PT, R22, UR5, PT, P1 ;  /* 0x0000000516007c0c */ /* 0x008fda000bf26110 */
[----:B------:R-:W-:Y:S05]  /*176f0*/  @P1 BRA `(.L_x_523) ;  /* 0x0000000400681947 */ /* 0x000fea0003800000 */
        /* <DEDUP_REMOVED lines=18> */
.L_x_524:
[-CC-:B------:R-:W-:Y:S01]  /*17820*/  SHF.R.U64 R17, R14, R6.reuse, R15.reuse ;  /* 0x000000060e117219 */ /* 0x180fe2000000120f */
[----:B------:R-:W-:Y:S01]  /*17830*/  ULDC UR4, c[0x0][0x150] ;  /* 0x0000540000047ab9 */ /* 0x000fe20000000800 */
[----:B------:R-:W-:Y:S01]  /*17840*/  SHF.R.U32.HI R5, RZ, R6, R15 ;  /* 0x00000006ff057219 */ /* 0x000fe2000001160f */
[----:B------:R-:W1:Y:S01]  /*17850*/  LDC R12, c[0x0][0x8c0] ;  /* 0x00023000ff0c7b82 */ /* 0x000e620000000800 */
[----:B------:R-:W-:Y:S02]  /*17860*/  I2FP.F32.U32 R6, R8 ;  /* 0x0000000800067245 */ /* 0x000fe40000201000 */
[----:B------:R-:W-:Y:S02]  /*17870*/  IADD3 R9, P1, RZ, -R17, RZ ;  /* 0x80000011ff097210 */ /* 0x000fe40007f3e0ff */
[----:B------:R-:W-:Y:S01]  /*17880*/  MOV R10, R18 ;  /* 0x00000012000a7202 */ /* 0x000fe20000000f00 */
[----:B------:R-:W-:Y:S01]  /*17890*/  FMUL R13, R6, UR4 ;  /* 0x00000004060d7c20 */ /* 0x000fe20008400000 */
[----:B------:R-:W-:Y:S01]  /*178a0*/  IADD3.X R5, RZ, ~R5, RZ, P1, !PT ;  /* 0x80000005ff057210 */ /* 0x000fe20000ffe4ff */
[----:B------:R-:W2:Y:S01]  /*178b0*/  LDC.64 R24, c[0x0][0x8e8] ;  /* 0x00023a00ff187b82 */ /* 0x000ea20000000a00 */
[----:B------:R-:W-:Y:S01]  /*178c0*/  MOV R11, R22 ;  /* 0x00000016000b7202 */ /* 0x000fe20000000f00 */
[----:B------:R-:W-:-:S02]  /*178d0*/  ULDC UR4, c[0x0][0x154] ;  /* 0x0000550000047ab9 */ /* 0x000fc40000000800 */
[----:B------:R-:W3:Y:S01]  /*178e0*/  F2I.U32.TRUNC.NTZ R13, R13 ;  /* 0x0000000d000d7305 */ /* 0x000ee2000020f000 */
[-C--:B------:R-:W-:Y:S02]  /*178f0*/  IMAD R6, R5, R20.reuse, RZ ;  /* 0x0000001405067224 */ /* 0x080fe400078e02ff */
[C---:B------:R-:W-:Y:S01]  /*17900*/  IMAD.WIDE.U32 R10, R9.reuse, R20, R10 ;  /* 0x00000014090a7225 */ /* 0x040fe200078e000a */
[----:B------:R-:W4:Y:S03]  /*17910*/  LDC R15, c[0x0][0x144] ;  /* 0x00005100ff0f7b82 */ /* 0x000f260000000800 */
[----:B------:R-:W-:Y:S01]  /*17920*/  IMAD R5, R9, R21, R6 ;  /* 0x0000001509057224 */ /* 0x000fe200078e0206 */
[----:B------:R-:W-:-:S04]  /*17930*/  I2FP.F32.U32 R9, R7 ;  /* 0x0000000700097245 */ /* 0x000fc80000201000 */
[----:B------:R-:W5:Y:S01]  /*17940*/  LDC R18, c[0x0][0x8b0] ;  /* 0x00022c00ff127b82 */ /* 0x000f620000000800 */
[----:B------:R-:W-:Y:S02]  /*17950*/  IADD3 R5, R11, R5, RZ ;  /* 0x000000050b057210 */ /* 0x000fe40007ffe0ff */
[----:B---3--:R-:W-:Y:S02]  /*17960*/  IADD3 R6, -R13, RZ, RZ ;  /* 0x000000ff0d067210 */ /* 0x008fe40007ffe1ff */
[-CC-:B-1----:R-:W-:Y:S02]  /*17970*/  SHF.R.U64 R14, R10, R12.reuse, R5.reuse ;  /* 0x0000000c0a0e7219 */ /* 0x182fe40000001205 */
[----:B------:R-:W-:Y:S01]  /*17980*/  SHF.R.U32.HI R5, RZ, R12, R5 ;  /* 0x0000000cff057219 */ /* 0x000fe20000011605 */
[----:B------:R-:W1:Y:S01]  /*17990*/  LDC R22, c[0x0][0x900] ;  /* 0x00024000ff167b82 */ /* 0x000e620000000800 */
[----:B--2---:R-:W-:Y:S02]  /*179a0*/  ISETP.NE.U32.AND P1, PT, R24, RZ, PT ;  /* 0x000000ff1800720c */ /* 0x004fe40003f25070 */
[----:B------:R-:W-:-:S02]  /*179b0*/  MOV R11, 0x1 ;  /* 0x00000001000b7802 */ /* 0x000fc40000000f00 */
[----:B------:R-:W-:-:S03]  /*179c0*/  ISETP.NE.AND.EX P1, PT, R25, RZ, PT, P1 ;  /* 0x000000ff1900720c */ /* 0x000fc60003f25310 */
[----:B------:R-:W2:Y:S01]  /*179d0*/  LDC R20, c[0x0][0x148] ;  /* 0x00005200ff147b82 */ /* 0x000ea20000000800 */
[----:B----4-:R-:W-:Y:S02]  /*179e0*/  IMAD R23, R15, R6, R8 ;  /* 0x000000060f177224 */ /* 0x010fe400078e0208 */
[----:B------:R-:W-:Y:S01]  /*179f0*/  FMUL R6, R9, UR4 ;  /* 0x0000000409067c20 */ /* 0x000fe20008400000 */
[----:B------:R-:W-:-:S04]  /*17a00*/  MOV R9, 0xffffffff ;  /* 0xffffffff00097802 */ /* 0x000fc80000000f00 */
[----:B------:R-:W3:Y:S01]  /*17a10*/  LDC R21, c[0x0][0x8a8] ;  /* 0x00022a00ff157b82 */ /* 0x000ee20000000800 */
[-CC-:B-----5:R-:W-:Y:S02]  /*17a20*/  SHF.R.U64 R16, R14, R18.reuse, R5.reuse ;  /* 0x000000120e107219 */ /* 0x1a0fe40000001205 */
[----:B------:R-:W-:Y:S02]  /*17a30*/  SHF.R.U32.HI R5, RZ, R18, R5 ;  /* 0x00000012ff057219 */ /* 0x000fe40000011605 */
[----:B------:R4:W1:Y:S03]  /*17a40*/  F2I.U32.TRUNC.NTZ R18, R6 ;  /* 0x0000000600127305 */ /* 0x000866000020f000 */
[----:B------:R-:W2:Y:S01]  /*17a50*/  LDC R26, c[0x0][0x8f0] ;  /* 0x00023c00ff1a7b82 */ /* 0x000ea20000000800 */
[-C--:B-1----:R-:W-:Y:S02]  /*17a60*/  SHF.L.U32 R8, R9, R22.reuse, RZ ;  /* 0x0000001609087219 */ /* 0x082fe400000006ff */
[----:B------:R-:W-:-:S02]  /*17a70*/  SHF.R.U64 R19, R16, R22, R5 ;  /* 0x0000001610137219 */ /* 0x000fc40000001205 */
[----:B------:R-:W-:Y:S02]  /*17a80*/  SHF.R.U32.HI R9, RZ, R22, R5 ;  /* 0x00000016ff097219 */ /* 0x000fe40000011605 */
[----:B------:R-:W-:Y:S01]  /*17a90*/  LOP3.LUT R29, RZ, R8, RZ, 0x33, !PT ;  /* 0x00000008ff1d7212 */ /* 0x000fe200078e33ff */
[----:B------:R-:W1:Y:S01]  /*17aa0*/  LDC R27, c[0x0][0x8e0] ;  /* 0x00023800ff1b7b82 */ /* 0x000e620000000800 */
[----:B------:R-:W-:Y:S02]  /*17ab0*/  SHF.L.U32 R22, R11, R22, RZ ;  /* 0x000000160b167219 */ /* 0x000fe400000006ff */
[----:B------:R-:W-:-:S05]  /*17ac0*/  MOV R8, R19 ;  /* 0x0000001300087202 */ /* 0x000fca0000000f00 */
[----:B------:R-:W1:Y:S01]  /*17ad0*/  LDC R28, c[0x0][0x8b8] ;  /* 0x00022e00ff1c7b82 */ /* 0x000e620000000800 */
        /* <DEDUP_REMOVED lines=11> */
.L_x_525:
[----:B------:R-:W4:Y:S01]  /*17b90*/  LDC R5, c[0x0][0x904] ;  /* 0x00024100ff057b82 */ /* 0x000f220000000800 */
[----:B--2---:R-:W-:Y:S02]  /*17ba0*/  SHF.R.U64 R6, R8, R26, R9 ;  /* 0x0000001a08067219 */ /* 0x004fe40000001209 */
[----:B------:R-:W-:Y:S02]  /*17bb0*/  IADD3 R18, -R18, RZ, RZ ;  /* 0x000000ff12127210 */ /* 0x000fe40007ffe1ff */
[----:B---3--:R-:W-:Y:S02]  /*17bc0*/  IADD3 R9, R21, -0x1, RZ ;  /* 0xffffffff15097810 */ /* 0x008fe40007ffe0ff */
[----:B------:R-:W-:Y:S02]  /*17bd0*/  IADD3 R8, -R6, RZ, RZ ;  /* 0x000000ff06087210 */ /* 0x000fe40007ffe1ff */
[----:B------:R-:W-:Y:S02]  /*17be0*/  LOP3.LUT R14, R14, R9, RZ, 0xc0, !PT ;  /* 0x000000090e0e7212 */ /* 0x000fe400078ec0ff */
[----:B----4-:R-:W-:-:S02]  /*17bf0*/  ISETP.NE.AND P1, PT, R5, 0x1, PT ;  /* 0x000000010500780c */ /* 0x010fc40003f25270 */
[----:B------:R-:W-:-:S05]  /*17c00*/  LOP3.LUT R5, R16, R29, RZ, 0xc0, !PT ;  /* 0x0000001d10057212 */ /* 0x000fca00078ec0ff */
[----:B------:R-:W-:Y:S01]  /*17c10*/  IMAD R16, R22, R6, R5 ;  /* 0x0000000616107224 */ /* 0x000fe200078e0205 */
[----:B------:R-:W-:Y:S01]  /*17c20*/  MOV R6, 0x1 ;  /* 0x0000000100067802 */ /* 0x000fe20000000f00 */
[----:B-1----:R-:W-:-:S04]  /*17c30*/  IMAD R5, R8, R27, R19 ;  /* 0x0000001b08057224 */ /* 0x002fc800078e0213 */
[----:B------:R-:W-:Y:S02]  /*17c40*/  @P1 IMAD R23, R20, R18, R7 ;  /* 0x0000001214171224 */ /* 0x000fe400078e0207 */
[----:B------:R-:W-:Y:S02]  /*17c50*/  IMAD R5, R5, R21, R14 ;  /* 0x0000001505057224 */ /* 0x000fe400078e020e */
[----:B------:R-:W-:-:S05]  /*17c60*/  IMAD R16, R16, R28, R23 ;  /* 0x0000001c10107224 */ /* 0x000fca00078e0217 */
[----:B------:R-:W-:Y:S02]  /*17c70*/  SEL R12, R5, R16, !P1 ;  /* 0x00000010050c7207 */ /* 0x000fe40004800000 */
[----:B------:R-:W-:Y:S02]  /*17c80*/  SEL R16, R16, R5, !P1 ;  /* 0x0000000510107207 */ /* 0x000fe40004800000 */
[----:B------:R-:W-:-:S07]  /*17c90*/  MOV R5, R17 ;  /* 0x0000001100057202 */ /* 0x000fce0000000f00 */
.L_x_523:
[----:B------:R-:W-:-:S08]  /*17ca0*/  NOP ;  /* 0x0000000000007918 */ /* 0x000fd00000000000 */
[----:B------:R-:W1:-:S00]  /*17cb0*/  USETMAXREG.DEALLOC.CTAPOOL 0x28 ;  /* 0x00000028000079c8 */ /* 0x000e4000080e0500 */
[----:B-1----:R-:W-:-:S13]  /*17cc0*/  ISETP.NE.AND P1, PT, R4, 0x1, PT ;  /* 0x000000010400780c */ /* 0x002fda0003f25270 */
[----:B------:R-:W-:Y:S05]  /*17cd0*/  @!P1 EXIT ;  /* 0x000000000000994d */ /* 0x000fea0003800000 */
[----:B------:R-:W-:Y:S05]  /*17ce0*/  @!P4 BRA `(.L_x_526) ;  /* 0x000000180034c947 */ /* 0x000fea0003800000 */
[----:B------:R-:W-:-:S13]  /*17cf0*/  ISETP.NE.OR P0, PT, R4, 0x2, P0 ;  /* 0x000000020400780c */ /* 0x000fda0000705670 */
[----:B------:R-:W-:Y:S05]  /*17d00*/  @P0 EXIT ;  /* 0x000000000000094d */ /* 0x000fea0003800000 */
[----:B------:R-:W-:-:S13]  /*17d10*/  LOP3.LUT P1, RZ, R6, 0xff, RZ, 0xc0, !PT ;  /* 0x000000ff06ff7812 */ /* 0x000fda000782c0ff */
[----:B------:R-:W-:Y:S05]  /*17d20*/  @!P1 BRA `(.L_x_527) ;  /* 0x0000000000189947 */ /* 0x000fea0003800000 */
[----:B------:R-:W-:Y:S01]  /*17d30*/  UMOV UR4, 0x400 ;  /* 0x0000040000047882 */ /* 0x000fe20000000000 */
[----:B------:R-:W-:Y:S01]  /*17d40*/  MOV R4, RZ ;  /* 0x000000ff00047202 */ /* 0x000fe20000000f00 */
[----:B------:R-:W-:-:S03]  /*17d50*/  ULEA UR4, UR37, UR4, 0x18 ;  /* 0x0000000425047291 */ /* 0x000fc6000f8ec03f */
[----:B------:R-:W-:-:S06]  /*17d60*/  SHF.L.U32 R4, R4, 0x1f, RZ ;  /* 0x0000001f04047819 */ /* 0x000fcc00000006ff */
[----:B------:R-:W1:Y:S02]  /*17d70*/  SYNCS.PHASECHK.TRANS64.TRYWAIT P0, [UR4+0xc8], R4 ;  /* 0x0000c804ff0075a7 */ /* 0x000e640008000144 */
[----:B-1----:R-:W-:Y:S05]  /*17d80*/  @!P0 BRA `(.L_x_528) ;  /* 0x0000002c00808947 */ /* 0x002fea0003800000 */
.L_x_527:
[----:B------:R-:W-:Y:S01]  /*17d90*/  PRMT R9, RZ, 0x7610, R9 ;  /* 0x00007610ff097816 */ /* 0x000fe20000000009 */
[----:B------:R-:W-:Y:S06]  /*17da0*/  @P3 BRA `(.L_x_529) ;  /* 0x0000000000243947 */ /* 0x000fec0003800000 */
[----:B------:R-:W-:Y:S02]  /*17db0*/  ULDC.64 UR4, c[0x0][0x588] ;  /* 0x0001620000047ab9 */ /* 0x000fe40000000a00 */
[----:B------:R-:W-:-:S04]  /*17dc0*/  ISETP.NE.U32.AND P0, PT, RZ, UR4, PT ;  /* 0x00000004ff007c0c */ /* 0x000fc8000bf05070 */
[----:B------:R-:W-:-:S13]  /*17dd0*/  ISETP.NE.AND.EX P0, PT, RZ, UR5, PT, P0 ;  /* 0x00000005ff007c0c */ /* 0x000fda000bf05300 */
[----:B------:R-:W-:Y:S05]  /*17de0*/  @!P0 BRA `(.L_x_530) ;  /* 0x00000000000c8947 */ /* 0x000fea0003800000 */
[----:B------:R3:W5:Y:S01]  /*17df0*/  LDG.E R11, desc[UR42][R2.64] ;  /* 0x0000002a020b7981 */ /* 0x000762000c1e1900 */
[----:B------:R-:W-:Y:S01]  /*17e00*/  MOV R9, 0x1 ;  /* 0x0000000100097802 */ /* 0x000fe20000000f00 */
[----:B------:R-:W-:Y:S06]  /*17e10*/  BRA `(.L_x_529) ;  /* 0x0000000000087947 */ /* 0x000fec0003800000 */
.L_x_530:
[----:B------:R-:W2:Y:S01]  /*17e20*/  LDC R11, c[0x0][0x580] ;  /* 0x00016000ff0b7b82 */ /* 0x000ea20000000800 */
[----:B------:R-:W-:-:S07]  /*17e30*/  MOV R9, 0x1 ;  /* 0x0000000100097802 */ /* 0x000fce0000000f00 */
.L_x_529:
[----:B------:R-:W-:Y:S05]  /*17e40*/  @!P1 BRA `(.L_x_531) ;  /* 0x00000014005c9947 */ /* 0x000fea0003800000 */
[----:B------:R-:W4:Y:S01]  /*17e50*/  LDC R6, c[0x0][0x900] ;  /* 0x00024000ff067b82 */ /* 0x000f220000000800 */
[----:B---3--:R-:W-:Y:S01]  /*17e60*/  MOV R3, 0xffffffff ;  /* 0xffffffff00037802 */ /* 0x008fe20000000f00 */
[----:B------:R-:W-:Y:S01]  /*17e70*/  ULDC.64 UR22, c[0x0][0x198] ;  /* 0x0000660000167ab9 */ /* 0x000fe20000000a00 */
[----:B------:R-:W-:Y:S01]  /*17e80*/  MOV R13, 0x1 ;  /* 0x00000001000d7802 */ /* 0x000fe20000000f00 */
[----:B------:R-:W-:Y:S01]  /*17e90*/  ULDC.64 UR4, c[0x0][0x588] ;  /* 0x0001620000047ab9 */ /* 0x000fe20000000a00 */
[----:B------:R-:W-:Y:S01]  /*17ea0*/  LOP3.LUT R10, R0, 0x2, RZ, 0xfc, !PT ;  /* 0x00000002000a7812 */ /* 0x000fe200078efcff */
[----:B------:R-:W-:Y:S01]  /*17eb0*/  ULDC.64 UR6, c[0x0][0x8f8] ;  /* 0x00023e0000067ab9 */ /* 0x000fe20000000a00 */
[----:B------:R-:W-:Y:S01]  /*17ec0*/  ULDC.64 UR14, c[0x0][0x590] ;  /* 0x00016400000e7ab9 */ /* 0x000fe20000000a00 */
[----:B-1----:R-:W1:Y:S01]  /*17ed0*/  LDC R7, c[0x0][0x8a8] ;  /* 0x00022a00ff077b82 */ /* 0x002e620000000800 */
[-C--:B----4-:R-:W-:Y:S02]  /*17ee0*/  SHF.L.U32 R3, R3, R6.reuse, RZ ;  /* 0x0000000603037219 */ /* 0x090fe400000006ff */
[----:B------:R-:W-:-:S02]  /*17ef0*/  SHF.L.U32 R6, R13, R6, RZ ;  /* 0x000000060d067219 */ /* 0x000fc400000006ff */
[----:B------:R-:W-:Y:S02]  /*17f00*/  LOP3.LUT R8, RZ, R3, RZ, 0x33, !PT ;  /* 0x00000003ff087212 */ /* 0x000fe400078e33ff */
[----:B-1----:R-:W-:-:S07]  /*17f10*/  IADD3 R7, R7, -0x1, RZ ;  /* 0xffffffff07077810 */ /* 0x002fce0007ffe0ff */
.L_x_587:
[----:B------:R-:W-:Y:S02]  /*17f20*/  ISETP.NE.U32.AND P0, PT, RZ, UR14, PT ;  /* 0x0000000eff007c0c */ /* 0x000fe4000bf05070 */
[----:B------:R-:W-:Y:S02]  /*17f30*/  R2UR UR19, R16 ;  /* 0x00000000101372ca */ /* 0x000fe400000e0000 */
[----:B------:R-:W-:Y:S02]  /*17f40*/  R2UR UR18, R12 ;  /* 0x000000000c1272ca */ /* 0x000fe400000e0000 */
[----:B------:R-:W-:-:S09]  /*17f50*/  ISETP.NE.AND.EX P0, PT, RZ, UR15, PT, P0 ;  /* 0x0000000fff007c0c */ /* 0x000fd2000bf05300 */
[----:B------:R-:W-:Y:S02]  /*17f60*/  USHF.L.U32 UR19, UR19, 0x8, URZ ;  /* 0x0000000813137899 */ /* 0x000fe4000800063f */
[----:B------:R-:W-:Y:S02]  /*17f70*/  USHF.L.U32 UR18, UR18, 0x7, URZ ;  /* 0x0000000712127899 */ /* 0x000fe4000800063f */
[----:B---34-:R-:W-:Y:S10]  /*17f80*/  @!P0 BRA `(.L_x_532) ;  /* 0x00000000002c8947 */ /* 0x018ff40003800000 */
[----:B------:R-:W-:-:S04]  /*17f90*/  ISETP.NE.U32.AND P1, PT, RZ, UR4, PT ;  /* 0x00000004ff007c0c */ /* 0x000fc8000bf25070 */
[----:B------:R-:W-:-:S13]  /*17fa0*/  ISETP.NE.AND.EX P1, PT, RZ, UR5, PT, P1 ;  /* 0x00000005ff007c0c */ /* 0x000fda000bf25310 */
[----:B------:R-:W-:Y:S05]  /*17fb0*/  @!P1 BRA `(.L_x_533) ;  /* 0x0000000000189947 */ /* 0x000fea0003800000 */
[----:B------:R-:W1:Y:S01]  /*17fc0*/  LDC.64 R2, c[0x0][0x588] ;  /* 0x00016200ff027b82 */ /* 0x000e620000000a00 */
[----:B------:R-:W-:-:S04]  /*17fd0*/  IMAD R9, R5, UR14, RZ ;  /* 0x0000000e05097c24 */ /* 0x000fc8000f8e02ff */
[----:B-1----:R-:W-:-:S05]  /*17fe0*/  IMAD.WIDE R2, R9, 0x4, R2 ;  /* 0x0000000409027825 */ /* 0x002fca00078e0202 */
[----:B--2--5:R1:W5:Y:S01]  /*17ff0*/  LDG.E R11, desc[UR42][R2.64] ;  /* 0x0000002a020b7981 */ /* 0x024362000c1e1900 */
[----:B------:R-:W-:Y:S01]  /*18000*/  MOV R9, 0x1 ;  /* 0x0000000100097802 */ /* 0x000fe20000000f00 */
[----:B------:R-:W-:Y:S06]  /*18010*/  BRA `(.L_x_532) ;  /* 0x0000000000087947 */ /* 0x000fec0003800000 */
.L_x_533:
[----:B--2--5:R-:W3:Y:S01]  /*18020*/  LDC R11, c[0x0][0x580] ;  /* 0x00016000ff0b7b82 */ /* 0x024ee20000000800 */
[----:B------:R-:W-:-:S07]  /*18030*/  MOV R9, 0x1 ;  /* 0x0000000100097802 */ /* 0x000fce0000000f00 */
.L_x_532:
[----:B------:R-:W-:Y:S05]  /*18040*/  @!P0 BRA `(.L_x_534) ;  /* 0x00000000001c8947 */ /* 0x000fea0003800000 */
[----:B------:R-:W-:-:S13]  /*18050*/  LOP3.LUT P2, RZ, R9, 0xff, RZ, 0xc0, !PT ;  /* 0x000000ff09ff7812 */ /* 0x000fda000784c0ff */
[----:B-1----:R-:W1:Y:S02]  /*18060*/  @!P2 LDC.64 R2, c[0x0][0x588] ;  /* 0x00016200ff02ab82 */ /* 0x002e640000000a00 */
[----:B-1----:R-:W-:-:S04]  /*18070*/  @!P2 ISETP.NE.U32.AND P0, PT, R2, RZ, PT ;  /* 0x000000ff0200a20c */ /* 0x002fc80003f05070 */
[----:B------:R-:W-:Y:S02]  /*18080*/  @!P2 ISETP.NE.AND.EX P1, PT, R3, RZ, PT, P0 ;  /* 0x000000ff0300a20c */ /* 0x000fe40003f25300 */
[----:B--23-5:R-:W-:Y:S02]  /*18090*/  @P2 FSETP.EQ.AND P0, PT, R11, RZ, PT ;  /* 0x000000ff0b00220b */ /* 0x02cfe40003f02000 */
[----:B------:R-:W-:Y:S01]  /*180a0*/  @!P2 PLOP3.LUT P0, PT, P1, PT, PT, 0x8, 0x0 ;  /* 0x000000000000a81c */ /* 0x000fe20000f0e170 */
[----:B------:R-:W-:-:S12]  /*180b0*/  BRA `(.L_x_535) ;  /* 0x0000000000047947 */ /* 0x000fd80003800000 */
.L_x_534:
[----:B--23-5:R-:W-:-:S13]  /*180c0*/  FSETP.EQ.AND P0, PT, R11, RZ, PT ;  /* 0x000000ff0b00720b */ /* 0x02cfda0003f02000 */
.L_x_535:
[----:B------:R-:W-:Y:S02]  /*180d0*/  ISETP.NE.AND P2, PT, R10, 0x3, PT ;  /* 0x000000030a00780c */ /* 0x000fe40003f45270 */
[----:B------:R-:W-:-:S04]  /*180e0*/  ELECT P1, URZ, PT ;  /* 0x00000000003f782f */ /* 0x000fc80003820000 */
[----:B------:R-:W-:-:S07]  /*180f0*/  PLOP3.LUT P0, PT, P1, P0, PT, 0x20, 0x0 ;  /* 0x000000000000781c */ /* 0x000fce0000f00470 */
[----:B------:R-:W-:Y:S06]  /*18100*/  @!P2 BRA `(.L_x_536) ;  /* 0x000000000004a947 */ /* 0x000fec0003800000 */
[----:B------:R-:W-:Y:S01]  /*18110*/  BPT.TRAP 0x1 ;  /* 0x000000040000795c */ /* 0x000fe20000300000 */
.L_x_536:
[----:B------:R-:W2:Y:S01]  /*18120*/  S2UR UR37, SR_CgaCtaId ;  /* 0x00000000002579c3 */ /* 0x000ea20000008800 */
[----:B------:R-:W-:Y:S01]  /*18130*/  UMOV UR13, 0x400 ;  /* 0x00000400000d7882 */ /* 0x000fe20000000000 */
[----:B-1----:R-:W-:-:S04]  /*18140*/  MOV R2, 0x1 ;  /* 0x0000000100027802 */ /* 0x002fc80000000f00 */
[----:B------:R-:W-:Y:S01]  /*18150*/  SHF.L.U32 R2, R2, 0x1f, RZ ;  /* 0x0000001f02027819 */ /* 0x000fe200000006ff */
[----:B--2---:R-:W-:-:S09]  /*18160*/  ULEA UR13, UR37, UR13, 0x18 ;  /* 0x0000000d250d7291 */ /* 0x004fd2000f8ec03f */
[----:B------:R-:W1:Y:S02]  /*18170*/  SYNCS.PHASECHK.TRANS64.TRYWAIT P1, [UR13+0xa0], R2 ;  /* 0x0000a002ff0075a7 */ /* 0x000e64000802014d */
[----:B-1----:R-:W-:Y:S05]  /*18180*/  @!P1 BRA `(.L_x_537) ;  /* 0x0000002800989947 */ /* 0x002fea0003800000 */
.L_x_631:
[----:B------:R-:W-:Y:S04]  /*18190*/  BSSY B0, `(.L_x_538) ;  /* 0x000000e000007945 */ /* 0x000fe80003800000 */
[----:B------:R-:W-:Y:S05]  /*181a0*/  @!P0 BRA `(.L_x_539) ;  /* 0x0000000000308947 */ /* 0x000fea0003800000 */
[----:B------:R-:W-:Y:S01]  /*181b0*/  R2UR UR20, R5 ;  /* 0x00000000051472ca */ /* 0x000fe200000e0000 */
[----:B------:R-:W-:Y:S02]  /*181c0*/  UIADD3 UR8, UP0, UR22, 0x3f0, URZ ;  /* 0x000003f016087890 */ /* 0x000fe4000ff1e03f */
[----:B------:R-:W-:Y:S02]  /*181d0*/  UIADD3 UR16, UR13, 0x100, URZ ;  /* 0x000001000d107890 */ /* 0x000fe4000fffe03f */
[----:B------:R-:W-:Y:S02]  /*181e0*/  UIADD3 UR17, UR13, 0x80, URZ ;  /* 0x000000800d117890 */ /* 0x000fe4000fffe03f */
[----:B------:R-:W-:Y:S01]  /*181f0*/  UIADD3.X UR9, URZ, UR23, URZ, UP0, !UPT ;  /* 0x000000173f097290 */ /* 0x000fe200087fe43f */
[----:B------:R-:W-:Y:S01]  /*18200*/  UMOV UR10, 0x0 ;  /* 0x00000000000a7882 */ /* 0x000fe20000000000 */
[----:B------:R-:W-:-:S07]  /*18210*/  UMOV UR11, 0x10000000 ;  /* 0x10000000000b7882 */ /* 0x000fce0000000000 */
[----:B------:R2:W-:Y:S02]  /*18220*/  UTMALDG.3D [UR16], [UR8], desc[UR10] ;  /* 0x00000a10080075b4 */ /* 0x0005e40008011000 */
[----:B--2---:R-:W-:Y:S05]  /*18230*/  @!P2 BRA `(.L_x_540) ;  /* 0x000000000004a947 */ /* 0x004fea0003800000 */
[----:B------:R-:W-:Y:S01]  /*18240*/  BPT.TRAP 0x1 ;  /* 0x000000040000795c */ /* 0x000fe20000300000 */
.L_x_540:
[----:B-1----:R-:W1:Y:S02]  /*18250*/  LDC R3, c[0x0][0x800] ;  /* 0x00020000ff037b82 */ /* 0x002e640000000800 */
[----:B-1----:R2:W-:Y:S02]  /*18260*/  SYNCS.ARRIVE.TRANS64.RED.A0TR RZ, [UR13+0x80], R3 ;  /* 0x00008003ffff79a7 */ /* 0x0025e4000830040d */
.L_x_539:
[----:B------:R-:W-:Y:S05]  /*18270*/  BSYNC B0 ;  /* 0x0000000000007941 */ /* 0x000fea0003800000 */
.L_x_538:
[----:B------:R-:W-:Y:S05]  /*18280*/  @!P2 BRA `(.L_x_541) ;  /* 0x000000000004a947 */ /* 0x000fea0003800000 */
[----:B------:R-:W-:Y:S01]  /*18290*/  BPT.TRAP 0x1 ;  /* 0x000000040000795c */ /* 0x000fe20000300000 */
.L_x_541:
[----:B------:R-:W-:-:S04]  /*182a0*/  UIADD3 UR33, UR13, 0x80, URZ ;  /* 0x000000800d217890 */ /* 0x000fc8000fffe03f */
[----:B------:R-:W-:-:S09]  /*182b0*/  UPRMT UR16, UR37, 0x654, UR33 ;  /* 0x0000065425107896 */ /* 0x000fd20008000021 */
[----:B------:R-:W-:Y:S01]  /*182c0*/  SYNCS.ARRIVE.TRANS64.RED.A1T0 RZ, [UR16], RZ ;  /* 0x000000ffffff79a7 */ /* 0x000fe20008100410 */
[----:B------:R-:W-:Y:S05]  /*182d0*/  @!P2 BRA `(.L_x_542) ;  /* 0x000000000004a947 */ /* 0x000fea0003800000 */
[----:B------:R-:W-:Y:S01]  /*182e0*/  BPT.TRAP 0x1 ;  /* 0x000000040000795c */ /* 0x000fe20000300000 */
.L_x_542:
[----:B------:R-:W3:Y:S02]  /*182f0*/  SYNCS.PHASECHK.TRANS64.TRYWAIT P1, [UR13+0xa8], R2 ;  /* 0x0000a802ff0075a7 */ /* 0x000ee4000802014d */
[----:B---3--:R-:W-:Y:S05]  /*18300*/  @!P1 BRA `(.L_x_543) ;  /* 0x0000002800509947 */ /* 0x008fea0003800000 */
.L_x_632:
[----:B------:R-:W-:Y:S04]  /*18310*/  BSSY B0, `(.L_x_544) ;  /* 0x0000010000007945 */ /* 0x000fe80003800000 */
[----:B------:R-:W-:Y:S05]  /*18320*/  @!P0 BRA `(.L_x_545) ;  /* 0x0000000000388947 */ /* 0x000fea0003800000 */
[----:B------:R-:W-:Y:S01]  /*18330*/  UIADD3 UR20, UP0, UR22, 0x3f0, URZ ;  /* 0x000003f016147890 */ /* 0x000fe2000ff1e03f */
[----:B------:R-:W-:Y:S01]  /*18340*/  R2UR UR12, R5 ;  /* 0x00000000050c72ca */ /* 0x000fe200000e0000 */
[----:B------:R-:W-:Y:S02]  /*18350*/  UIADD3 UR11, UR19, 0x80, URZ ;  /* 0x00000080130b7890 */ /* 0x000fe4000fffe03f */
[----:B------:R-:W-:Y:S02]  /*18360*/  UIADD3 UR8, UR13, 0x1100, URZ ;  /* 0x000011000d087890 */ /* 0x000fe4000fffe03f */
[----:B------:R-:W-:Y:S02]  /*18370*/  UIADD3 UR9, UR13, 0x88, URZ ;  /* 0x000000880d097890 */ /* 0x000fe4000fffe03f */
[----:B------:R-:W-:Y:S01]  /*18380*/  UIADD3.X UR21, URZ, UR23, URZ, UP0, !UPT ;  /* 0x000000173f157290 */ /* 0x000fe200087fe43f */
[----:B------:R-:W-:Y:S01]  /*18390*/  UMOV UR24, 0x0 ;  /* 0x0000000000187882 */ /* 0x000fe20000000000 */
[----:B------:R-:W-:Y:S01]  /*183a0*/  UMOV UR25, 0x10000000 ;  /* 0x1000000000197882 */ /* 0x000fe20000000000 */
[----:B------:R-:W-:-:S06]  /*183b0*/  UMOV UR10, UR18 ;  /* 0x00000012000a7c82 */ /* 0x000fcc0008000000 */
[----:B------:R3:W-:Y:S02]  /*183c0*/  UTMALDG.3D [UR8], [UR20], desc[UR24] ;  /* 0x00001808140075b4 */ /* 0x0007e40008011000 */
[----:B---3--:R-:W-:Y:S05]  /*183d0*/  @!P2 BRA `(.L_x_546) ;  /* 0x000000000004a947 */ /* 0x008fea0003800000 */
[----:B------:R-:W-:Y:S01]  /*183e0*/  BPT.TRAP 0x1 ;  /* 0x000000040000795c */ /* 0x000fe20000300000 */
.L_x_546:
[----:B-12---:R-:W1:Y:S02]  /*183f0*/  LDC R3, c[0x0][0x800] ;  /* 0x00020000ff037b82 */ /* 0x006e640000000800 */
[----:B-1----:R3:W-:Y:S02]  /*18400*/  SYNCS.ARRIVE.TRANS64.RED.A0TR RZ, [UR13+0x88], R3 ;  /* 0x00008803ffff79a7 */ /* 0x0027e4000830040d */
.L_x_545:
[----:B------:R-:W-:Y:S05]  /*18410*/  BSYNC B0 ;  /* 0x0000000000007941 */ /* 0x000fea0003800000 */
.L_x_544:
[----:B------:R-:W-:Y:S05]  /*18420*/  @!P2 BRA `(.L_x_547) ;  /* 0x000000000004a947 */ /* 0x000fea0003800000 */
[----:B------:R-:W-:Y:S01]  /*18430*/  BPT.TRAP 0x1 ;  /* 0x000000040000795c */ /* 0x000fe20000300000 */
.L_x_547:
[----:B------:R-:W-:Y:S02]  /*18440*/  UIADD3 UR25, UR13, 0x88, URZ ;  /* 0x000000880d197890 */ /* 0x000fe4000fffe03f */
[----:B------:R-:W-:Y:S02]  /*18450*/  UIADD3 UR10, UR18, 0x20, URZ ;  /* 0x00000020120a7890 */ /* 0x000fe4000fffe03f */
[----:B------:R-:W-:-:S09]  /*18460*/  UPRMT UR20, UR37, 0x654, UR25 ;  /* 0x0000065425147896 */ /* 0x000fd20008000019 */
[----:B------:R-:W-:Y:S01]  /*18470*/  SYNCS.ARRIVE.TRANS64.RED.A1T0 RZ, [UR20], RZ ;  /* 0x000000ffffff79a7 */ /* 0x000fe20008100414 */
[----:B------:R-:W-:Y:S05]  /*18480*/  @!P2 BRA `(.L_x_548) ;  /* 0x000000000004a947 */ /* 0x000fea0003800000 */
[----:B------:R-:W-:Y:S01]  /*18490*/  BPT.TRAP 0x1 ;  /* 0x000000040000795c */ /* 0x000fe20000300000 */
.L_x_548:
[----:B------:R-:W4:Y:S02]  /*184a0*/  SYNCS.PHASECHK.TRANS64.TRYWAIT P1, [UR13+0xb0], R2 ;  /* 0x0000b002ff0075a7 */ /* 0x000f24000802014d */
[----:B----4-:R-:W-:Y:S05]  /*184b0*/  @!P1 BRA `(.L_x_549) ;  /* 0x0000002400fc9947 */ /* 0x010fea0003800000 */
.L_x_633:
        /* <DEDUP_REMOVED lines=8> */
[----:B------:R-:W-:Y:S01]  /*18540*/  UMOV UR29, 0x10000000 ;  /* 0x10000000001d7882 */ /* 0x000fe20000000000 */
[----:B------:R-:W-:-:S06]  /*18550*/  UMOV UR11, UR19 ;  /* 0x00000013000b7c82 */ /* 0x000fcc0008000000 */
[----:B------:R4:W-:Y:S02]  /*18560*/  UTMALDG.3D [UR8], [UR26], desc[UR28] ;  /* 0x00001c081a0075b4 */ /* 0x0009e40008011000 */
[----:B----4-:R-:W-:Y:S05]  /*18570*/  @!P2 BRA `(.L_x_552) ;  /* 0x000000000004a947 */ /* 0x010fea0003800000 */
[----:B------:R-:W-:Y:S01]  /*18580*/  BPT.TRAP 0x1 ;  /* 0x000000040000795c */ /* 0x000fe20000300000 */
.L_x_552:
[----:B-123--:R-:W1:Y:S02]  /*18590*/  LDC R3, c[0x0][0x800] ;  /* 0x00020000ff037b82 */ /* 0x00ee640000000800 */
[----:B-1----:R4:W-:Y:S02]  /*185a0*/  SYNCS.ARRIVE.TRANS64.RED.A0TR RZ, [UR13+0x90], R3 ;  /* 0x00009003ffff79a7 */ /* 0x0029e4000830040d */
.L_x_551:
[----:B------:R-:W-:Y:S05]  /*185b0*/  BSYNC B0 ;  /* 0x0000000000007941 */ /* 0x000fea0003800000 */
.L_x_550:
[----:B------:R-:W-:Y:S05]  /*185c0*/  @!P2 BRA `(.L_x_553) ;  /* 0x000000000004a947 */ /* 0x000fea0003800000 */
[----:B------:R-:W-:Y:S01]  /*185d0*/  BPT.TRAP 0x1 ;  /* 0x000000040000795c */ /* 0x000fe20000300000 */
.L_x_553:
[----:B------:R-:W-:-:S04]  /*185e0*/  UIADD3 UR17, UR13, 0x90, URZ ;  /* 0x000000900d117890 */ /* 0x000fc8000fffe03f */
[----:B------:R-:W-:-:S09]  /*185f0*/  UPRMT UR21, UR37, 0x654, UR17 ;  /* 0x0000065425157896 */ /* 0x000fd20008000011 */
[----:B------:R-:W-:Y:S01]  /*18600*/  SYNCS.ARRIVE.TRANS64.RED.A1T0 RZ, [UR21], RZ ;  /* 0x000000ffffff79a7 */ /* 0x000fe20008100415 */
[----:B------:R-:W-:Y:S05]  /*18610*/  @!P2 BRA `(.L_x_554) ;  /* 0x000000000004a947 */ /* 0x000fea0003800000 */
[----:B------:R-:W-:Y:S01]  /*18620*/  BPT.TRAP 0x1 ;  /* 0x000000040000795c */ /* 0x000fe20000300000 */
.L_x_554:
[----:B------:R-:W5:Y:S02]  /*18630*/  SYNCS.PHASECHK.TRANS64.TRYWAIT P1, [UR13+0xb8], R2 ;  /* 0x0000b802ff0075a7 */ /* 0x000f64000802014d */
[----:B-----5:R-:W-:Y:S05]  /*18640*/  @!P1 BRA `(.L_x_555) ;  /* 0x0000002400b09947 */ /* 0x020fea0003800000 */
.L_x_634:
        /* <DEDUP_REMOVED lines=9> */
[----:B------:R-:W-:-:S07]  /*186e0*/  UMOV UR29, 0x10000000 ;  /* 0x10000000001d7882 */ /* 0x000fce0000000000 */
[----:B------:R1:W-:Y:S02]  /*186f0*/  UTMALDG.3D [UR8], [UR26], desc[UR28] ;  /* 0x00001c081a0075b4 */ /* 0x0003e40008011000 */
[----:B-1----:R-:W-:Y:S05]  /*18700*/  @!P2 BRA `(.L_x_558) ;  /* 0x000000000004a947 */ /* 0x002fea0003800000 */
[----:B------:R-:W-:Y:S01]  /*18710*/  BPT.TRAP 0x1 ;  /* 0x000000040000795c */ /* 0x000fe20000300000 */
.L_x_558:
[----:B------:R-:W1:Y:S02]  /*18720*/  LDC R2, c[0x0][0x800] ;  /* 0x00020000ff027b82 */ /* 0x000e640000000800 */
[----:B-1----:R1:W-:Y:S02]  /*18730*/  SYNCS.ARRIVE.TRANS64.RED.A0TR RZ, [UR13+0x98], R2 ;  /* 0x00009802ffff79a7 */ /* 0x0023e4000830040d */
.L_x_557:
[----:B------:R-:W-:Y:S05]  /*18740*/  BSYNC B0 ;  /* 0x0000000000007941 */ /* 0x000fea0003800000 */
.L_x_556:
[----:B------:R-:W-:Y:S05]  /*18750*/  @!P2 BRA `(.L_x_559) ;  /* 0x000000000004a947 */ /* 0x000fea0003800000 */
[----:B------:R-:W-:Y:S01]  /*18760*/  BPT.TRAP 0x1 ;  /* 0x000000040000795c */ /* 0x000fe20000300000 */
.L_x_559:
[----:B------:R-:W-:Y:S02]  /*18770*/  UIADD3 UR9, UR13, 0x98, URZ ;  /* 0x000000980d097890 */ /* 0x000fe4000fffe03f */
[----:B------:R-:W-:Y:S02]  /*18780*/  UIADD3 UR34, UR18, 0x40, URZ ;  /* 0x0000004012227890 */ /* 0x000fe4000fffe03f */
[----:B------:R-:W-:-:S09]  /*18790*/  UPRMT UR29, UR37, 0x654, UR9 ;  /* 0x00000654251d7896 */ /* 0x000fd20008000009 */
[----:B------:R-:W-:Y:S01]  /*187a0*/  SYNCS.ARRIVE.TRANS64.RED.A1T0 RZ, [UR29], RZ ;  /* 0x000000ffffff79a7 */ /* 0x000fe2000810041d */
[----:B------:R-:W-:Y:S05]  /*187b0*/  @!P2 BRA `(.L_x_560) ;  /* 0x000000000004a947 */ /* 0x000fea0003800000 */
[----:B------:R-:W-:Y:S01]  /*187c0*/  BPT.TRAP 0x1 ;  /* 0x000000040000795c */ /* 0x000fe20000300000 */
.L_x_560:
[----:B-1----:R-:W-:-:S04]  /*187d0*/  SHF.L.U32 R2, RZ, 0x1f, RZ ;  /* 0x0000001fff027819 */ /* 0x002fc800000006ff */
[----:B------:R-:W1:Y:S02]  /*187e0*/  SYNCS.PHASECHK.TRANS64.TRYWAIT P1, [UR13+0xa0], R2 ;  /* 0x0000a002ff0075a7 */ /* 0x000e64000802014d */
[----:B-1----:R-:W-:Y:S05]  /*187f0*/  @!P1 BRA `(.L_x_561) ;  /* 0x00000024005c9947 */ /* 0x002fea0003800000 */
.L_x_635:
[----:B------:R-:W-:Y:S04]  /*18800*/  BSSY B0, `(.L_x_562) ;  /* 0x000000e000007945 */ /* 0x000fe80003800000 */
[----:B------:R-:W-:Y:S05]  /*18810*/  @!P0 BRA `(.L_x_563) ;  /* 0x0000000000308947 */ /* 0x000fea0003800000 */
[----:B------:R-:W-:Y:S01]  /*18820*/  R2UR UR36, R5 ;  /* 0x00000000052472ca */ /* 0x000fe200000e0000 */
[----:B------:R-:W-:Y:S02]  /*18830*/  UIADD3 UR10, UP0, UR22, 0x3f0, URZ ;  /* 0x000003f0160a7890 */ /* 0x000fe4000ff1e03f */
[----:B------:R-:W-:Y:S02]  /*18840*/  UIADD3 UR32, UR13, 0x100, URZ ;  /* 0x000001000d207890 */ /* 0x000fe4000fffe03f */
[----:B------:R-:W-:Y:S01]  /*18850*/  UIADD3.X UR11, URZ, UR23, URZ, UP0, !UPT ;  /* 0x000000173f0b7290 */ /* 0x000fe200087fe43f */
[----:B------:R-:W-:Y:S01]  /*18860*/  UMOV UR26, 0x0 ;  /* 0x00000000001a7882 */ /* 0x000fe20000000000 */
[----:B------:R-:W-:Y:S01]  /*18870*/  UMOV UR27, 0x10000000 ;  /* 0x10000000001b7882 */ /* 0x000fe20000000000 */
[----:B------:R-:W-:-:S06]  /*18880*/  UMOV UR35, UR19 ;  /* 0x0000001300237c82 */ /* 0x000fcc0008000000 */
[----:B------:R1:W-:Y:S02]  /*18890*/  UTMALDG.3D [UR32], [UR10], desc[UR26] ;  /* 0x00001a200a0075b4 */ /* 0x0003e40008011000 */
[----:B-1----:R-:W-:Y:S05]  /*188a0*/  @!P2 BRA `(.L_x_564) ;  /* 0x000000000004a947 */ /* 0x002fea0003800000 */
[----:B------:R-:W-:Y:S01]  /*188b0*/  BPT.TRAP 0x1 ;  /* 0x000000040000795c */ /* 0x000fe20000300000 */
.L_x_564:
[----:B--234-:R-:W1:Y:S02]  /*188c0*/  LDC R3, c[0x0][0x800] ;  /* 0x00020000ff037b82 */ /* 0x01ce640000000800 */
[----:B-1----:R1:W-:Y:S02]  /*188d0*/  SYNCS.ARRIVE.TRANS64.RED.A0TR RZ, [UR13+0x80], R3 ;  /* 0x00008003ffff79a7 */ /* 0x0023e4000830040d */
.L_x_563:
[----:B------:R-:W-:Y:S05]  /*188e0*/  BSYNC B0 ;  /* 0x0000000000007941 */ /* 0x000fea0003800000 */
.L_x_562:
[----:B------:R-:W-:Y:S05]  /*188f0*/  @!P2 BRA `(.L_x_565) ;  /* 0x000000000004a947 */ /* 0x000fea0003800000 */
[----:B------:R-:W-:Y:S01]  /*18900*/  BPT.TRAP 0x1 ;  /* 0x000000040000795c */ /* 0x000fe20000300000 */
.L_x_565:
[----:B------:R-:W-:Y:S01]  /*18910*/  SYNCS.ARRIVE.TRANS64.RED.A1T0 RZ, [UR16], RZ ;  /* 0x000000ffffff79a7 */ /* 0x000fe20008100410 */
[----:B------:R-:W-:Y:S05]  /*18920*/  @!P2 BRA `(.L_x_566) ;  /* 0x000000000004a947 */ /* 0x000fea0003800000 */
[----:B------:R-:W-:Y:S01]  /*18930*/  BPT.TRAP 0x1 ;  /* 0x000000040000795c */ /* 0x000fe20000300000 */
.L_x_566:
[----:B------:R-:W5:Y:S02]  /*18940*/  SYNCS.PHASECHK.TRANS64.TRYWAIT P1, [UR13+0xa8], R2 ;  /* 0x0000a802ff0075a7 */ /* 0x000f64000802014d */
[----:B-----5:R-:W-:Y:S05]  /*18950*/  @!P1 BRA `(.L_x_567) ;  /* 0x00000024001c9947 */ /* 0x020fea0003800000 */
.L_x_636:
        /* <DEDUP_REMOVED lines=13> */
.L_x_570:
[----:B--234-:R-:W1:Y:S02]  /*18a30*/  LDC R3, c[0x0][0x800] ;  /* 0x00020000ff037b82 */ /* 0x01ce640000000800 */
[----:B-1----:R1:W-:Y:S02]  /*18a40*/  SYNCS.ARRIVE.TRANS64.RED.A0TR RZ, [UR13+0x88], R3 ;  /* 0x00008803ffff79a7 */ /* 0x0023e4000830040d */
.L_x_569:
[----:B------:R-:W-:Y:S05]  /*18a50*/  BSYNC B0 ;  /* 0x0000000000007941 */ /* 0x000fea0003800000 */
.L_x_568:
[----:B------:R-:W-:Y:S05]  /*18a60*/  @!P2 BRA `(.L_x_571) ;  /* 0x000000000004a947 */ /* 0x000fea0003800000 */
[----:B------:R-:W-:Y:S01]  /*18a70*/  BPT.TRAP 0x1 ;  /* 0x000000040000795c */ /* 0x000fe20000300000 */
.L_x_571:
[----:B------:R-:W-:Y:S01]  /*18a80*/  SYNCS.ARRIVE.TRANS64.RED.A1T0 RZ, [UR20], RZ ;  /* 0x000000ffffff79a7 */ /* 0x000fe20008100414 */
[----:B------:R-:W-:Y:S01]  /*18a90*/  UIADD3 UR18, UR18, 0x60, URZ ;  /* 0x0000006012127890 */ /* 0x000fe2000fffe03f */
[----:B------:R-:W-:Y:S11]  /*18aa0*/  @!P2 BRA `(.L_x_572) ;  /* 0x000000000004a947 */ /* 0x000ff60003800000 */
[----:B------:R-:W-:Y:S01]  /*18ab0*/  BPT.TRAP 0x1 ;  /* 0x000000040000795c */ /* 0x000fe20000300000 */
.L_x_572:
[----:B------:R-:W5:Y:S02]  /*18ac0*/  SYNCS.PHASECHK.TRANS64.TRYWAIT P1, [UR13+0xb0], R2 ;  /* 0x0000b002ff0075a7 */ /* 0x000f64000802014d */
[----:B-----5:R-:W-:Y:S05]  /*18ad0*/  @!P1 BRA `(.L_x_573) ;  /* 0x0000002000d49947 */ /* 0x020fea0003800000 */
.L_x_637:
[----:B------:R-:W-:Y:S04]  /*18ae0*/  BSSY B0, `(.L_x_574) ;  /* 0x000000d000007945 */ /* 0x000fe80003800000 */
[----:B------:R-:W-:Y:S05]  /*18af0*/  @!P0 BRA `(.L_x_575) ;  /* 0x00000000002c8947 */ /* 0x000fea0003800000 */
[----:B------:R-:W-:Y:S01]  /*18b00*/  R2UR UR20, R5 ;  /* 0x00000000051472ca */ /* 0x000fe200000e0000 */
[----:B------:R-:W-:Y:S02]  /*18b10*/  UIADD3 UR10, UP0, UR22, 0x3f0, URZ ;  /* 0x000003f0160a7890 */ /* 0x000fe4000ff1e03f */
[----:B------:R-:W-:Y:S02]  /*18b20*/  UIADD3 UR16, UR13, 0x2100, URZ ;  /* 0x000021000d107890 */ /* 0x000fe4000fffe03f */
[----:B------:R-:W-:Y:S01]  /*18b30*/  UIADD3.X UR11, URZ, UR23, URZ, UP0, !UPT ;  /* 0x000000173f0b7290 */ /* 0x000fe200087fe43f */
[----:B------:R-:W-:Y:S01]  /*18b40*/  UMOV UR24, 0x0 ;  /* 0x0000000000187882 */ /* 0x000fe20000000000 */
[----:B------:R-:W-:-:S07]  /*18b50*/  UMOV UR25, 0x10000000 ;  /* 0x1000000000197882 */ /* 0x000fce0000000000 */
[----:B------:R1:W-:Y:S02]  /*18b60*/  UTMALDG.3D [UR16], [UR10], desc[UR24] ;  /* 0x000018100a0075b4 */ /* 0x0003e40008011000 */
[----:B-1----:R-:W-:Y:S05]  /*18b70*/  @!P2 BRA `(.L_x_576) ;  /* 0x000000000004a947 */ /* 0x002fea0003800000 */
[----:B------:R-:W-:Y:S01]  /*18b80*/  BPT.TRAP 0x1 ;  /* 0x000000040000795c */ /* 0x000fe20000300000 */
.L_x_576:
[----:B--234-:R-:W1:Y:S02]  /*18b90*/  LDC R3, c[0x0][0x800] ;  /* 0x00020000ff037b82 */ /* 0x01ce640000000800 */
[----:B-1----:R1:W-:Y:S02]  /*18ba0*/  SYNCS.ARRIVE.TRANS64.RED.A0TR RZ, [UR13+0x90], R3 ;  /* 0x00009003ffff79a7 */ /* 0x0023e4000830040d */
.L_x_575:
[----:B------:R-:W-:Y:S05]  /*18bb0*/  BSYNC B0 ;  /* 0x0000000000007941 */ /* 0x000fea0003800000 */
.L_x_574:
[----:B------:R-:W-:Y:S05]  /*18bc0*/  @!P2 BRA `(.L_x_577) ;  /* 0x000000000004a947 */ /* 0x000fea0003800000 */
[----:B------:R-:W-:Y:S01]  /*18bd0*/  BPT.TRAP 0x1 ;  /* 0x000000040000795c */ /* 0x000fe20000300000 */
.L_x_577:
[----:B------:R-:W-:Y:S01]  /*18be0*/  SYNCS.ARRIVE.TRANS64.RED.A1T0 RZ, [UR21], RZ ;  /* 0x000000ffffff79a7 */ /* 0x000fe20008100415 */
[----:B------:R-:W-:Y:S05]  /*18bf0*/  @!P2 BRA `(.L_x_578) ;  /* 0x000000000004a947 */ /* 0x000fea0003800000 */
[----:B------:R-:W-:Y:S01]  /*18c00*/  BPT.TRAP 0x1 ;  /* 0x000000040000795c */ /* 0x000fe20000300000 */
.L_x_578:
[----:B------:R-:W5:Y:S02]  /*18c10*/  SYNCS.PHASECHK.TRANS64.TRYWAIT P1, [UR13+0xb8], R2 ;  /* 0x0000b802ff0075a7 */ /* 0x000f64000802014d */
[----:B-----5:R-:W-:Y:S05]  /*18c20*/  @!P1 BRA `(.L_x_579) ;  /* 0x0000002000989947 */ /* 0x020fea0003800000 */
.L_x_638:
        /* <DEDUP_REMOVED lines=13> */
.L_x_582:
[----:B------:R-:W1:Y:S02]  /*18d00*/  LDC R2, c[0x0][0x800] ;  /* 0x00020000ff027b82 */ /* 0x000e640000000800 */
[----:B-1----:R1:W-:Y:S02]  /*18d10*/  SYNCS.ARRIVE.TRANS64.RED.A0TR RZ, [UR13+0x98], R2 ;  /* 0x00009802ffff79a7 */ /* 0x0023e4000830040d */
.L_x_581:
[----:B------:R-:W-:Y:S05]  /*18d20*/  BSYNC B0 ;  /* 0x0000000000007941 */ /* 0x000fea0003800000 */
.L_x_580:
[----:B------:R-:W-:Y:S05]  /*18d30*/  @!P2 BRA `(.L_x_583) ;  /* 0x000000000004a947 */ /* 0x000fea0003800000 */
[----:B------:R-:W-:Y:S01]  /*18d40*/  BPT.TRAP 0x1 ;  /* 0x000000040000795c */ /* 0x000fe20000300000 */
.L_x_583:
[----:B------:R-:W5:Y:S01]  /*18d50*/  LDL.LU R23, [R1+0xc4] ;  /* 0x0000c40001177983 */ /* 0x000f620000300800 */
[----:B------:R-:W-:Y:S03]  /*18d60*/  SYNCS.ARRIVE.TRANS64.RED.A1T0 RZ, [UR29], RZ ;  /* 0x000000ffffff79a7 */ /* 0x000fe6000810041d */
[----:B------:R-:W2:Y:S01]  /*18d70*/  LDL.LU R21, [R1+0xc0] ;  /* 0x0000c00001157983 */ /* 0x000ea20000300800 */
[----:B-1----:R-:W-:Y:S02]  /*18d80*/  PRMT R2, RZ, 0x7610, R2 ;  /* 0x00007610ff027816 */ /* 0x002fe40000000002 */
[----:B------:R-:W-:Y:S02]  /*18d90*/  MOV R16, 0xffffffff ;  /* 0xffffffff00107802 */ /* 0x000fe40000000f00 */
[----:B------:R-:W-:Y:S02]  /*18da0*/  MOV R12, 0xffffffff ;  /* 0xffffffff000c7802 */ /* 0x000fe40000000f00 */
[----:B------:R-:W-:-:S02]  /*18db0*/  MOV R5, 0xffffffff ;  /* 0xffffffff00057802 */ /* 0x000fc40000000f00 */
[----:B--2---:R-:W-:-:S04]  /*18dc0*/  IADD3 R21, P0, R21, UR40, RZ ;  /* 0x0000002815157c10 */ /* 0x004fc8000ff1e0ff */
[----:B-----5:R-:W-:Y:S01]  /*18dd0*/  IADD3.X R23, R23, UR38, RZ, P0, !PT ;  /* 0x0000002617177c10 */ /* 0x020fe200087fe4ff */
[----:B------:R1:W-:Y:S01]  /*18de0*/  STL [R1+0xc0], R21 ;  /* 0x0000c01501007387 */ /* 0x0003e20000100800 */
[----:B------:R-:W-:-:S03]  /*18df0*/  ISETP.GE.U32.AND P0, PT, R21, UR6, PT ;  /* 0x0000000615007c0c */ /* 0x000fc6000bf06070 */
[----:B------:R1:W-:Y:S01]  /*18e00*/  STL [R1+0xc4], R23 ;  /* 0x0000c41701007387 */ /* 0x0003e20000100800 */
[----:B------:R-:W-:-:S13]  /*18e10*/  ISETP.GE.U32.AND.EX P0, PT, R23, UR7, PT, P0 ;  /* 0x0000000717007c0c */ /* 0x000fda000bf06100 */
[----:B-1----:R-:W-:Y:S05]  /*18e20*/  @P0 BRA `(.L_x_584) ;  /* 0x00000004005c0947 */ /* 0x002fea0003800000 */
[----:B------:R-:W1:Y:S01]  /*18e30*/  S2R R15, SR_CTAID.X ;  /* 0x00000000000f7919 */ /* 0x000e620000002500 */
[----:B------:R-:W2:Y:S01]  /*18e40*/  LDC.64 R12, c[0x0][0x8d0] ;  /* 0x00023400ff0c7b82 */ /* 0x000ea20000000a00 */
[----:B------:R-:W-:Y:S01]  /*18e50*/  ULDC UR8, c[0x0][0x150] ;  /* 0x0000540000087ab9 */ /* 0x000fe20000000800 */
[----:B---34-:R-:W-:Y:S01]  /*18e60*/  MOV R3, R23 ;  /* 0x0000001700037202 */ /* 0x018fe20000000f00 */
[----:B------:R-:W3:Y:S05]  /*18e70*/  S2R R16, SR_CTAID.Y ;  /* 0x0000000000107919 */ /* 0x000eea0000002600 */
[----:B------:R-:W4:Y:S08]  /*18e80*/  LDC R18, c[0x0][0x144] ;  /* 0x00005100ff127b82 */ /* 0x000f300000000800 */
[----:B------:R-:W4:Y:S01]  /*18e90*/  LDC R17, c[0x0][0x8d8] ;  /* 0x00023600ff117b82 */ /* 0x000f220000000800 */
[----:B--2---:R-:W-:-:S04]  /*18ea0*/  ISETP.NE.U32.AND P0, PT, R12, RZ, PT ;  /* 0x000000ff0c00720c */ /* 0x004fc80003f05070 */
[----:B------:R-:W-:Y:S02]  /*18eb0*/  ISETP.NE.AND.EX P0, PT, R13, RZ, PT, P0 ;  /* 0x000000ff0d00720c */ /* 0x000fe40003f05300 */
[----:B-1----:R-:W-:Y:S02]  /*18ec0*/  I2FP.F32.U32 R2, R15 ;  /* 0x0000000f00027245 */ /* 0x002fe40000201000 */
[----:B---3--:R-:W-:-:S03]  /*18ed0*/  I2FP.F32.U32 R20, R16 ;  /* 0x0000001000147245 */ /* 0x008fc60000201000 */
[----:B------:R-:W-:Y:S01]  /*18ee0*/  FMUL R14, R2, UR8 ;  /* 0x00000008020e7c20 */ /* 0x000fe20008400000 */
[----:B------:R-:W-:-:S05]  /*18ef0*/  MOV R2, R21 ;  /* 0x0000001500027202 */ /* 0x000fca0000000f00 */
[----:B------:R-:W1:Y:S01]  /*18f00*/  F2I.U32.TRUNC.NTZ R14, R14 ;  /* 0x0000000e000e7305 */ /* 0x000e62000020f000 */
[----:B----4-:R-:W-:Y:S05]  /*18f10*/  @!P0 BRA `(.L_x_585) ;  /* 0x0000000000288947 */ /* 0x010fea0003800000 */
[----:B------:R-:W2:Y:S02]  /*18f20*/  LDC R2, c[0x0][0x8dc] ;  /* 0x00023700ff027b82 */ /* 0x000ea40000000800 */
[----:B--2---:R-:W-:-:S04]  /*18f30*/  IADD3 R3, P0, R21, R2, RZ ;  /* 0x0000000215037210 */ /* 0x004fc80007f1e0ff */
[----:B------:R-:W-:-:S05]  /*18f40*/  IADD3.X R19, RZ, R23, RZ, P0, !PT ;  /* 0x00000017ff137210 */ /* 0x000fca00007fe4ff */
[----:B------:R-:W-:-:S04]  /*18f50*/  IMAD.WIDE.U32 R4, R19, R12, RZ ;  /* 0x0000000c13047225 */ /* 0x000fc800078e00ff */
[----:B------:R-:W-:-:S04]  /*18f60*/  IMAD.WIDE.U32 R4, P0, R3, R13, R4 ;  /* 0x0000000d03047225 */ /* 0x000fc80007800004 */
[----:B------:R-:W-:Y:S01]  /*18f70*/  IMAD.WIDE.U32 R2, R3, R12, RZ ;  /* 0x0000000c03027225 */ /* 0x000fe200078e00ff */
[----:B------:R-:W-:-:S04]  /*18f80*/  MOV R2, R5 ;  /* 0x0000000500027202 */ /* 0x000fc80000000f00 */
[----:B------:R-:W-:Y:S02]  /*18f90*/  IADD3 RZ, P1, R3, R4, RZ ;  /* 0x0000000403ff7210 */ /* 0x000fe40007f3e0ff */
[----:B------:R-:W-:-:S03]  /*18fa0*/  IADD3.X R3, RZ, RZ, RZ, P0, !PT ;  /* 0x000000ffff037210 */ /* 0x000fc600007fe4ff */
[----:B------:R-:W-:-:S08]  /*18fb0*/  IMAD.WIDE.U32.X R2, R19, R13, R2, P1 ;  /* 0x0000000d13027225 */ /* 0x000fd000008e0402 */
.L_x_585:
[----:B------:R-:W2:Y:S01]  /*18fc0*/  LDC R22, c[0x0][0x904] ;  /* 0x00024100ff167b82 */ /* 0x000ea20000000800 */
[----:B------:R-:W-:Y:S01]  /*18fd0*/  ULDC UR8, c[0x0][0x154] ;  /* 0x0000550000087ab9 */ /* 0x000fe20000000800 */
[----:B-1----:R-:W-:Y:S01]  /*18fe0*/  IADD3 R12, -R14, RZ, RZ ;  /* 0x000000ff0e0c7210 */ /* 0x002fe20007ffe1ff */
[----:B------:R-:W-:Y:S01]  /*18ff0*/  FMUL R20, R20, UR8 ;  /* 0x0000000814147c20 */ /* 0x000fe20008400000 */
[-CC-:B------:R-:W-:Y:S02]  /*19000*/  SHF.R.U64 R14, R2, R17.reuse, R3.reuse ;  /* 0x00000011020e7219 */ /* 0x180fe40000001203 */
[----:B------:R-:W-:Y:S01]  /*19010*/  SHF.R.U32.HI R17, RZ, R17, R3 ;  /* 0x00000011ff117219 */ /* 0x000fe20000011603 */
[----:B------:R-:W-:Y:S01]  /*19020*/  IMAD R15, R18, R12, R15 ;  /* 0x0000000c120f7224 */ /* 0x000fe200078e020f */
[----:B------:R-:W1:Y:S01]  /*19030*/  LDC R13, c[0x0][0x148] ;  /* 0x00005200ff0d7b82 */ /* 0x000e620000000800 */
[----:B------:R-:W3:Y:S01]  /*19040*/  F2I.U32.TRUNC.NTZ R20, R20 ;  /* 0x0000001400147305 */ /* 0x000ee2000020f000 */
[----:B------:R-:W-:-:S04]  /*19050*/  IADD3 R19, P0, RZ, -R14, RZ ;  /* 0x8000000eff137210 */ /* 0x000fc80007f1e0ff */
[----:B------:R-:W-:Y:S02]  /*19060*/  IADD3.X R17, RZ, ~R17, RZ, P0, !PT ;  /* 0x80000011ff117210 */ /* 0x000fe400007fe4ff */
[----:B------:R-:W4:Y:S01]  /*19070*/  LDC.64 R4, c[0x0][0x8c8] ;  /* 0x00023200ff047b82 */ /* 0x000f220000000a00 */
[----:B--2---:R-:W-:-:S07]  /*19080*/  ISETP.NE.AND P2, PT, R22, 0x1, PT ;  /* 0x000000011600780c */ /* 0x004fce0003f45270 */
[----:B------:R-:W2:Y:S01]  /*19090*/  LDC R18, c[0x0][0x8c0] ;  /* 0x00023000ff127b82 */ /* 0x000ea20000000800 */
[----:B---3--:R-:W-:-:S07]  /*190a0*/  IADD3 R3, -R20, RZ, RZ ;  /* 0x000000ff14037210 */ /* 0x008fce0007ffe1ff */
[----:B------:R-:W3:Y:S01]  /*190b0*/  LDC R22, c[0x0][0x8b0] ;  /* 0x00022c00ff167b82 */ /* 0x000ee20000000800 */
[----:B-1----:R-:W-:Y:S01]  /*190c0*/  @P2 IMAD R15, R13, R3, R16 ;  /* 0x000000030d0f2224 */ /* 0x002fe200078e0210 */
[----:B------:R-:W-:Y:S01]  /*190d0*/  MOV R3, R23 ;  /* 0x0000001700037202 */ /* 0x000fe20000000f00 */
[----:B----4-:R-:W-:-:S05]  /*190e0*/  IMAD R2, R17, R4, RZ ;  /* 0x0000000411027224 */ /* 0x010fca00078e02ff */
[----:B------:R-:W1:Y:S01]  /*190f0*/  LDC.64 R12, c[0x0][0x8e8] ;  /* 0x00023a00ff0c7b82 */ /* 0x000e620000000a00 */
[----:B------:R-:W-:Y:S01]  /*19100*/  IMAD R5, R19, R5, R2 ;  /* 0x0000000513057224 */ /* 0x000fe200078e0202 */
[----:B------:R-:W-:-:S06]  /*19110*/  MOV R2, R21 ;  /* 0x0000001500027202 */ /* 0x000fcc0000000f00 */
[----:B------:R-:W4:Y:S01]  /*19120*/  LDC R23, c[0x0][0x900] ;  /* 0x00024000ff177b82 */ /* 0x000f220000000800 */
[----:B------:R-:W-:-:S05]  /*19130*/  IMAD.WIDE.U32 R2, R19, R4, R2 ;  /* 0x0000000413027225 */ /* 0x000fca00078e0002 */
[----:B------:R-:W-:Y:S02]  /*19140*/  IADD3 R3, R3, R5, RZ ;  /* 0x0000000503037210 */ /* 0x000fe40007ffe0ff */
[----:B------:R-:W4:Y:S02]  /*19150*/  LDC R21, c[0x0][0x8f0] ;  /* 0x00023c00ff157b82 */ /* 0x000f240000000800 */
[-CC-:B--2---:R-:W-:Y:S02]  /*19160*/  SHF.R.U64 R20, R2, R18.reuse, R3.reuse ;  /* 0x0000001202147219 */ /* 0x184fe40000001203 */
[----:B------:R-:W-:-:S04]  /*19170*/  SHF.R.U32.HI R3, RZ, R18, R3 ;  /* 0x00000012ff037219 */ /* 0x000fc80000011603 */
[----:B------:R-:W2:Y:S01]  /*19180*/  LDC R17, c[0x0][0x8e0] ;  /* 0x00023800ff117b82 */ /* 0x000ea20000000800 */
[----:B-1----:R-:W-:Y:S02]  /*19190*/  ISETP.NE.U32.AND P0, PT, R12, RZ, PT ;  /* 0x000000ff0c00720c */ /* 0x002fe40003f05070 */
[-CC-:B---3--:R-:W-:Y:S02]  /*191a0*/  SHF.R.U64 R19, R20, R22.reuse, R3.reuse ;  /* 0x0000001614137219 */ /* 0x188fe40000001203 */
[----:B------:R-:W-:Y:S02]  /*191b0*/  ISETP.NE.AND.EX P0, PT, R13, RZ, PT, P0 ;  /* 0x000000ff0d00720c */ /* 0x000fe40003f05300 */
[----:B------:R-:W-:Y:S01]  /*191c0*/  SHF.R.U32.HI R2, RZ, R22, R3 ;  /* 0x00000016ff027219 */ /* 0x000fe20000011603 */
[----:B------:R-:W1:Y:S03]  /*191d0*/  LDC R18, c[0x0][0x8b8] ;  /* 0x00022e00ff127b82 */ /* 0x000e660000000800 */
[----:B----4-:R-:W-:-:S02]  /*191e0*/  SHF.R.U64 R22, R19, R23, R2 ;  /* 0x0000001713167219 */ /* 0x010fc40000001202 */
[----:B------:R-:W-:Y:S02]  /*191f0*/  SHF.R.U32.HI R23, RZ, R23, R2 ;  /* 0x00000017ff177219 */ /* 0x000fe40000011602 */
[----:B------:R-:W-:Y:S01]  /*19200*/  MOV R2, R22 ;  /* 0x0000001600027202 */ /* 0x000fe20000000f00 */
[----:B------:R-:W3:Y:S01]  /*19210*/  LDC R16, c[0x0][0x8a8] ;  /* 0x00022a00ff107b82 */ /* 0x000ee20000000800 */
[----:B------:R-:W-:Y:S01]  /*19220*/  MOV R3, R23 ;  /* 0x0000001700037202 */ /* 0x000fe20000000f00 */
[----:B------:R-:W-:Y:S06]  /*19230*/  @!P0 BRA `(.L_x_586) ;  /* 0x0000000000288947 */ /* 0x000fec0003800000 */
[----:B------:R-:W4:Y:S02]  /*19240*/  LDC R3, c[0x0][0x8f4] ;  /* 0x00023d00ff037b82 */ /* 0x000f240000000800 */
[----:B----4-:R-:W-:-:S04]  /*19250*/  IADD3 R3, P0, R22, R3, RZ ;  /* 0x0000000316037210 */ /* 0x010fc80007f1e0ff */
        /* <DEDUP_REMOVED lines=8> */
.L_x_586:
[----:B------:R-:W-:Y:S02]  /*192e0*/  SHF.R.U64 R21, R2, R21, R3 ;  /* 0x0000001502157219 */ /* 0x000fe40000001203 */
[----:B------:R-:W-:Y:S02]  /*192f0*/  LOP3.LUT R19, R19, R8, RZ, 0xc0, !PT ;  /* 0x0000000813137212 */ /* 0x000fe400078ec0ff */
[----:B------:R-:W-:Y:S02]  /*19300*/  IADD3 R2, -R21, RZ, RZ ;  /* 0x000000ff15027210 */ /* 0x000fe40007ffe1ff */
[----:B------:R-:W-:Y:S01]  /*19310*/  LOP3.LUT R20, R20, R7, RZ, 0xc0, !PT ;  /* 0x0000000714147212 */ /* 0x000fe200078ec0ff */
[----:B------:R-:W-:Y:S01]  /*19320*/  IMAD R19, R6, R21, R19 ;  /* 0x0000001506137224 */ /* 0x000fe200078e0213 */
[----:B------:R-:W-:Y:S01]  /*19330*/  MOV R5, R14 ;  /* 0x0000000e00057202 */ /* 0x000fe20000000f00 */
[----:B--2---:R-:W-:Y:S01]  /*19340*/  IMAD R17, R2, R17, R22 ;  /* 0x0000001102117224 */ /* 0x004fe200078e0216 */
[----:B------:R-:W-:Y:S01]  /*19350*/  MOV R2, 0x1 ;  /* 0x0000000100027802 */ /* 0x000fe20000000f00 */
[----:B-1----:R-:W-:-:S02]  /*19360*/  IMAD R15, R19, R18, R15 ;  /* 0x00000012130f7224 */ /* 0x002fc400078e020f */
[----:B---3--:R-:W-:-:S05]  /*19370*/  IMAD R16, R17, R16, R20 ;  /* 0x0000001011107224 */ /* 0x008fca00078e0214 */
[----:B------:R-:W-:Y:S02]  /*19380*/  SEL R12, R16, R15, !P2 ;  /* 0x0000000f100c7207 */ /* 0x000fe40005000000 */
[----:B------:R-:W-:-:S07]  /*19390*/  SEL R16, R15, R16, !P2 ;  /* 0x000000100f107207 */ /* 0x000fce0005000000 */
.L_x_584:
[----:B------:R-:W-:-:S13]  /*193a0*/  LOP3.LUT P0, RZ, R2, 0xff, RZ, 0xc0, !PT ;  /* 0x000000ff02ff7812 */ /* 0x000fda000780c0ff */
[----:B------:R-:W-:Y:S05]  /*193b0*/  @P0 BRA `(.L_x_587) ;  /* 0xffffffe800d80947 */ /* 0x000fea000383ffff */
.L_x_531:
[----:B------:R-:W-:Y:S01]  /*193c0*/  ELECT P0, URZ, PT ;  /* 0x00000000003f782f */ /* 0x000fe20003800000 */
[----:B------:R-:W-:-:S12]  /*193d0*/  BSSY B0, `(.L_x_588) ;  /* 0x000001d000007945 */ /* 0x000fd80003800000 */
[----:B------:R-:W-:Y:S05]  /*193e0*/  @!P0 BRA `(.L_x_589) ;  /* 0x00000000006c8947 */ /* 0x000fea0003800000 */
[----:B------:R-:W-:-:S04]  /*193f0*/  LOP3.LUT R0, R0, 0x2, RZ, 0xfc, !PT ;  /* 0x0000000200007812 */ /* 0x000fc800078efcff */
[----:B------:R-:W-:-:S13]  /*19400*/  ISETP.NE.AND P1, PT, R0, 0x3, PT ;  /* 0x000000030000780c */ /* 0x000fda0003f25270 */
[----:B------:R-:W-:Y:S05]  /*19410*/  @!P1 BRA `(.L_x_590) ;  /* 0x0000000000049947 */ /* 0x000fea0003800000 */
[----:B------:R-:W-:Y:S01]  /*19420*/  BPT.TRAP 0x1 ;  /* 0x000000040000795c */ /* 0x000fe20000300000 */
.L_x_590:
[----:B------:R-:W-:Y:S02]  /*19430*/  MOV R0, 0x400 ;  /* 0x0000040000007802 */ /* 0x000fe40000000f00 */
[----:B---34-:R-:W-:Y:S02]  /*19440*/  MOV R3, UR37 ;  /* 0x0000002500037c02 */ /* 0x018fe40008000f00 */
[----:B------:R-:W-:Y:S02]  /*19450*/  MOV R2, 0x1 ;  /* 0x0000000100027802 */ /* 0x000fe40000000f00 */
[----:B------:R-:W-:Y:S02]  /*19460*/  LEA R0, R3, R0, 0x18 ;  /* 0x0000000003007211 */ /* 0x000fe400078ec0ff */
[----:B------:R-:W-:-:S04]  /*19470*/  SHF.L.U32 R3, R2, 0x1f, RZ ;  /* 0x0000001f02037819 */ /* 0x000fc800000006ff */
[----:B------:R-:W3:Y:S02]  /*19480*/  SYNCS.PHASECHK.TRANS64.TRYWAIT P0, [R0+URZ+0xa0], R3 ;  /* 0x0000a003000075a7 */ /* 0x000ee4000800017f */
[----:B---3--:R-:W-:Y:S05]  /*19490*/  @!P0 BRA `(.L_x_591) ;  /* 0x0000001800948947 */ /* 0x008fea0003800000 */
.L_x_639:
[----:B------:R-:W-:Y:S05]  /*194a0*/  @!P1 BRA `(.L_x_592) ;  /* 0x0000000000049947 */ /* 0x000fea0003800000 */
[----:B------:R-:W-:Y:S01]  /*194b0*/  BPT.TRAP 0x1 ;  /* 0x000000040000795c */ /* 0x000fe20000300000 */
.L_x_592:
[----:B------:R-:W4:Y:S02]  /*194c0*/  SYNCS.PHASECHK.TRANS64.TRYWAIT P0, [R0+URZ+0xa8], R3 ;  /* 0x0000a803000075a7 */ /* 0x000f24000800017f */
[----:B----4-:R-:W-:Y:S05]  /*194d0*/  @!P0 BRA `(.L_x_593) ;  /* 0x0000001800988947 */ /* 0x010fea0003800000 */
.L_x_640:
[----:B------:R-:W-:Y:S05]  /*194e0*/  @!P1 BRA `(.L_x_594) ;  /* 0x0000000000049947 */ /* 0x000fea0003800000 */
[----:B------:R-:W-:Y:S01]  /*194f0*/  BPT.TRAP 0x1 ;  /* 0x000000040000795c */ /* 0x000fe20000300000 */
.L_x_594:
[----:B------:R-:W1:Y:S02]  /*19500*/  SYNCS.PHASECHK.TRANS64.TRYWAIT P0, [R0+URZ+0xb0], R3 ;  /* 0x0000b003000075a7 */ /* 0x000e64000800017f */
[----:B-1----:R-:W-:Y:S05]  /*19510*/  @!P0 BRA `(.L_x_595) ;  /* 0x00000018009c8947 */ /* 0x002fea0003800000 */
.L_x_641:
[----:B------:R-:W-:Y:S05]  /*19520*/  @!P1 BRA `(.L_x_596) ;  /* 0x0000000000049947 */ /* 0x000fea0003800000 */
[----:B------:R-:W-:Y:S01]  /*19530*/  BPT.TRAP 0x1 ;  /* 0x000000040000795c */ /* 0x000fe20000300000 */
.L_x_596:
[----:B---34-:R-:W-:-:S04]  /*19540*/  MOV R3, 0x1 ;  /* 0x0000000100037802 */ /* 0x018fc80000000f00 */
[----:B------:R-:W-:-:S07]  /*19550*/  SHF.L.U32 R3, R3, 0x1f, RZ ;  /* 0x0000001f03037819 */ /* 0x000fce00000006ff */
.L_x_597:
[----:B-1----:R1:W3:Y:S02]  /*19560*/  SYNCS.PHASECHK.TRANS64.TRYWAIT P0, [R0+URZ+0xb8], R3 ;  /* 0x0000b803000075a7 */ /* 0x0022e4000800017f */
[----:B---3--:R-:W-:Y:S05]  /*19570*/  @!P0 NANOSLEEP.SYNCS 0x989680 ;  /* 0x009896800000895d */ /* 0x008fea0003900000 */
[----:B------:R-:W3:Y:S02]  /*19580*/  @!P0 SYNCS.PHASECHK.TRANS64 P0, [R0+URZ+0xb8], R3 ;  /* 0x0000b803000085a7 */ /* 0x000ee4000800007f */
[----:B---3--:R-:W-:Y:S05]  /*19590*/  @!P0 BRA `(.L_x_597) ;  /* 0xfffffffc00f08947 */ /* 0x008fea000383ffff */
.L_x_589:
[----:B------:R-:W-:Y:S05]  /*195a0*/  BSYNC B0 ;  /* 0x0000000000007941 */ /* 0x000fea0003800000 */
.L_x_588:
[----:B------:R-:W-:Y:S05]  /*195b0*/  EXIT ;  /* 0x000000000000794d */ /* 0x000fea0003800000 */
.L_x_526:
[----:B------:R-:W-:Y:S02]  /*195c0*/  LOP3.LUT P0, RZ, R6, 0xff, RZ, 0xc0, !PT ;  /* 0x000000ff06ff7812 */ /* 0x000fe4000780c0ff */
[----:B------:R-:W-:Y:S02]  /*195d0*/  MOV R8, 0x1 ;  /* 0x0000000100087802 */ /* 0x000fe40000000f00 */
[----:B------:R-:W-:-:S09]  /*195e0*/  MOV R0, RZ ;  /* 0x000000ff00007202 */ /* 0x000fd20000000f00 */
[----:B------:R-:W-:Y:S05]  /*195f0*/  @!P0 BRA `(.L_x_598) ;  /* 0x0000000c00408947 */ /* 0x000fea0003800000 */
[----:B------:R-:W2:Y:S01]  /*19600*/  LDL R2, [R1+0xc8] ;  /* 0x0000c80001027983 */ /* 0x000ea20000100800 */
[----:B------:R-:W1:Y:S01]  /*19610*/  LDC R0, c[0x0][0x28c] ;  /* 0x0000a300ff007b82 */ /* 0x000e620000000800 */
[----:B------:R-:W-:Y:S01]  /*19620*/  ULDC UR5, c[0x0][0x900] ;  /* 0x0002400000057ab9 */ /* 0x000fe20000000800 */
[----:B------:R-:W3:Y:S01]  /*19630*/  S2R R3, SR_TID.X ;  /* 0x0000000000037919 */ /* 0x000ee20000002100 */
[----:B------:R-:W-:Y:S01]  /*19640*/  UMOV UR6, 0xffffffff ;  /* 0xffffffff00067882 */ /* 0x000fe20000000000 */
[----:B------:R-:W-:Y:S01]  /*19650*/  BSSY B0, `(.L_x_598) ;  /* 0x00000ca000007945 */ /* 0x000fe20003800000 */
[----:B------:R-:W-:Y:S01]  /*19660*/  USHF.L.U32 UR6, UR6, UR5, URZ ;  /* 0x0000000506067299 */ /* 0x000fe2000800063f */
[----:B------:R-:W-:Y:S01]  /*19670*/  MOV R10, 0x1 ;  /* 0x00000001000a7802 */ /* 0x000fe20000000f00 */
[----:B------:R-:W-:Y:S01]  /*19680*/  ULDC UR4, c[0x0][0x8a8] ;  /* 0x00022a0000047ab9 */ /* 0x000fe20000000800 */
[----:B-1----:R-:W-:Y:S02]  /*19690*/  IADD3 R0, R0, 0x3f, RZ ;  /* 0x0000003f00007810 */ /* 0x002fe40007ffe0ff */
[----:B---3--:R-:W-:-:S02]  /*196a0*/  LOP3.LUT P2, RZ, R3, 0x7f, RZ, 0xc0, !PT ;  /* 0x0000007f03ff7812 */ /* 0x008fc4000784c0ff */
[----:B------:R-:W-:Y:S02]  /*196b0*/  LOP3.LUT P0, RZ, R3, 0x1f, RZ, 0xc0, !PT ;  /* 0x0000001f03ff7812 */ /* 0x000fe4000780c0ff */
[----:B------:R-:W-:-:S04]  /*196c0*/  SHF.R.S32.HI R3, RZ, 0x1f, R0 ;  /* 0x0000001fff037819 */ /* 0x000fc80000011400 */
[----:B------:R-:W-:-:S04]  /*196d0*/  LEA.HI R3, R3, R0, RZ, 0x6 ;  /* 0x0000000003037211 */ /* 0x000fc800078f30ff */
[----:B------:R-:W-:Y:S01]  /*196e0*/  SHF.R.S32.HI R9, RZ, 0x6, R3 ;  /* 0x00000006ff097819 */ /* 0x000fe20000011403 */
[----:B------:R-:W-:Y:S01]  /*196f0*/  UMOV UR7, 0x1 ;  /* 0x0000000100077882 */ /* 0x000fe20000000000 */
[----:B------:R-:W-:Y:S02]  /*19700*/  PLOP3.LUT P0, PT, P0, P2, PT, 0x8a, 0x0 ;  /* 0x000000000000781c */ /* 0x000fe40000705172 */
[----:B------:R-:W-:Y:S02]  /*19710*/  MOV R8, 0x1 ;  /* 0x0000000100087802 */ /* 0x000fe40000000f00 */
[----:B------:R-:W-:Y:S02]  /*19720*/  MOV R0, RZ ;  /* 0x000000ff00007202 */ /* 0x000fe40000000f00 */
[----:B------:R-:W-:Y:S01]  /*19730*/  IADD3 R11, R9, 0x1, RZ ;  /* 0x00000001090b7810 */ /* 0x000fe20007ffe0ff */
[----:B------:R-:W-:Y:S02]  /*19740*/  UIADD3 UR15, UR4, -0x1, URZ ;  /* 0xffffffff040f7890 */ /* 0x000fe4000fffe03f */
[----:B------:R-:W-:-:S02]  /*19750*/  USHF.L.U32 UR17, UR7, UR5, URZ ;  /* 0x0000000507117299 */ /* 0x000fc4000800063f */
[----:B------:R-:W-:Y:S01]  /*19760*/  ULOP3.LUT UR16, URZ, UR6, URZ, 0x33, !UPT ;  /* 0x000000063f107292 */ /* 0x000fe2000f8e333f */
[----:B------:R-:W-:Y:S01]  /*19770*/  ULDC.64 UR20, c[0x0][0x198] ;  /* 0x0000660000147ab9 */ /* 0x000fe20000000a00 */
[----:B--2---:R-:W-:-:S10]  /*19780*/  LOP3.LUT R13, R2, 0x2, RZ, 0xfc, !PT ;  /* 0x00000002020d7812 */ /* 0x004fd400078efcff */
.L_x_610:
[----:B------:R-:W-:-:S03]  /*19790*/  UMOV UR4, 0xffffffff ;  /* 0xffffffff00047882 */ /* 0x000fc60000000000 */
[----:B------:R-:W-:Y:S05]  /*197a0*/  BRA.DIV UR4, `(.L_x_599) ;  /* 0x0000001a040c7947 */ /* 0x000fea000b800000 */
[----:B------:R-:W-:-:S13]  /*197b0*/  ELECT P6, URZ, PT ;  /* 0x00000000003f782f */ /* 0x000fda00038c0000 */
.L_x_644:
[----:B------:R-:W1:Y:S01]  /*197c0*/  LDC R2, c[0x0][0x28c] ;  /* 0x0000a300ff027b82 */ /* 0x000e620000000800 */
[----:B------:R-:W-:Y:S01]  /*197d0*/  BSSY B1, `(.L_x_600) ;  /* 0x0000037000017945 */ /* 0x000fe20003800000 */
[----:B-1----:R-:W-:-:S13]  /*197e0*/  ISETP.LT.OR P6, PT, R2, 0x1, !P6 ;  /* 0x000000010200780c */ /* 0x002fda00077c1670 */
[----:B------:R-:W-:Y:S05]  /*197f0*/  @P6 BRA `(.L_x_601) ;  /* 0x0000000000d06947 */ /* 0x000fea0003800000 */
[----:B------:R-:W-:Y:S02]  /*19800*/  SHF.L.U32 R12, R12, 0x7, RZ ;  /* 0x000000070c0c7819 */ /* 0x000fe400000006ff */
[----:B------:R-:W-:Y:S02]  /*19810*/  SHF.L.U32 R16, R16, 0x8, RZ ;  /* 0x0000000810107819 */ /* 0x000fe400000006ff */
[----:B------:R-:W-:Y:S02]  /*19820*/  MOV R14, RZ ;  /* 0x000000ff000e7202 */ /* 0x000fe40000000f00 */
[----:B------:R-:W-:Y:S02]  /*19830*/  MOV R2, R11 ;  /* 0x0000000b00027202 */ /* 0x000fe40000000f00 */
[----:B------:R-:W-:Y:S02]  /*19840*/  MOV R3, R8 ;  /* 0x0000000800037202 */ /* 0x000fe40000000f00 */
[----:B------:R-:W-:-:S07]  /*19850*/  MOV R4, R0 ;  /* 0x0000000000047202 */ /* 0x000fce0000000f00 */
.L_x_605:
[----:B------:R-:W1:Y:S01]  /*19860*/  S2R R7, SR_CgaCtaId ;  /* 0x0000000000077919 */ /* 0x000e620000008800 */
[----:B------:R-:W-:-:S04]  /*19870*/  MOV R6, 0x400 ;  /* 0x0000040000067802 */ /* 0x000fc80000000f00 */
[----:B-1----:R-:W-:Y:S02]  /*19880*/  LEA R17, R7, R6, 0x18 ;  /* 0x0000000607117211 */ /* 0x002fe400078ec0ff */
[----:B------:R-:W-:Y:S01]  /*19890*/  SHF.L.U32 R6, R3, 0x1f, RZ ;  /* 0x0000001f03067819 */ /* 0x000fe200000006ff */
[----:B------:R-:W1:Y:S01]  /*198a0*/  @!P2 LDC R7, c[0x0][0x500] ;  /* 0x00014000ff07ab82 */ /* 0x000e620000000800 */
[----:B------:R-:W-:-:S04]  /*198b0*/  LEA R15, R4, R17, 0x3 ;  /* 0x00000011040f7211 */ /* 0x000fc800078e18ff */
[----:B------:R-:W2:Y:S02]  /*198c0*/  SYNCS.PHASECHK.TRANS64.TRYWAIT P1, [R15+URZ+0x40], R6 ;  /* 0x000040060f0075a7 */ /* 0x000ea4000802017f */
[----:B--2---:R-:W-:Y:S05]  /*198d0*/  @!P1 BRA `(.L_x_602) ;  /* 0x0000001400e09947 */ /* 0x004fea0003800000 */
.L_x_645:
[----:B--2---:R-:W-:Y:S01]  /*198e0*/  PRMT R6, R13, 0x9910, RZ ;  /* 0x000099100d067816 */ /* 0x004fe200000000ff */
[----:B-1----:R1:W-:Y:S03]  /*198f0*/  @!P2 SYNCS.ARRIVE.TRANS64 RZ, [R15+URZ], R7 ;  /* 0x000000070fffa9a7 */ /* 0x0023e6000800003f */
[----:B------:R-:W-:-:S13]  /*19900*/  ISETP.NE.AND P1, PT, R6, 0x2, PT ;  /* 0x000000020600780c */ /* 0x000fda0003f25270 */
[----:B-1----:R-:W-:Y:S05]  /*19910*/  @P1 BRA `(.L_x_603) ;  /* 0x0000000000041947 */ /* 0x002fea0003800000 */
[----:B------:R-:W-:Y:S01]  /*19920*/  BPT.TRAP 0x1 ;  /* 0x000000040000795c */ /* 0x000fe20000300000 */
.L_x_603:
[----:B------:R-:W-:Y:S05]  /*19930*/  @P0 BRA `(.L_x_604) ;  /* 0x0000000000040947 */ /* 0x000fea0003800000 */
[----:B------:R-:W-:Y:S01]  /*19940*/  BPT.TRAP 0x1 ;  /* 0x000000040000795c */ /* 0x000fe20000300000 */
.L_x_604:
[CC--:B------:R-:W-:Y:S01]  /*19950*/  LEA R6, R4.reuse, R17.reuse, 0xe ;  /* 0x0000001104067211 */ /* 0x0c0fe200078e70ff */
[----:B------:R-:W-:Y:S01]  /*19960*/  UIADD3 UR4, UP0, UR20, 0xf0, URZ ;  /* 0x000000f014047890 */ /* 0x000fe2000ff1e03f */
[----:B------:R-:W-:Y:S01]  /*19970*/  LEA R17, R4, R17, 0xd ;  /* 0x0000001104117211 */ /* 0x000fe200078e68ff */
[----:B------:R-:W-:Y:S01]  /*19980*/  UIADD3 UR22, UP1, UR20, 0x1f0, URZ ;  /* 0x000001f014167890 */ /* 0x000fe2000ff3e03f */
[----:B------:R-:W-:Y:S01]  /*19990*/  R2UR UR5, R6 ;  /* 0x00000000060572ca */ /* 0x000fe200000e0000 */
[----:B------:R-:W-:Y:S01]  /*199a0*/  UMOV UR6, 0x0 ;  /* 0x0000000000067882 */ /* 0x000fe20000000000 */
[----:B------:R-:W-:Y:S01]  /*199b0*/  R2UR UR8, R17 ;  /* 0x00000000110872ca */ /* 0x000fe200000e0000 */
[----:B------:R-:W-:Y:S01]  /*199c0*/  UIADD3.X UR23, URZ, UR21, URZ, UP1, !UPT ;  /* 0x000000153f177290 */ /* 0x000fe20008ffe43f */
[----:B------:R-:W-:Y:S01]  /*199d0*/  R2UR UR9, R15 ;  /* 0x000000000f0972ca */ /* 0x000fe200000e0000 */
[----:B------:R-:W-:Y:S01]  /*199e0*/  UMOV UR7, 0x10000000 ;  /* 0x1000000000077882 */ /* 0x000fe20000000000 */
[----:B------:R-:W-:-:S02]  /*199f0*/  R2UR UR11, R16 ;  /* 0x00000000100b72ca */ /* 0x000fc400000e0000 */
[----:B------:R-:W-:Y:S02]  /*19a00*/  R2UR UR10, R14 ;  /* 0x000000000e0a72ca */ /* 0x000fe400000e0000 */
[----:B------:R-:W-:Y:S02]  /*19a10*/  R2UR UR12, R5 ;  /* 0x00000000050c72ca */ /* 0x000fe400000e0000 */
[----:B------:R-:W-:Y:S01]  /*19a20*/  IADD3 R2, R2, -0x1, RZ ;  /* 0xffffffff02027810 */ /* 0x000fe20007ffe0ff */
[----:B------:R-:W-:Y:S01]  /*19a30*/  UIADD3 UR13, UR5, 0x6200, URZ ;  /* 0x00006200050d7890 */ /* 0x000fe2000fffe03f */
[----:B------:R-:W-:Y:S01]  /*19a40*/  R2UR UR18, R12 ;  /* 0x000000000c1272ca */ /* 0x000fe200000e0000 */
[----:B------:R-:W-:Y:S01]  /*19a50*/  UIADD3.X UR5, URZ, UR21, URZ, UP0, !UPT ;  /* 0x000000153f057290 */ /* 0x000fe200087fe43f */
[----:B------:R-:W-:Y:S01]  /*19a60*/  ISETP.GT.AND P3, PT, R2, 0x1, PT ;  /* 0x000000010200780c */ /* 0x000fe20003f64270 */
[----:B------:R-:W-:Y:S01]  /*19a70*/  UIADD3 UR14, UR8, 0x26200, URZ ;  /* 0x00026200080e7890 */ /* 0x000fe2000fffe03f */
[----:B------:R-:W-:-:S02]  /*19a80*/  IADD3 R4, R4, 0x1, RZ ;  /* 0x0000000104047810 */ /* 0x000fc40007ffe0ff */
[----:B------:R-:W-:Y:S01]  /*19a90*/  UMOV UR8, UR13 ;  /* 0x0000000d00087c82 */ /* 0x000fe20008000000 */
[----:B------:R-:W-:Y:S02]  /*19aa0*/  IADD3 R14, R14, 0x40, RZ ;  /* 0x000000400e0e7810 */ /* 0x000fe40007ffe0ff */
[C---:B------:R-:W-:Y:S01]  /*19ab0*/  ISETP.NE.AND P1, PT, R4.reuse, 0x8, PT ;  /* 0x000000080400780c */ /* 0x040fe20003f25270 */
[----:B------:R1:W-:Y:S03]  /*19ac0*/  UTMALDG.3D [UR8], [UR4], desc[UR6] ;  /* 0x00000608040075b4 */ /* 0x0003e60008011000 */
[----:B------:R-:W-:Y:S02]  /*19ad0*/  SEL R6, RZ, 0x1, P1 ;  /* 0x00000001ff067807 */ /* 0x000fe40000800000 */
[----:B------:R-:W-:Y:S02]  /*19ae0*/  SEL R4, R4, RZ, P1 ;  /* 0x000000ff04047207 */ /* 0x000fe40000800000 */
[----:B------:R-:W-:Y:S01]  /*19af0*/  LOP3.LUT R3, R3, R6, RZ, 0x3c, !PT ;  /* 0x0000000603037212 */ /* 0x000fe200078e3cff */
[----:B-1----:R-:W-:Y:S01]  /*19b00*/  UMOV UR8, UR14 ;  /* 0x0000000e00087c82 */ /* 0x002fe20008000000 */
[----:B------:R-:W-:-:S02]  /*19b10*/  UMOV UR11, UR18 ;  /* 0x00000012000b7c82 */ /* 0x000fc40008000000 */
[----:B------:R1:W-:Y:S02]  /*19b20*/  UTMALDG.3D [UR8], [UR22], desc[UR6] ;  /* 0x00000608160075b4 */ /* 0x0003e40008011000 */
[----:B-1----:R-:W-:Y:S05]  /*19b30*/  @P3 BRA `(.L_x_605) ;  /* 0xfffffffc00483947 */ /* 0x002fea000383ffff */
.L_x_601:
[----:B------:R-:W-:Y:S05]  /*19b40*/  BSYNC B1 ;  /* 0x0000000000017941 */ /* 0x000fea0003800000 */
.L_x_600:
[----:B------:R-:W2:Y:S01]  /*19b50*/  LDL.LU R18, [R1+0xc4] ;  /* 0x0000c40001127983 */ /* 0x000ea20000300800 */
[----:B------:R-:W-:Y:S01]  /*19b60*/  LOP3.LUT P3, RZ, R10, 0xff, RZ, 0xc0, !PT ;  /* 0x000000ff0aff7812 */ /* 0x000fe2000786c0ff */
[----:B------:R-:W-:Y:S02]  /*19b70*/  ULDC.64 UR4, c[0x0][0x8f8] ;  /* 0x00023e0000047ab9 */ /* 0x000fe40000000a00 */
[----:B------:R-:W3:Y:S01]  /*19b80*/  LDL.LU R17, [R1+0xc0] ;  /* 0x0000c00001117983 */ /* 0x000ee20000300800 */
[----:B------:R-:W-:Y:S01]  /*19b90*/  IADD3 R0, R9, R0, RZ ;  /* 0x0000000009007210 */ /* 0x000fe20007ffe0ff */
[----:B------:R-:W-:Y:S01]  /*19ba0*/  BSSY B1, `(.L_x_606) ;  /* 0x0000072000017945 */ /* 0x000fe20003800000 */
[----:B------:R-:W-:Y:S02]  /*19bb0*/  MOV R16, 0xffffffff ;  /* 0xffffffff00107802 */ /* 0x000fe40000000f00 */
[----:B------:R-:W-:Y:S02]  /*19bc0*/  ISETP.GT.U32.AND P1, PT, R0, 0x7, PT ;  /* 0x000000070000780c */ /* 0x000fe40003f24070 */
[----:B------:R-:W-:-:S02]  /*19bd0*/  SHF.R.U32.HI R2, RZ, 0x3, R0 ;  /* 0x00000003ff027819 */ /* 0x000fc40000011600 */
[----:B------:R-:W-:Y:S01]  /*19be0*/  ISETP.LT.U32.AND P1, PT, R9, 0x8, P1 ;  /* 0x000000080900780c */ /* 0x000fe20000f21070 */
[----:B------:R-:W1:Y:S01]  /*19bf0*/  @P3 S2R R4, SR_CgaCtaId ;  /* 0x0000000000043919 */ /* 0x000e620000008800 */
[----:B------:R-:W-:Y:S02]  /*19c00*/  @P3 MOV R3, 0x400 ;  /* 0x0000040000033802 */ /* 0x000fe40000000f00 */
[----:B------:R-:W-:Y:S02]  /*19c10*/  LOP3.LUT R2, R2, 0x1, RZ, 0xc0, !PT ;  /* 0x0000000102027812 */ /* 0x000fe400078ec0ff */
[----:B------:R-:W-:Y:S02]  /*19c20*/  MOV R12, 0xffffffff ;  /* 0xffffffff000c7802 */ /* 0x000fe40000000f00 */
[----:B------:R-:W-:Y:S02]  /*19c30*/  MOV R5, 0xffffffff ;  /* 0xffffffff00057802 */ /* 0x000fe40000000f00 */
[----:B------:R-:W-:-:S02]  /*19c40*/  LOP3.LUT R0, R0, 0x7, RZ, 0xc0, !PT ;  /* 0x0000000700007812 */ /* 0x000fc400078ec0ff */
[----:B------:R-:W-:Y:S02]  /*19c50*/  PRMT R10, RZ, 0x7610, R10 ;  /* 0x00007610ff0a7816 */ /* 0x000fe4000000000a */
[----:B-1----:R-:W-:-:S04]  /*19c60*/  @P3 LEA R3, R4, R3, 0x18 ;  /* 0x0000000304033211 */ /* 0x002fc800078ec0ff */
[----:B------:R1:W-:Y:S01]  /*19c70*/  @P3 SYNCS.ARRIVE.TRANS64.A1T0 RZ, [R3+URZ+0xc8], RZ ;  /* 0x0000c8ff03ff39a7 */ /* 0x0003e2000810003f */
[----:B------:R-:W-:-:S04]  /*19c80*/  ISETP.NE.U32.AND P3, PT, R2, 0x1, PT ;  /* 0x000000010200780c */ /* 0x000fc80003f65070 */
[----:B------:R-:W-:Y:S02]  /*19c90*/  ISETP.GT.U32.AND P3, PT, R9, 0x7, !P3 ;  /* 0x000000070900780c */ /* 0x000fe40005f64070 */
[----:B-1----:R-:W-:Y:S02]  /*19ca0*/  SEL R3, RZ, 0x1, !P1 ;  /* 0x00000001ff037807 */ /* 0x002fe40004800000 */
[----:B------:R-:W-:-:S04]  /*19cb0*/  SEL R2, RZ, 0x1, !P3 ;  /* 0x00000001ff027807 */ /* 0x000fc80005800000 */
[----:B------:R-:W-:Y:S02]  /*19cc0*/  LOP3.LUT R8, R2, R8, R3, 0x96, !PT ;  /* 0x0000000802087212 */ /* 0x000fe400078e9603 */
[----:B------:R-:W-:Y:S02]  /*19cd0*/  PRMT R2, RZ, 0x7610, R2 ;  /* 0x00007610ff027816 */ /* 0x000fe40000000002 */
[----:B---3--:R-:W-:-:S04]  /*19ce0*/  IADD3 R17, P4, R17, UR40, RZ ;  /* 0x0000002811117c10 */ /* 0x008fc8000ff9e0ff */
[----:B--2---:R-:W-:Y:S01]  /*19cf0*/  IADD3.X R18, R18, UR38, RZ, P4, !PT ;  /* 0x0000002612127c10 */ /* 0x004fe2000a7fe4ff */
[----:B------:R1:W-:Y:S01]  /*19d00*/  STL [R1+0xc0], R17 ;  /* 0x0000c01101007387 */ /* 0x0003e20000100800 */
[----:B------:R-:W-:-:S03]  /*19d10*/  ISETP.GE.U32.AND P4, PT, R17, UR4, PT ;  /* 0x0000000411007c0c */ /* 0x000fc6000bf86070 */
[----:B------:R1:W-:Y:S01]  /*19d20*/  STL [R1+0xc4], R18 ;  /* 0x0000c41201007387 */ /* 0x0003e20000100800 */
[----:B------:R-:W-:-:S13]  /*19d30*/  ISETP.GE.U32.AND.EX P1, PT, R18, UR5, PT, P4 ;  /* 0x0000000512007c0c */ /* 0x000fda000bf26140 */
[----:B-1----:R-:W-:Y:S05]  /*19d40*/  @P1 BRA `(.L_x_607) ;  /* 0x00000004005c1947 */ /* 0x002fea0003800000 */
[----:B------:R-:W-:Y:S01]  /*19d50*/  ULDC.64 UR4, c[0x0][0x8d0] ;  /* 0x0002340000047ab9 */ /* 0x000fe20000000a00 */
[----:B------:R-:W1:Y:S01]  /*19d60*/  S2R R14, SR_CTAID.X ;  /* 0x00000000000e7919 */ /* 0x000e620000002500 */
[----:B------:R-:W-:Y:S01]  /*19d70*/  ISETP.NE.U32.AND P1, PT, RZ, UR4, PT ;  /* 0x00000004ff007c0c */ /* 0x000fe2000bf25070 */
[----:B------:R-:W-:Y:S01]  /*19d80*/  ULDC UR7, c[0x0][0x8d8] ;  /* 0x0002360000077ab9 */ /* 0x000fe20000000800 */
[----:B------:R-:W-:Y:S01]  /*19d90*/  MOV R2, R17 ;  /* 0x0000001100027202 */ /* 0x000fe20000000f00 */
[----:B------:R-:W2:Y:S01]  /*19da0*/  S2R R12, SR_CTAID.Y ;  /* 0x00000000000c7919 */ /* 0x000ea20000002600 */
[----:B------:R-:W-:Y:S02]  /*19db0*/  ISETP.NE.AND.EX P1, PT, RZ, UR5, PT, P1 ;  /* 0x00000005ff007c0c */ /* 0x000fe4000bf25310 */
[----:B------:R-:W-:-:S11]  /*19dc0*/  MOV R3, R18 ;  /* 0x0000001200037202 */ /* 0x000fd60000000f00 */
[----:B------:R-:W-:Y:S05]  /*19dd0*/  @!P1 BRA `(.L_x_608) ;  /* 0x0000000000289947 */ /* 0x000fea0003800000 */
[----:B------:R-:W-:Y:S02]  /*19de0*/  ULDC UR6, c[0x0][0x8dc] ;  /* 0x0002370000067ab9 */ /* 0x000fe40000000800 */
[----:B------:R-:W-:-:S04]  /*19df0*/  IADD3 R7, P1, R17, UR6, RZ ;  /* 0x0000000611077c10 */ /* 0x000fc8000ff3e0ff */
[----:B------:R-:W-:-:S05]  /*19e00*/  IADD3.X R15, RZ, R18, RZ, P1, !PT ;  /* 0x00000012ff0f7210 */ /* 0x000fca0000ffe4ff */
[----:B------:R-:W-:-:S04]  /*19e10*/  IMAD.WIDE.U32 R4, R15, UR4, RZ ;  /* 0x000000040f047c25 */ /* 0x000fc8000f8e00ff */
[----:B------:R-:W-:-:S04]  /*19e20*/  IMAD.WIDE.U32 R4, P1, R7, UR5, R4 ;  /* 0x0000000507047c25 */ /* 0x000fc8000f820004 */
[----:B------:R-:W-:Y:S01]  /*19e30*/  IMAD.WIDE.U32 R6, R7, UR4, RZ ;  /* 0x0000000407067c25 */ /* 0x000fe2000f8e00ff */
[----:B------:R-:W-:Y:S02]  /*19e40*/  IADD3.X R3, RZ, RZ, RZ, P1, !PT ;  /* 0x000000ffff037210 */ /* 0x000fe40000ffe4ff */
[----:B------:R-:W-:Y:S02]  /*19e50*/  MOV R2, R5 ;  /* 0x0000000500027202 */ /* 0x000fe40000000f00 */
[----:B------:R-:W-:-:S05]  /*19e60*/  IADD3 RZ, P1, R7, R4, RZ ;  /* 0x0000000407ff7210 */ /* 0x000fca0007f3e0ff */
[----:B------:R-:W-:-:S08]  /*19e70*/  IMAD.WIDE.U32.X R2, R15, UR5, R2, P1 ;  /* 0x000000050f027c25 */ /* 0x000fd000088e0402 */
.L_x_608:
[--C-:B------:R-:W-:Y:S01]  /*19e80*/  SHF.R.U64 R6, R2, UR7, R3.reuse ;  /* 0x0000000702067c19 */ /* 0x100fe20008001203 */
[----:B------:R-:W-:Y:S01]  /*19e90*/  ULDC.64 UR4, c[0x0][0x8c8] ;  /* 0x0002320000047ab9 */ /* 0x000fe20000000a00 */
[----:B------:R-:W-:Y:S01]  /*19ea0*/  SHF.R.U32.HI R2, RZ, UR7, R3 ;  /* 0x00000007ff027c19 */ /* 0x000fe20008011603 */
[----:B------:R-:W3:Y:S01]  /*19eb0*/  LDC R21, c[0x0][0x144] ;  /* 0x00005100ff157b82 */ /* 0x000ee20000000800 */
[----:B------:R-:W-:Y:S01]  /*19ec0*/  IADD3 R5, P1, RZ, -R6, RZ ;  /* 0x80000006ff057210 */ /* 0x000fe20007f3e0ff */
[----:B------:R-:W-:Y:S01]  /*19ed0*/  ULDC.64 UR8, c[0x0][0x8e8] ;  /* 0x00023a0000087ab9 */ /* 0x000fe20000000a00 */
[----:B------:R-:W-:Y:S01]  /*19ee0*/  MOV R3, R18 ;  /* 0x0000001200037202 */ /* 0x000fe20000000f00 */
[----:B------:R-:W-:Y:S01]  /*19ef0*/  ULDC UR6, c[0x0][0x8b0] ;  /* 0x00022c0000067ab9 */ /* 0x000fe20000000800 */
[----:B------:R-:W-:Y:S02]  /*19f00*/  IADD3.X R2, RZ, ~R2, RZ, P1, !PT ;  /* 0x80000002ff027210 */ /* 0x000fe40000ffe4ff */
[----:B-1----:R-:W-:-:S02]  /*19f10*/  I2FP.F32.U32 R7, R14 ;  /* 0x0000000e00077245 */ /* 0x002fc40000201000 */
[----:B------:R-:W-:Y:S01]  /*19f20*/  ISETP.NE.U32.AND P1, PT, RZ, UR8, PT ;  /* 0x00000008ff007c0c */ /* 0x000fe2000bf25070 */
[----:B------:R-:W-:Y:S01]  /*19f30*/  IMAD R4, R2, UR4, RZ ;  /* 0x0000000402047c24 */ /* 0x000fe2000f8e02ff */
[----:B------:R-:W-:Y:S02]  /*19f40*/  MOV R2, R17 ;  /* 0x0000001100027202 */ /* 0x000fe40000000f00 */
[----:B------:R-:W1:Y:S01]  /*19f50*/  LDC R17, c[0x0][0x148] ;  /* 0x00005200ff117b82 */ /* 0x000e620000000800 */
[----:B------:R-:W-:Y:S02]  /*19f60*/  ISETP.NE.AND.EX P1, PT, RZ, UR9, PT, P1 ;  /* 0x00000009ff007c0c */ /* 0x000fe4000bf25310 */
[----:B------:R-:W-:Y:S01]  /*19f70*/  IMAD.WIDE.U32 R2, R5, UR4, R2 ;  /* 0x0000000405027c25 */ /* 0x000fe2000f8e0002 */
[----:B------:R-:W-:-:S03]  /*19f80*/  ULDC UR4, c[0x0][0x150] ;  /* 0x0000540000047ab9 */ /* 0x000fc60000000800 */
[----:B------:R-:W-:Y:S02]  /*19f90*/  IMAD R5, R5, UR5, R4 ;  /* 0x0000000505057c24 */ /* 0x000fe4000f8e0204 */
[----:B------:R-:W-:Y:S01]  /*19fa0*/  FMUL R4, R7, UR4 ;  /* 0x0000000407047c20 */ /* 0x000fe20008400000 */
[----:B------:R-:W-:Y:S01]  /*19fb0*/  ULDC UR4, c[0x0][0x8c0] ;  /* 0x0002300000047ab9 */ /* 0x000fe20000000800 */
[----:B------:R-:W-:Y:S01]  /*19fc0*/  ULDC UR5, c[0x0][0x154] ;  /* 0x0000550000057ab9 */ /* 0x000fe20000000800 */
[----:B------:R-:W-:-:S03]  /*19fd0*/  IADD3 R3, R3, R5, RZ ;  /* 0x0000000503037210 */ /* 0x000fc60007ffe0ff */
[----:B------:R-:W4:Y:S01]  /*19fe0*/  F2I.U32.TRUNC.NTZ R4, R4 ;  /* 0x0000000400047305 */ /* 0x000f22000020f000 */
[----:B------:R-:W-:Y:S02]  /*19ff0*/  SHF.R.U64 R7, R2, UR4, R3 ;  /* 0x0000000402077c19 */ /* 0x000fe40008001203 */
[----:B--2---:R-:W-:-:S05]  /*1a000*/  I2FP.F32.U32 R2, R12 ;  /* 0x0000000c00027245 */ /* 0x004fca0000201000 */
[----:B------:R-:W-:Y:S01]  /*1a010*/  FMUL R18, R2, UR5 ;  /* 0x0000000502127c20 */ /* 0x000fe20008400000 */
[----:B------:R-:W-:Y:S01]  /*1a020*/  SHF.R.U32.HI R2, RZ, UR4, R3 ;  /* 0x00000004ff027c19 */ /* 0x000fe20008011603 */
[----:B------:R-:W-:-:S03]  /*1a030*/  ULDC UR4, c[0x0][0x900] ;  /* 0x0002400000047ab9 */ /* 0x000fc60000000800 */
[--C-:B------:R-:W-:Y:S01]  /*1a040*/  SHF.R.U64 R16, R7, UR6, R2.reuse ;  /* 0x0000000607107c19 */ /* 0x100fe20008001202 */
[----:B------:R-:W2:Y:S01]  /*1a050*/  F2I.U32.TRUNC.NTZ R18, R18 ;  /* 0x0000001200127305 */ /* 0x000ea2000020f000 */
[----:B------:R-:W-:Y:S02]  /*1a060*/  SHF.R.U32.HI R3, RZ, UR6, R2 ;  /* 0x00000006ff037c19 */ /* 0x000fe40008011602 */
[----:B----4-:R-:W-:Y:S02]  /*1a070*/  IADD3 R4, -R4, RZ, RZ ;  /* 0x000000ff04047210 */ /* 0x010fe40007ffe1ff */
[--C-:B------:R-:W-:Y:S02]  /*1a080*/  SHF.R.U64 R15, R16, UR4, R3.reuse ;  /* 0x00000004100f7c19 */ /* 0x100fe40008001203 */
[----:B------:R-:W-:Y:S01]  /*1a090*/  SHF.R.U32.HI R19, RZ, UR4, R3 ;  /* 0x00000004ff137c19 */ /* 0x000fe20008011603 */
[----:B---3--:R-:W-:Y:S01]  /*1a0a0*/  IMAD R14, R21, R4, R14 ;  /* 0x00000004150e7224 */ /* 0x008fe200078e020e */
[----:B------:R-:W-:-:S02]  /*1a0b0*/  MOV R2, R15 ;  /* 0x0000000f00027202 */ /* 0x000fc40000000f00 */
[----:B------:R-:W-:Y:S01]  /*1a0c0*/  MOV R3, R19 ;  /* 0x0000001300037202 */ /* 0x000fe20000000f00 */
[----:B------:R-:W-:Y:S06]  /*1a0d0*/  @!P1 BRA `(.L_x_609) ;  /* 0x0000000000289947 */ /* 0x000fec0003800000 */
[----:B------:R-:W-:Y:S02]  /*1a0e0*/  ULDC UR4, c[0x0][0x8f4] ;  /* 0x00023d0000047ab9 */ /* 0x000fe40000000800 */
[----:B------:R-:W-:-:S04]  /*1a0f0*/  IADD3 R3, P1, R15, UR4, RZ ;  /* 0x000000040f037c10 */ /* 0x000fc8000ff3e0ff */
[----:B------:R-:W-:-:S05]  /*1a100*/  IADD3.X R19, RZ, R19, RZ, P1, !PT ;  /* 0x00000013ff137210 */ /* 0x000fca0000ffe4ff */
[----:B------:R-:W-:-:S04]  /*1a110*/  IMAD.WIDE.U32 R4, R19, UR8, RZ ;  /* 0x0000000813047c25 */ /* 0x000fc8000f8e00ff */
[----:B------:R-:W-:-:S04]  /*1a120*/  IMAD.WIDE.U32 R4, P1, R3, UR9, R4 ;  /* 0x0000000903047c25 */ /* 0x000fc8000f820004 */
[----:B------:R-:W-:Y:S01]  /*1a130*/  IMAD.WIDE.U32 R2, R3, UR8, RZ ;  /* 0x0000000803027c25 */ /* 0x000fe2000f8e00ff */
[----:B------:R-:W-:-:S04]  /*1a140*/  MOV R2, R5 ;  /* 0x0000000500027202 */ /* 0x000fc80000000f00 */
[----:B------:R-:W-:Y:S02]  /*1a150*/  IADD3 RZ, P3, R3, R4, RZ ;  /* 0x0000000403ff7210 */ /* 0x000fe40007f7e0ff */
[----:B------:R-:W-:-:S03]  /*1a160*/  IADD3.X R3, RZ, RZ, RZ, P1, !PT ;  /* 0x000000ffff037210 */ /* 0x000fc60000ffe4ff */
[----:B------:R-:W-:-:S08]  /*1a170*/  IMAD.WIDE.U32.X R2, R19, UR9, R2, P3 ;  /* 0x0000000913027c25 */ /* 0x000fd000098e0402 */
.L_x_609:
[----:B------:R-:W3:Y:S01]  /*1a180*/  LDC R4, c[0x0][0x904] ;  /* 0x00024100ff047b82 */ /* 0x000ee20000000800 */
[----:B------:R-:W-:Y:S01]  /*1a190*/  ULDC UR4, c[0x0][0x8f0] ;  /* 0x00023c0000047ab9 */ /* 0x000fe20000000800 */
[----:B--2---:R-:W-:Y:S01]  /*1a1a0*/  IADD3 R18, -R18, RZ, RZ ;  /* 0x000000ff12127210 */ /* 0x004fe20007ffe1ff */
[----:B------:R-:W-:Y:S01]  /*1a1b0*/  ULDC UR5, c[0x0][0x8b8] ;  /* 0x00022e0000057ab9 */ /* 0x000fe20000000800 */
[----:B------:R-:W-:Y:S01]  /*1a1c0*/  SHF.R.U64 R3, R2, UR4, R3 ;  /* 0x0000000402037c19 */ /* 0x000fe20008001203 */
[----:B------:R-:W-:Y:S01]  /*1a1d0*/  ULDC UR4, c[0x0][0x8e0] ;  /* 0x0002380000047ab9 */ /* 0x000fe20000000800 */
[----:B------:R-:W-:Y:S02]  /*1a1e0*/  LOP3.LUT R16, R16, UR16, RZ, 0xc0, !PT ;  /* 0x0000001010107c12 */ /* 0x000fe4000f8ec0ff */
[C---:B------:R-:W-:Y:S02]  /*1a1f0*/  IADD3 R2, -R3.reuse, RZ, RZ ;  /* 0x000000ff03027210 */ /* 0x040fe40007ffe1ff */
[----:B------:R-:W-:Y:S01]  /*1a200*/  MOV R5, R6 ;  /* 0x0000000600057202 */ /* 0x000fe20000000f00 */
[----:B------:R-:W-:-:S02]  /*1a210*/  IMAD R3, R3, UR17, R16 ;  /* 0x0000001103037c24 */ /* 0x000fc4000f8e0210 */
[----:B------:R-:W-:Y:S01]  /*1a220*/  IMAD R15, R2, UR4, R15 ;  /* 0x00000004020f7c24 */ /* 0x000fe2000f8e020f */
[----:B------:R-:W-:Y:S01]  /*1a230*/  ULDC UR4, c[0x0][0x8a8] ;  /* 0x00022a0000047ab9 */ /* 0x000fe20000000800 */
[----:B------:R-:W-:Y:S02]  /*1a240*/  MOV R2, 0x1 ;  /* 0x0000000100027802 */ /* 0x000fe40000000f00 */
[----:B---3--:R-:W-:Y:S02]  /*1a250*/  ISETP.NE.AND P1, PT, R4, 0x1, PT ;  /* 0x000000010400780c */ /* 0x008fe40003f25270 */
[----:B------:R-:W-:-:S05]  /*1a260*/  LOP3.LUT R4, R7, UR15, RZ, 0xc0, !PT ;  /* 0x0000000f07047c12 */ /* 0x000fca000f8ec0ff */
[----:B------:R-:W-:-:S06]  /*1a270*/  IMAD R15, R15, UR4, R4 ;  /* 0x000000040f0f7c24 */ /* 0x000fcc000f8e0204 */
[----:B-1----:R-:W-:-:S04]  /*1a280*/  @P1 IMAD R14, R17, R18, R12 ;  /* 0x00000012110e1224 */ /* 0x002fc800078e020c */
[----:B------:R-:W-:-:S05]  /*1a290*/  IMAD R14, R3, UR5, R14 ;  /* 0x00000005030e7c24 */ /* 0x000fca000f8e020e */
[----:B------:R-:W-:Y:S02]  /*1a2a0*/  SEL R12, R15, R14, !P1 ;  /* 0x0000000e0f0c7207 */ /* 0x000fe40004800000 */
[----:B------:R-:W-:-:S07]  /*1a2b0*/  SEL R16, R14, R15, !P1 ;  /* 0x0000000f0e107207 */ /* 0x000fce0004800000 */
.L_x_607:
[----:B------:R-:W-:Y:S05]  /*1a2c0*/  BSYNC B1 ;  /* 0x0000000000017941 */ /* 0x000fea0003800000 */
.L_x_606:
[----:B------:R-:W-:-:S13]  /*1a2d0*/  LOP3.LUT P1, RZ, R2, 0xff, RZ, 0xc0, !PT ;  /* 0x000000ff02ff7812 */ /* 0x000fda000782c0ff */
[----:B------:R-:W-:Y:S05]  /*1a2e0*/  @P1 BRA `(.L_x_610) ;  /* 0xfffffff400281947 */ /* 0x000fea000383ffff */
[----:B------:R-:W-:Y:S05]  /*1a2f0*/  BSYNC B0 ;  /* 0x0000000000007941 */ /* 0x000fea0003800000 */
.L_x_598:
[----:B------:R-:W-:-:S03]  /*1a300*/  UMOV UR4, 0xffffffff ;  /* 0xffffffff00047882 */ /* 0x000fc60000000000 */
[----:B------:R-:W-:Y:S05]  /*1a310*/  BRA.DIV UR4, `(.L_x_611) ;  /* 0x0000000e04647947 */ /* 0x000fea000b800000 */
[----:B------:R-:W-:-:S13]  /*1a320*/  ELECT P6, URZ, PT ;  /* 0x00000000003f782f */ /* 0x000fda00038c0000 */
.L_x_648:
[----:B------:R-:W-:Y:S04]  /*1a330*/  BSSY B0, `(.L_x_612) ;  /* 0x0000050000007945 */ /* 0x000fe80003800000 */
[----:B------:R-:W-:Y:S05]  /*1a340*/  @!P6 BRA `(.L_x_613) ;  /* 0x000000040038e947 */ /* 0x000fea0003800000 */
[----:B------:R-:W2:Y:S02]  /*1a350*/  LDL.LU R2, [R1+0xc8] ;  /* 0x0000c80001027983 */ /* 0x000ea40000300800 */
[----:B--2---:R-:W-:-:S04]  /*1a360*/  LOP3.LUT R2, R2, 0x2, RZ, 0xfc, !PT ;  /* 0x0000000202027812 */ /* 0x004fc800078efcff */
[----:B------:R-:W-:-:S13]  /*1a370*/  ISETP.NE.AND P0, PT, R2, 0x3, PT ;  /* 0x000000030200780c */ /* 0x000fda0003f05270 */
[----:B------:R-:W-:Y:S05]  /*1a380*/  @!P0 BRA `(.L_x_614) ;  /* 0x0000000000048947 */ /* 0x000fea0003800000 */
[----:B------:R-:W-:Y:S01]  /*1a390*/  BPT.TRAP 0x1 ;  /* 0x000000040000795c */ /* 0x000fe20000300000 */
.L_x_614:
[----:B------:R-:W1:Y:S01]  /*1a3a0*/  S2R R3, SR_CgaCtaId ;  /* 0x0000000000037919 */ /* 0x000e620000008800 */
[----:B------:R-:W-:-:S04]  /*1a3b0*/  MOV R2, 0x400 ;  /* 0x0000040000027802 */ /* 0x000fc80000000f00 */
[----:B-1----:R-:W-:Y:S02]  /*1a3c0*/  LEA R3, R3, R2, 0x18 ;  /* 0x0000000203037211 */ /* 0x002fe400078ec0ff */
[----:B------:R-:W-:Y:S02]  /*1a3d0*/  SHF.L.U32 R2, R8, 0x1f, RZ ;  /* 0x0000001f08027819 */ /* 0x000fe400000006ff */
[----:B------:R-:W-:-:S04]  /*1a3e0*/  IADD3 R3, R3, 0x40, RZ ;  /* 0x0000004003037810 */ /* 0x000fc80007ffe0ff */
[C---:B------:R-:W-:Y:S02]  /*1a3f0*/  LEA R7, R0.reuse, R3, 0x3 ;  /* 0x0000000300077211 */ /* 0x040fe400078e18ff */
[----:B------:R-:W-:Y:S02]  /*1a400*/  IADD3 R0, R0, 0x1, RZ ;  /* 0x0000000100007810 */ /* 0x000fe40007ffe0ff */
[----:B------:R-:W1:Y:S02]  /*1a410*/  SYNCS.PHASECHK.TRANS64.TRYWAIT P0, [R7+URZ], R2 ;  /* 0x00000002070075a7 */ /* 0x000e64000800017f */
[----:B------:R-:W-:-:S04]  /*1a420*/  ISETP.NE.AND P1, PT, R0, 0x8, PT ;  /* 0x000000080000780c */ /* 0x000fc80003f25270 */
[----:B------:R-:W-:Y:S02]  /*1a430*/  SEL R5, RZ, 0x1, P1 ;  /* 0x00000001ff057807 */ /* 0x000fe40000800000 */
[----:B------:R-:W-:Y:S02]  /*1a440*/  SEL R0, R0, RZ, P1 ;  /* 0x000000ff00007207 */ /* 0x000fe40000800000 */
[----:B------:R-:W-:Y:S02]  /*1a450*/  LOP3.LUT R5, R8, R5, RZ, 0x3c, !PT ;  /* 0x0000000508057212 */ /* 0x000fe400078e3cff */
[----:B------:R-:W-:Y:S02]  /*1a460*/  LEA R9, R0, R3, 0x3 ;  /* 0x0000000300097211 */ /* 0x000fe400078e18ff */
[----:B------:R-:W-:Y:S01]  /*1a470*/  SHF.L.U32 R4, R5, 0x1f, RZ ;  /* 0x0000001f05047819 */ /* 0x000fe200000006ff */
[----:B-1----:R-:W-:Y:S06]  /*1a480*/  @!P0 BRA `(.L_x_615) ;  /* 0x0000000c00288947 */ /* 0x002fec0003800000 */
.L_x_649:
[----:B------:R-:W2:Y:S01]  /*1a490*/  SYNCS.PHASECHK.TRANS64.TRYWAIT P0, [R9+URZ], R4 ;  /* 0x00000004090075a7 */ /* 0x000ea2000800017f */
[----:B------:R-:W-:-:S04]  /*1a4a0*/  IADD3 R0, R0, 0x1, RZ ;  /* 0x0000000100007810 */ /* 0x000fc80007ffe0ff */
[----:B------:R-:W-:-:S04]  /*1a4b0*/  ISETP.NE.AND P1, PT, R0, 0x8, PT ;  /* 0x000000080000780c */ /* 0x000fc80003f25270 */
[----:B-1----:R-:W-:Y:S02]  /*1a4c0*/  SEL R2, RZ, 0x1, P1 ;  /* 0x00000001ff027807 */ /* 0x002fe40000800000 */
[----:B------:R-:W-:Y:S02]  /*1a4d0*/  SEL R0, R0, RZ, P1 ;  /* 0x000000ff00007207 */ /* 0x000fe40000800000 */
[----:B------:R-:W-:Y:S02]  /*1a4e0*/  LOP3.LUT R7, R5, R2, RZ, 0x3c, !PT ;  /* 0x0000000205077212 */ /* 0x000fe400078e3cff */
[----:B------:R-:W-:Y:S02]  /*1a4f0*/  LEA R6, R0, R3, 0x3 ;  /* 0x0000000300067211 */ /* 0x000fe400078e18ff */
[----:B------:R-:W-:Y:S01]  /*1a500*/  SHF.L.U32 R5, R7, 0x1f, RZ ;  /* 0x0000001f07057819 */ /* 0x000fe200000006ff */
[----:B--2---:R-:W-:Y:S06]  /*1a510*/  @!P0 BRA `(.L_x_616) ;  /* 0x0000000c00188947 */ /* 0x004fec0003800000 */
.L_x_650:
[----:B------:R-:W2:Y:S01]  /*1a520*/  SYNCS.PHASECHK.TRANS64.TRYWAIT P0, [R6+URZ], R5 ;  /* 0x00000005060075a7 */ /* 0x000ea2000800017f */
[----:B------:R-:W-:-:S04]  /*1a530*/  IADD3 R0, R0, 0x1, RZ ;  /* 0x0000000100007810 */ /* 0x000fc80007ffe0ff */
[----:B------:R-:W-:-:S04]  /*1a540*/  ISETP.NE.AND P1, PT, R0, 0x8, PT ;  /* 0x000000080000780c */ /* 0x000fc80003f25270 */
[----:B------:R-:W-:Y:S02]  /*1a550*/  SEL R2, RZ, 0x1, P1 ;  /* 0x00000001ff027807 */ /* 0x000fe40000800000 */
[----:B------:R-:W-:Y:S02]  /*1a560*/  SEL R0, R0, RZ, P1 ;  /* 0x000000ff00007207 */ /* 0x000fe40000800000 */
[----:B------:R-:W-:Y:S02]  /*1a570*/  LOP3.LUT R7, R7, R2, RZ, 0x3c, !PT ;  /* 0x0000000207077212 */ /* 0x000fe400078e3cff */
[----:B-1----:R-:W-:Y:S02]  /*1a580*/  LEA R9, R0, R3, 0x3 ;  /* 0x0000000300097211 */ /* 0x002fe400078e18ff */
[----:B------:R-:W-:Y:S01]  /*1a590*/  SHF.L.U32 R4, R7, 0x1f, RZ ;  /* 0x0000001f07047819 */ /* 0x000fe200000006ff */
[----:B--2---:R-:W-:Y:S06]  /*1a5a0*/  @!P0 BRA `(.L_x_617) ;  /* 0x0000000c00088947 */ /* 0x004fec0003800000 */
.L_x_651:
        /* <DEDUP_REMOVED lines=9> */
.L_x_652:
        /* <DEDUP_REMOVED lines=9> */
.L_x_653:
        /* <DEDUP_REMOVED lines=9> */
.L_x_654:
[----:B------:R-:W2:Y:S01]  /*1a760*/  SYNCS.PHASECHK.TRANS64.TRYWAIT P0, [R6+URZ], R5 ;  /* 0x00000005060075a7 */ /* 0x000ea2000800017f */
[----:B------:R-:W-:-:S04]  /*1a770*/  IADD3 R0, R0, 0x1, RZ ;  /* 0x0000000100007810 */ /* 0x000fc80007ffe0ff */
[----:B------:R-:W-:-:S04]  /*1a780*/  ISETP.NE.AND P1, PT, R0, 0x8, PT ;  /* 0x000000080000780c */ /* 0x000fc80003f25270 */
[----:B------:R-:W-:Y:S02]  /*1a790*/  SEL R2, RZ, 0x1, P1 ;  /* 0x00000001ff027807 */ /* 0x000fe40000800000 */
[----:B------:R-:W-:Y:S02]  /*1a7a0*/  SEL R0, R0, RZ, P1 ;  /* 0x000000ff00007207 */ /* 0x000fe40000800000 */
[----:B------:R-:W-:Y:S01]  /*1a7b0*/  LOP3.LUT R2, R7, R2, RZ, 0x3c, !PT ;  /* 0x0000000207027212 */ /* 0x000fe200078e3cff */
[----:B--2---:R-:W-:Y:S06]  /*1a7c0*/  @!P0 BRA `(.L_x_621) ;  /* 0x0000000800d08947 */ /* 0x004fec0003800000 */
.L_x_655:
[----:B------:R-:W-:Y:S02]  /*1a7d0*/  LEA R3, R0, R3, 0x3 ;  /* 0x0000000300037211 */ /* 0x000fe400078e18ff */
[----:B------:R-:W-:-:S07]  /*1a7e0*/  SHF.L.U32 R0, R2, 0x1f, RZ ;  /* 0x0000001f02007819 */ /* 0x000fce00000006ff */
.L_x_622:
[----:B---3--:R3:W4:Y:S02]  /*1a7f0*/  SYNCS.PHASECHK.TRANS64.TRYWAIT P0, [R3+URZ], R0 ;  /* 0x00000000030075a7 */ /* 0x008724000800017f */
[----:B----4-:R-:W-:Y:S05]  /*1a800*/  @!P0 NANOSLEEP.SYNCS 0x989680 ;  /* 0x009896800000895d */ /* 0x010fea0003900000 */
[----:B------:R-:W4:Y:S02]  /*1a810*/  @!P0 SYNCS.PHASECHK.TRANS64 P0, [R3+URZ], R0 ;  /* 0x00000000030085a7 */ /* 0x000f24000800007f */
[----:B----4-:R-:W-:Y:S05]  /*1a820*/  @!P0 BRA `(.L_x_622) ;  /* 0xfffffffc00f08947 */ /* 0x010fea000383ffff */
.L_x_613:
[----:B------:R-:W-:Y:S05]  /*1a830*/  BSYNC B0 ;  /* 0x0000000000007941 */ /* 0x000fea0003800000 */
.L_x_612:
[----:B------:R-:W-:Y:S05]  /*1a840*/  EXIT ;  /* 0x000000000000794d */ /* 0x000fea0003800000 */
.L_x_21:
[----:B---3--:R-:W-:-:S04]  /*1a850*/  MOV R3, UR4 ;  /* 0x0000000400037c02 */ /* 0x008fc80008000f00 */
[----:B------:R3:W4:Y:S03]  /*1a860*/  SYNCS.PHASECHK.TRANS64.TRYWAIT P0, [R3+URZ], R0 ;  /* 0x00000000030075a7 */ /* 0x000726000800017f */
[----:B----4-:R-:W-:Y:S05]  /*1a870*/  @!P0 NANOSLEEP.SYNCS 0x989680 ;  /* 0x009896800000895d */ /* 0x010fea0003900000 */
[----:B------:R-:W4:Y:S02]  /*1a880*/  @!P0 SYNCS.PHASECHK.TRANS64 P0, [R3+URZ], R0 ;  /* 0x00000000030085a7 */ /* 0x000f24000800007f */
[----:B----4-:R-:W-:Y:S05]  /*1a890*/  @!P0 BRA `(.L_x_21) ;  /* 0xfffffffc00ec8947 */ /* 0x010fea000383ffff */
[----:B------:R-:W-:Y:S05]  /*1a8a0*/  BRA `(.L_x_20) ;  /* 0xfffffe7800107947 */ /* 0x000fea000383ffff */
.L_x_27:
[----:B---3--:R-:W-:-:S04]  /*1a8b0*/  MOV R7, UR8 ;  /* 0x0000000800077c02 */ /* 0x008fc80008000f00 */
[----:B------:R3:W4:Y:S03]  /*1a8c0*/  SYNCS.PHASECHK.TRANS64.TRYWAIT P0, [R7+URZ], R4 ;  /* 0x00000004070075a7 */ /* 0x000726000800017f */
[----:B----4-:R-:W-:Y:S05]  /*1a8d0*/  @!P0 NANOSLEEP.SYNCS 0x989680 ;  /* 0x009896800000895d */ /* 0x010fea0003900000 */
[----:B------:R-:W4:Y:S02]  /*1a8e0*/  @!P0 SYNCS.PHASECHK.TRANS64 P0, [R7+URZ], R4 ;  /* 0x00000004070085a7 */ /* 0x000f24000800007f */
[----:B----4-:R-:W-:Y:S05]  /*1a8f0*/  @!P0 BRA `(.L_x_27) ;  /* 0xfffffffc00ec8947 */ /* 0x010fea000383ffff */
[----:B------:R-:W-:Y:S05]  /*1a900*/  BRA `(.L_x_26) ;  /* 0xfffffe8c00147947 */ /* 0x000fea000383ffff */
.L_x_51:
[----:B-1----:R1:W3:Y:S02]  /*1a910*/  SYNCS.PHASECHK.TRANS64.TRYWAIT P2, [R13+URZ+0x80], R0 ;  /* 0x000080000d0075a7 */ /* 0x0022e4000804017f */
[----:B---3--:R-:W-:Y:S05]  /*1a920*/  @!P2 NANOSLEEP.SYNCS 0x989680 ;  /* 0x009896800000a95d */ /* 0x008fea0003900000 */
[----:B------:R-:W3:Y:S02]  /*1a930*/  @!P2 SYNCS.PHASECHK.TRANS64 P2, [R13+URZ+0x80], R0 ;  /* 0x000080000d00a5a7 */ /* 0x000ee4000804007f */
[----:B---3--:R-:W-:Y:S05]  /*1a940*/  @!P2 BRA `(.L_x_51) ;  /* 0xfffffffc00f0a947 */ /* 0x008fea000383ffff */
[----:B------:R-:W-:Y:S05]  /*1a950*/  BRA `(.L_x_623) ;  /* 0xfffffeb4003c7947 */ /* 0x000fea000383ffff */
.L_x_110:
[----:B-1----:R1:W2:Y:S02]  /*1a960*/  SYNCS.PHASECHK.TRANS64.TRYWAIT P2, [R14+URZ+0x80], R3 ;  /* 0x000080030e0075a7 */ /* 0x0022a4000804017f */
[----:B--2---:R-:W-:Y:S05]  /*1a970*/  @!P2 NANOSLEEP.SYNCS 0x989680 ;  /* 0x009896800000a95d */ /* 0x004fea0003900000 */
[----:B------:R-:W2:Y:S02]  /*1a980*/  @!P2 SYNCS.PHASECHK.TRANS64 P2, [R14+URZ+0x80], R3 ;  /* 0x000080030e00a5a7 */ /* 0x000ea4000804007f */
[----:B--2---:R-:W-:Y:S05]  /*1a990*/  @!P2 BRA `(.L_x_110) ;  /* 0xfffffffc00f0a947 */ /* 0x004fea000383ffff */
[----:B------:R-:W-:Y:S05]  /*1a9a0*/  BRA `(.L_x_624) ;  /* 0xfffffed400fc7947 */ /* 0x000fea000383ffff */
.L_x_169:
[----:B-1----:R1:W2:Y:S02]  /*1a9b0*/  SYNCS.PHASECHK.TRANS64.TRYWAIT P2, [R13+URZ+0x80], R0 ;  /* 0x000080000d0075a7 */ /* 0x0022a4000804017f */
[----:B--2---:R-:W-:Y:S05]  /*1a9c0*/  @!P2 NANOSLEEP.SYNCS 0x989680 ;  /* 0x009896800000a95d */ /* 0x004fea0003900000 */
[----:B------:R-:W2:Y:S02]  /*1a9d0*/  @!P2 SYNCS.PHASECHK.TRANS64 P2, [R13+URZ+0x80], R0 ;  /* 0x000080000d00a5a7 */ /* 0x000ea4000804007f */
[----:B--2---:R-:W-:Y:S05]  /*1a9e0*/  @!P2 BRA `(.L_x_169) ;  /* 0xfffffffc00f0a947 */ /* 0x004fea000383ffff */
[----:B------:R-:W-:Y:S05]  /*1a9f0*/  BRA `(.L_x_625) ;  /* 0xfffffef800487947 */ /* 0x000fea000383ffff */
.L_x_228:
[----:B-1----:R1:W2:Y:S02]  /*1aa00*/  SYNCS.PHASECHK.TRANS64.TRYWAIT P2, [R0+URZ+0x80], R3 ;  /* 0x00008003000075a7 */ /* 0x0022a4000804017f */
[----:B--2---:R-:W-:Y:S05]  /*1aa10*/  @!P2 NANOSLEEP.SYNCS 0x989680 ;  /* 0x009896800000a95d */ /* 0x004fea0003900000 */
[----:B------:R-:W2:Y:S02]  /*1aa20*/  @!P2 SYNCS.PHASECHK.TRANS64 P2, [R0+URZ+0x80], R3 ;  /* 0x000080030000a5a7 */ /* 0x000ea4000804007f */
[----:B--2---:R-:W-:Y:S05]  /*1aa30*/  @!P2 BRA `(.L_x_228) ;  /* 0xfffffffc00f0a947 */ /* 0x004fea000383ffff */
[----:B------:R-:W-:Y:S05]  /*1aa40*/  BRA `(.L_x_626) ;  /* 0xffffff18008c7947 */ /* 0x000fea000383ffff */
.L_x_287:
[----:B-1----:R1:W2:Y:S02]  /*1aa50*/  SYNCS.PHASECHK.TRANS64.TRYWAIT P2, [R0+URZ+0x80], R3 ;  /* 0x00008003000075a7 */ /* 0x0022a4000804017f */
[----:B--2---:R-:W-:Y:S05]  /*1aa60*/  @!P2 NANOSLEEP.SYNCS 0x989680 ;  /* 0x009896800000a95d */ /* 0x004fea0003900000 */
[----:B------:R-:W2:Y:S02]  /*1aa70*/  @!P2 SYNCS.PHASECHK.TRANS64 P2, [R0+URZ+0x80], R3 ;  /* 0x000080030000a5a7 */ /* 0x000ea4000804007f */
[----:B--2---:R-:W-:Y:S05]  /*1aa80*/  @!P2 BRA `(.L_x_287) ;  /* 0xfffffffc00f0a947 */ /* 0x004fea000383ffff */
[----:B------:R-:W-:Y:S05]  /*1aa90*/  BRA `(.L_x_627) ;  /* 0xffffff3c001c7947 */ /* 0x000fea000383ffff */
.L_x_346:
[----:B-1----:R1:W2:Y:S02]  /*1aaa0*/  SYNCS.PHASECHK.TRANS64.TRYWAIT P2, [R0+URZ+0x80], R3 ;  /* 0x00008003000075a7 */ /* 0x0022a4000804017f */
[----:B--2---:R-:W-:Y:S05]  /*1aab0*/  @!P2 NANOSLEEP.SYNCS 0x989680 ;  /* 0x009896800000a95d */ /* 0x004fea0003900000 */
[----:B------:R-:W2:Y:S02]  /*1aac0*/  @!P2 SYNCS.PHASECHK.TRANS64 P2, [R0+URZ+0x80], R3 ;  /* 0x000080030000a5a7 */ /* 0x000ea4000804007f */
[----:B--2---:R-:W-:Y:S05]  /*1aad0*/  @!P2 BRA `(.L_x_346) ;  /* 0xfffffffc00f0a947 */ /* 0x004fea000383ffff */
[----:B------:R-:W-:Y:S05]  /*1aae0*/  BRA `(.L_x_628) ;  /* 0xffffff5c00787947 */ /* 0x000fea000383ffff */
.L_x_405:
[----:B-1----:R1:W2:Y:S02]  /*1aaf0*/  SYNCS.PHASECHK.TRANS64.TRYWAIT P2, [R0+URZ+0x80], R3 ;  /* 0x00008003000075a7 */ /* 0x0022a4000804017f */
[----:B--2---:R-:W-:Y:S05]  /*1ab00*/  @!P2 NANOSLEEP.SYNCS 0x989680 ;  /* 0x009896800000a95d */ /* 0x004fea0003900000 */
[----:B------:R-:W2:Y:S02]  /*1ab10*/  @!P2 SYNCS.PHASECHK.TRANS64 P2, [R0+URZ+0x80], R3 ;  /* 0x000080030000a5a7 */ /* 0x000ea4000804007f */
[----:B--2---:R-:W-:Y:S05]  /*1ab20*/  @!P2 BRA `(.L_x_405) ;  /* 0xfffffffc00f0a947 */ /* 0x004fea000383ffff */
[----:B------:R-:W-:Y:S05]  /*1ab30*/  BRA `(.L_x_629) ;  /* 0xffffff8000147947 */ /* 0x000fea000383ffff */
.L_x_464:
[----:B-1----:R1:W2:Y:S02]  /*1ab40*/  SYNCS.PHASECHK.TRANS64.TRYWAIT P0, [R3+URZ+0x80], R0 ;  /* 0x00008000030075a7 */ /* 0x0022a4000800017f */
[----:B--2---:R-:W-:Y:S05]  /*1ab50*/  @!P0 NANOSLEEP.SYNCS 0x989680 ;  /* 0x009896800000895d */ /* 0x004fea0003900000 */
[----:B------:R-:W2:Y:S02]  /*1ab60*/  @!P0 SYNCS.PHASECHK.TRANS64 P0, [R3+URZ+0x80], R0 ;  /* 0x00008000030085a7 */ /* 0x000ea4000800007f */
[----:B--2---:R-:W-:Y:S05]  /*1ab70*/  @!P0 BRA `(.L_x_464) ;  /* 0xfffffffc00f08947 */ /* 0x004fea000383ffff */
[----:B------:R-:W-:Y:S05]  /*1ab80*/  BRA `(.L_x_630) ;  /* 0xffffffa000707947 */ /* 0x000fea000383ffff */
.L_x_528:
[----:B-1----:R-:W-:-:S04]  /*1ab90*/  MOV R7, UR4 ;  /* 0x0000000400077c02 */ /* 0x002fc80008000f00 */
[----:B------:R1:W2:Y:S03]  /*1aba0*/  SYNCS.PHASECHK.TRANS64.TRYWAIT P0, [R7+URZ+0xc8], R4 ;  /* 0x0000c804070075a7 */ /* 0x0002a6000800017f */
[----:B--2---:R-:W-:Y:S05]  /*1abb0*/  @!P0 NANOSLEEP.SYNCS 0x989680 ;  /* 0x009896800000895d */ /* 0x004fea0003900000 */
[----:B------:R-:W2:Y:S02]  /*1abc0*/  @!P0 SYNCS.PHASECHK.TRANS64 P0, [R7+URZ+0xc8], R4 ;  /* 0x0000c804070085a7 */ /* 0x000ea4000800007f */
[----:B--2---:R-:W-:Y:S05]  /*1abd0*/  @!P0 BRA `(.L_x_528) ;  /* 0xfffffffc00ec8947 */ /* 0x004fea000383ffff */
[----:B------:R-:W-:Y:S05]  /*1abe0*/  BRA `(.L_x_527) ;  /* 0xffffffd000687947 */ /* 0x000fea000383ffff */
.L_x_537:
[----:B-1----:R-:W-:-:S04]  /*1abf0*/  MOV R3, UR13 ;  /* 0x0000000d00037c02 */ /* 0x002fc80008000f00 */
[----:B------:R1:W2:Y:S03]  /*1ac00*/  SYNCS.PHASECHK.TRANS64.TRYWAIT P1, [R3+URZ+0xa0], R2 ;  /* 0x0000a002030075a7 */ /* 0x0002a6000802017f */
[----:B--2---:R-:W-:Y:S05]  /*1ac10*/  @!P1 NANOSLEEP.SYNCS 0x989680 ;  /* 0x009896800000995d */ /* 0x004fea0003900000 */
[----:B------:R-:W2:Y:S02]  /*1ac20*/  @!P1 SYNCS.PHASECHK.TRANS64 P1, [R3+URZ+0xa0], R2 ;  /* 0x0000a002030095a7 */ /* 0x000ea4000802007f */
[----:B--2---:R-:W-:Y:S05]  /*1ac30*/  @!P1 BRA `(.L_x_537) ;  /* 0xfffffffc00ec9947 */ /* 0x004fea000383ffff */
[----:B------:R-:W-:Y:S05]  /*1ac40*/  BRA `(.L_x_631) ;  /* 0xffffffd400507947 */ /* 0x000fea000383ffff */
.L_x_543:
[----:B-12---:R-:W-:-:S04]  /*1ac50*/  MOV R3, UR13 ;  /* 0x0000000d00037c02 */ /* 0x006fc80008000f00 */
[----:B------:R1:W2:Y:S03]  /*1ac60*/  SYNCS.PHASECHK.TRANS64.TRYWAIT P1, [R3+URZ+0xa8], R2 ;  /* 0x0000a802030075a7 */ /* 0x0002a6000802017f */
[----:B--2---:R-:W-:Y:S05]  /*1ac70*/  @!P1 NANOSLEEP.SYNCS 0x989680 ;  /* 0x009896800000995d */ /* 0x004fea0003900000 */
[----:B------:R-:W2:Y:S02]  /*1ac80*/  @!P1 SYNCS.PHASECHK.TRANS64 P1, [R3+URZ+0xa8], R2 ;  /* 0x0000a802030095a7 */ /* 0x000ea4000802007f */
[----:B--2---:R-:W-:Y:S05]  /*1ac90*/  @!P1 BRA `(.L_x_543) ;  /* 0xfffffffc00ec9947 */ /* 0x004fea000383ffff */
[----:B------:R-:W-:Y:S05]  /*1aca0*/  BRA `(.L_x_632) ;  /* 0xffffffd400987947 */ /* 0x000fea000383ffff */
.L_x_549:
[----:B-123--:R-:W-:-:S04]  /*1acb0*/  MOV R3, UR13 ;  /* 0x0000000d00037c02 */ /* 0x00efc80008000f00 */
[----:B------:R1:W2:Y:S03]  /*1acc0*/  SYNCS.PHASECHK.TRANS64.TRYWAIT P1, [R3+URZ+0xb0], R2 ;  /* 0x0000b002030075a7 */ /* 0x0002a6000802017f */
[----:B--2---:R-:W-:Y:S05]  /*1acd0*/  @!P1 NANOSLEEP.SYNCS 0x989680 ;  /* 0x009896800000995d */ /* 0x004fea0003900000 */
[----:B------:R-:W2:Y:S02]  /*1ace0*/  @!P1 SYNCS.PHASECHK.TRANS64 P1, [R3+URZ+0xb0], R2 ;  /* 0x0000b002030095a7 */ /* 0x000ea4000802007f */
[----:B--2---:R-:W-:Y:S05]  /*1acf0*/  @!P1 BRA `(.L_x_549) ;  /* 0xfffffffc00ec9947 */ /* 0x004fea000383ffff */
[----:B------:R-:W-:Y:S05]  /*1ad00*/  BRA `(.L_x_633) ;  /* 0xffffffd400ec7947 */ /* 0x000fea000383ffff */
.L_x_555:
[----:B-1234-:R-:W-:-:S04]  /*1ad10*/  MOV R3, UR13 ;  /* 0x0000000d00037c02 */ /* 0x01efc80008000f00 */
[----:B------:R1:W2:Y:S03]  /*1ad20*/  SYNCS.PHASECHK.TRANS64.TRYWAIT P1, [R3+URZ+0xb8], R2 ;  /* 0x0000b802030075a7 */ /* 0x0002a6000802017f */
[----:B--2---:R-:W-:Y:S05]  /*1ad30*/  @!P1 NANOSLEEP.SYNCS 0x989680 ;  /* 0x009896800000995d */ /* 0x004fea0003900000 */
[----:B------:R-:W2:Y:S02]  /*1ad40*/  @!P1 SYNCS.PHASECHK.TRANS64 P1, [R3+URZ+0xb8], R2 ;  /* 0x0000b802030095a7 */ /* 0x000ea4000802007f */
[----:B--2---:R-:W-:Y:S05]  /*1ad50*/  @!P1 BRA `(.L_x_555) ;  /* 0xfffffffc00ec9947 */ /* 0x004fea000383ffff */
[----:B------:R-:W-:Y:S05]  /*1ad60*/  BRA `(.L_x_634) ;  /* 0xffffffd800387947 */ /* 0x000fea000383ffff */
.L_x_561:
[----:B-1234-:R-:W-:-:S04]  /*1ad70*/  MOV R3, UR13 ;  /* 0x0000000d00037c02 */ /* 0x01efc80008000f00 */
[----:B------:R1:W2:Y:S03]  /*1ad80*/  SYNCS.PHASECHK.TRANS64.TRYWAIT P1, [R3+URZ+0xa0], R2 ;  /* 0x0000a002030075a7 */ /* 0x0002a6000802017f */
[----:B--2---:R-:W-:Y:S05]  /*1ad90*/  @!P1 NANOSLEEP.SYNCS 0x989680 ;  /* 0x009896800000995d */ /* 0x004fea0003900000 */
[----:B------:R-:W2:Y:S02]  /*1ada0*/  @!P1 SYNCS.PHASECHK.TRANS64 P1, [R3+URZ+0xa0], R2 ;  /* 0x0000a002030095a7 */ /* 0x000ea4000802007f */
[----:B--2---:R-:W-:Y:S05]  /*1adb0*/  @!P1 BRA `(.L_x_561) ;  /* 0xfffffffc00ec9947 */ /* 0x004fea000383ffff */
[----:B------:R-:W-:Y:S05]  /*1adc0*/  BRA `(.L_x_635) ;  /* 0xffffffd8008c7947 */ /* 0x000fea000383ffff */
.L_x_567:
[----:B-1234-:R-:W-:-:S04]  /*1add0*/  MOV R3, UR13 ;  /* 0x0000000d00037c02 */ /* 0x01efc80008000f00 */
[----:B------:R1:W2:Y:S03]  /*1ade0*/  SYNCS.PHASECHK.TRANS64.TRYWAIT P1, [R3+URZ+0xa8], R2 ;  /* 0x0000a802030075a7 */ /* 0x0002a6000802017f */
[----:B--2---:R-:W-:Y:S05]  /*1adf0*/  @!P1 NANOSLEEP.SYNCS 0x989680 ;  /* 0x009896800000995d */ /* 0x004fea0003900000 */
[----:B------:R-:W2:Y:S02]  /*1ae00*/  @!P1 SYNCS.PHASECHK.TRANS64 P1, [R3+URZ+0xa8], R2 ;  /* 0x0000a802030095a7 */ /* 0x000ea4000802007f */
[----:B--2---:R-:W-:Y:S05]  /*1ae10*/  @!P1 BRA `(.L_x_567) ;  /* 0xfffffffc00ec9947 */ /* 0x004fea000383ffff */
[----:B------:R-:W-:Y:S05]  /*1ae20*/  BRA `(.L_x_636) ;  /* 0xffffffd800cc7947 */ /* 0x000fea000383ffff */
.L_x_573:
[----:B-1234-:R-:W-:-:S04]  /*1ae30*/  MOV R3, UR13 ;  /* 0x0000000d00037c02 */ /* 0x01efc80008000f00 */
[----:B------:R1:W2:Y:S03]  /*1ae40*/  SYNCS.PHASECHK.TRANS64.TRYWAIT P1, [R3+URZ+0xb0], R2 ;  /* 0x0000b002030075a7 */ /* 0x0002a6000802017f */
[----:B--2---:R-:W-:Y:S05]  /*1ae50*/  @!P1 NANOSLEEP.SYNCS 0x989680 ;  /* 0x009896800000995d */ /* 0x004fea0003900000 */
[----:B------:R-:W2:Y:S02]  /*1ae60*/  @!P1 SYNCS.PHASECHK.TRANS64 P1, [R3+URZ+0xb0], R2 ;  /* 0x0000b002030095a7 */ /* 0x000ea4000802007f */
[----:B--2---:R-:W-:Y:S05]  /*1ae70*/  @!P1 BRA `(.L_x_573) ;  /* 0xfffffffc00ec9947 */ /* 0x004fea000383ffff */
[----:B------:R-:W-:Y:S05]  /*1ae80*/  BRA `(.L_x_637) ;  /* 0xffffffdc00147947 */ /* 0x000fea000383ffff */
.L_x_579:
[----:B-1234-:R-:W-:-:S04]  /*1ae90*/  MOV R3, UR13 ;  /* 0x0000000d00037c02 */ /* 0x01efc80008000f00 */
[----:B------:R1:W2:Y:S03]  /*1aea0*/  SYNCS.PHASECHK.TRANS64.TRYWAIT P1, [R3+URZ+0xb8], R2 ;  /* 0x0000b802030075a7 */ /* 0x0002a6000802017f */
[----:B--2---:R-:W-:Y:S05]  /*1aeb0*/  @!P1 NANOSLEEP.SYNCS 0x989680 ;  /* 0x009896800000995d */ /* 0x004fea0003900000 */
[----:B------:R-:W2:Y:S02]  /*1aec0*/  @!P1 SYNCS.PHASECHK.TRANS64 P1, [R3+URZ+0xb8], R2 ;  /* 0x0000b802030095a7 */ /* 0x000ea4000802007f */
[----:B--2---:R-:W-:Y:S05]  /*1aed0*/  @!P1 BRA `(.L_x_579) ;  /* 0xfffffffc00ec9947 */ /* 0x004fea000383ffff */
[----:B------:R-:W-:Y:S05]  /*1aee0*/  BRA `(.L_x_638) ;  /* 0xffffffdc00507947 */ /* 0x000fea000383ffff */
.L_x_591:
[----:B---3--:R3:W4:Y:S02]  /*1aef0*/  SYNCS.PHASECHK.TRANS64.TRYWAIT P0, [R0+URZ+0xa0], R3 ;  /* 0x0000a003000075a7 */ /* 0x008724000800017f */
[----:B----4-:R-:W-:Y:S05]  /*1af00*/  @!P0 NANOSLEEP.SYNCS 0x989680 ;  /* 0x009896800000895d */ /* 0x010fea0003900000 */
[----:B------:R-:W4:Y:S02]  /*1af10*/  @!P0 SYNCS.PHASECHK.TRANS64 P0, [R0+URZ+0xa0], R3 ;  /* 0x0000a003000085a7 */ /* 0x000f24000800007f */
[----:B----4-:R-:W-:Y:S05]  /*1af20*/  @!P0 BRA `(.L_x_591) ;  /* 0xfffffffc00f08947 */ /* 0x010fea000383ffff */
[----:B------:R-:W-:Y:S05]  /*1af30*/  BRA `(.L_x_639) ;  /* 0xffffffe400587947 */ /* 0x000fea000383ffff */
.L_x_593:
[----:B----4-:R4:W1:Y:S02]  /*1af40*/  SYNCS.PHASECHK.TRANS64.TRYWAIT P0, [R0+URZ+0xa8], R3 ;  /* 0x0000a803000075a7 */ /* 0x010864000800017f */
[----:B-1----:R-:W-:Y:S05]  /*1af50*/  @!P0 NANOSLEEP.SYNCS 0x989680 ;  /* 0x009896800000895d */ /* 0x002fea0003900000 */
[----:B------:R-:W1:Y:S02]  /*1af60*/  @!P0 SYNCS.PHASECHK.TRANS64 P0, [R0+URZ+0xa8], R3 ;  /* 0x0000a803000085a7 */ /* 0x000e64000800007f */
[----:B-1----:R-:W-:Y:S05]  /*1af70*/  @!P0 BRA `(.L_x_593) ;  /* 0xfffffffc00f08947 */ /* 0x002fea000383ffff */
[----:B------:R-:W-:Y:S05]  /*1af80*/  BRA `(.L_x_640) ;  /* 0xffffffe400547947 */ /* 0x000fea000383ffff */
.L_x_595:
[----:B------:R1:W1:Y:S02]  /*1af90*/  SYNCS.PHASECHK.TRANS64.TRYWAIT P0, [R0+URZ+0xb0], R3 ;  /* 0x0000b003000075a7 */ /* 0x000264000800017f */
[----:B-1----:R-:W-:Y:S05]  /*1afa0*/  @!P0 NANOSLEEP.SYNCS 0x989680 ;  /* 0x009896800000895d */ /* 0x002fea0003900000 */
[----:B------:R-:W1:Y:S02]  /*1afb0*/  @!P0 SYNCS.PHASECHK.TRANS64 P0, [R0+URZ+0xb0], R3 ;  /* 0x0000b003000085a7 */ /* 0x000e64000800007f */
[----:B-1----:R-:W-:Y:S05]  /*1afc0*/  @!P0 BRA `(.L_x_595) ;  /* 0xfffffffc00f08947 */ /* 0x002fea000383ffff */
[----:B------:R-:W-:Y:S05]  /*1afd0*/  BRA `(.L_x_641) ;  /* 0xffffffe400507947 */ /* 0x000fea000383ffff */
.L_x_599:
[----:B------:R-:W-:Y:S01]  /*1afe0*/  BSSY B1, `(.L_x_642) ;  /* 0x0000006000017945 */ /* 0x000fe20003800000 */
[----:B------:R-:W-:-:S07]  /*1aff0*/  MOV R15, 0xffffffff ;  /* 0xffffffff000f7802 */ /* 0x000fce0000000f00 */
[----:B------:R-:W-:Y:S05]  /*1b000*/  WARPSYNC.COLLECTIVE R15, `(.L_x_643) ;  /* 0x000000000f0c7348 */ /* 0x000fea0003c00000 */
[----:B------:R-:W-:Y:S02]  /*1b010*/  ELECT P6, UR62, PT ;  /* 0x00000000003e782f */ /* 0x000fe400038c0000 */
[----:B------:R-:W-:Y:S01]  /*1b020*/  MOV R14, UR62 ;  /* 0x0000003e000e7c02 */ /* 0x000fe20008000f00 */
[----:B------:R-:W-:Y:S10]  /*1b030*/  ENDCOLLECTIVE ;  /* 0x000000000000791b */ /* 0x000ff40003800000 */
.L_x_643:
[----:B------:R-:W-:Y:S05]  /*1b040*/  BSYNC B1 ;  /* 0x0000000000017941 */ /* 0x000fea0003800000 */
.L_x_642:
[----:B------:R-:W-:Y:S05]  /*1b050*/  BRA `(.L_x_644) ;  /* 0xffffffe400d87947 */ /* 0x000fea000383ffff */
.L_x_602:
[----:B--2---:R2:W3:Y:S02]  /*1b060*/  SYNCS.PHASECHK.TRANS64.TRYWAIT P1, [R15+URZ+0x40], R6 ;  /* 0x000040060f0075a7 */ /* 0x0044e4000802017f */
[----:B---3--:R-:W-:Y:S05]  /*1b070*/  @!P1 NANOSLEEP.SYNCS 0x989680 ;  /* 0x009896800000995d */ /* 0x008fea0003900000 */
[----:B------:R-:W3:Y:S02]  /*1b080*/  @!P1 SYNCS.PHASECHK.TRANS64 P1, [R15+URZ+0x40], R6 ;  /* 0x000040060f0095a7 */ /* 0x000ee4000802007f */
[----:B---3--:R-:W-:Y:S05]  /*1b090*/  @!P1 BRA `(.L_x_602) ;  /* 0xfffffffc00f09947 */ /* 0x008fea000383ffff */
[----:B------:R-:W-:Y:S05]  /*1b0a0*/  BRA `(.L_x_645) ;  /* 0xffffffe8000c7947 */ /* 0x000fea000383ffff */
.L_x_611:
[----:B------:R-:W-:Y:S01]  /*1b0b0*/  BSSY B0, `(.L_x_646) ;  /* 0x0000006000007945 */ /* 0x000fe20003800000 */
[----:B------:R-:W-:-:S07]  /*1b0c0*/  MOV R15, 0xffffffff ;  /* 0xffffffff000f7802 */ /* 0x000fce0000000f00 */
[----:B------:R-:W-:Y:S05]  /*1b0d0*/  WARPSYNC.COLLECTIVE R15, `(.L_x_647) ;  /* 0x000000000f0c7348 */ /* 0x000fea0003c00000 */
[----:B------:R-:W-:Y:S02]  /*1b0e0*/  ELECT P6, UR62, PT ;  /* 0x00000000003e782f */ /* 0x000fe400038c0000 */
[----:B------:R-:W-:Y:S01]  /*1b0f0*/  MOV R14, UR62 ;  /* 0x0000003e000e7c02 */ /* 0x000fe20008000f00 */
[----:B------:R-:W-:Y:S10]  /*1b100*/  ENDCOLLECTIVE ;  /* 0x000000000000791b */ /* 0x000ff40003800000 */
.L_x_647:
[----:B------:R-:W-:Y:S05]  /*1b110*/  BSYNC B0 ;  /* 0x0000000000007941 */ /* 0x000fea0003800000 */
.L_x_646:
[----:B------:R-:W-:Y:S05]  /*1b120*/  BRA `(.L_x_648) ;  /* 0xfffffff000807947 */ /* 0x000fea000383ffff */
.L_x_615:
[----:B-1----:R1:W2:Y:S02]  /*1b130*/  SYNCS.PHASECHK.TRANS64.TRYWAIT P0, [R7+URZ], R2 ;  /* 0x00000002070075a7 */ /* 0x0022a4000800017f */
[----:B--2---:R-:W-:Y:S05]  /*1b140*/  @!P0 NANOSLEEP.SYNCS 0x989680 ;  /* 0x009896800000895d */ /* 0x004fea0003900000 */
[----:B------:R-:W2:Y:S02]  /*1b150*/  @!P0 SYNCS.PHASECHK.TRANS64 P0, [R7+URZ], R2 ;  /* 0x00000002070085a7 */ /* 0x000ea4000800007f */
[----:B--2---:R-:W-:Y:S05]  /*1b160*/  @!P0 BRA `(.L_x_615) ;  /* 0xfffffffc00f08947 */ /* 0x004fea000383ffff */
[----:B------:R-:W-:Y:S05]  /*1b170*/  BRA `(.L_x_649) ;  /* 0xfffffff000c47947 */ /* 0x000fea000383ffff */
.L_x_616:
[----:B-1----:R1:W2:Y:S02]  /*1b180*/  SYNCS.PHASECHK.TRANS64.TRYWAIT P0, [R9+URZ], R4 ;  /* 0x00000004090075a7 */ /* 0x0022a4000800017f */
[----:B--2---:R-:W-:Y:S05]  /*1b190*/  @!P0 NANOSLEEP.SYNCS 0x989680 ;  /* 0x009896800000895d */ /* 0x004fea0003900000 */
[----:B------:R-:W2:Y:S02]  /*1b1a0*/  @!P0 SYNCS.PHASECHK.TRANS64 P0, [R9+URZ], R4 ;  /* 0x00000004090085a7 */ /* 0x000ea4000800007f */
[----:B--2---:R-:W-:Y:S05]  /*1b1b0*/  @!P0 BRA `(.L_x_616) ;  /* 0xfffffffc00f08947 */ /* 0x004fea000383ffff */
[----:B------:R-:W-:Y:S05]  /*1b1c0*/  BRA `(.L_x_650) ;  /* 0xfffffff000d47947 */ /* 0x000fea000383ffff */
.L_x_617:
[----:B-1----:R1:W2:Y:S02]  /*1b1d0*/  SYNCS.PHASECHK.TRANS64.TRYWAIT P0, [R6+URZ], R5 ;  /* 0x00000005060075a7 */ /* 0x0022a4000800017f */
[----:B--2---:R-:W-:Y:S05]  /*1b1e0*/  @!P0 NANOSLEEP.SYNCS 0x989680 ;  /* 0x009896800000895d */ /* 0x004fea0003900000 */
[----:B------:R-:W2:Y:S02]  /*1b1f0*/  @!P0 SYNCS.PHASECHK.TRANS64 P0, [R6+URZ], R5 ;  /* 0x00000005060085a7 */ /* 0x000ea4000800007f */
[----:B--2---:R-:W-:Y:S05]  /*1b200*/  @!P0 BRA `(.L_x_617) ;  /* 0xfffffffc00f08947 */ /* 0x004fea000383ffff */
[----:B------:R-:W-:Y:S05]  /*1b210*/  BRA `(.L_x_651) ;  /* 0xfffffff000e47947 */ /* 0x000fea000383ffff */
.L_x_618:
[----:B-1----:R1:W2:Y:S02]  /*1b220*/  SYNCS.PHASECHK.TRANS64.TRYWAIT P0, [R9+URZ], R4 ;  /* 0x00000004090075a7 */ /* 0x0022a4000800017f */
[----:B--2---:R-:W-:Y:S05]  /*1b230*/  @!P0 NANOSLEEP.SYNCS 0x989680 ;  /* 0x009896800000895d */ /* 0x004fea0003900000 */
[----:B------:R-:W2:Y:S02]  /*1b240*/  @!P0 SYNCS.PHASECHK.TRANS64 P0, [R9+URZ], R4 ;  /* 0x00000004090085a7 */ /* 0x000ea4000800007f */
[----:B--2---:R-:W-:Y:S05]  /*1b250*/  @!P0 BRA `(.L_x_618) ;  /* 0xfffffffc00f08947 */ /* 0x004fea000383ffff */
[----:B------:R-:W-:Y:S05]  /*1b260*/  BRA `(.L_x_652) ;  /* 0xfffffff000f47947 */ /* 0x000fea000383ffff */
.L_x_619:
[----:B-1----:R1:W2:Y:S02]  /*1b270*/  SYNCS.PHASECHK.TRANS64.TRYWAIT P0, [R6+URZ], R5 ;  /* 0x00000005060075a7 */ /* 0x0022a4000800017f */
[----:B--2---:R-:W-:Y:S05]  /*1b280*/  @!P0 NANOSLEEP.SYNCS 0x989680 ;  /* 0x009896800000895d */ /* 0x004fea0003900000 */
[----:B------:R-:W2:Y:S02]  /*1b290*/  @!P0 SYNCS.PHASECHK.TRANS64 P0, [R6+URZ], R5 ;  /* 0x00000005060085a7 */ /* 0x000ea4000800007f */
[----:B--2---:R-:W-:Y:S05]  /*1b2a0*/  @!P0 BRA `(.L_x_619) ;  /* 0xfffffffc00f08947 */ /* 0x004fea000383ffff */
[----:B------:R-:W-:Y:S05]  /*1b2b0*/  BRA `(.L_x_653) ;  /* 0xfffffff400047947 */ /* 0x000fea000383ffff */
.L_x_620:
[----:B-1----:R1:W2:Y:S02]  /*1b2c0*/  SYNCS.PHASECHK.TRANS64.TRYWAIT P0, [R9+URZ], R4 ;  /* 0x00000004090075a7 */ /* 0x0022a4000800017f */
[----:B--2---:R-:W-:Y:S05]  /*1b2d0*/  @!P0 NANOSLEEP.SYNCS 0x989680 ;  /* 0x009896800000895d */ /* 0x004fea0003900000 */
[----:B------:R-:W2:Y:S02]  /*1b2e0*/  @!P0 SYNCS.PHASECHK.TRANS64 P0, [R9+URZ], R4 ;  /* 0x00000004090085a7 */ /* 0x000ea4000800007f */
[----:B--2---:R-:W-:Y:S05]  /*1b2f0*/  @!P0 BRA `(.L_x_620) ;  /* 0xfffffffc00f08947 */ /* 0x004fea000383ffff */
[----:B------:R-:W-:Y:S05]  /*1b300*/  BRA `(.L_x_654) ;  /* 0xfffffff400147947 */ /* 0x000fea000383ffff */
.L_x_621:
[----:B--2---:R2:W3:Y:S02]  /*1b310*/  SYNCS.PHASECHK.TRANS64.TRYWAIT P0, [R6+URZ], R5 ;  /* 0x00000005060075a7 */ /* 0x0044e4000800017f */
[----:B---3--:R-:W-:Y:S05]  /*1b320*/  @!P0 NANOSLEEP.SYNCS 0x989680 ;  /* 0x009896800000895d */ /* 0x008fea0003900000 */
[----:B------:R-:W3:Y:S02]  /*1b330*/  @!P0 SYNCS.PHASECHK.TRANS64 P0, [R6+URZ], R5 ;  /* 0x00000005060085a7 */ /* 0x000ee4000800007f */
[----:B---3--:R-:W-:Y:S05]  /*1b340*/  @!P0 BRA `(.L_x_621) ;  /* 0xfffffffc00f08947 */ /* 0x008fea000383ffff */
[----:B------:R-:W-:Y:S05]  /*1b350*/  BRA `(.L_x_655) ;  /* 0xfffffff4001c7947 */ /* 0x000fea000383ffff */
        .weak           $__internal_0_$__cuda_sm20_rcp_rn_f32_slowpath
        .type           $__internal_0_$__cuda_sm20_rcp_rn_f32_slowpath,@function
        .size           $__internal_0_$__cuda_sm20_rcp_rn_f32_slowpath,(.L_x_661 - $__internal_0_$__cuda_sm20_rcp_rn_f32_slowpath)
$__internal_0_$__cuda_sm20_rcp_rn_f32_slowpath:
[----:B------:R-:W-:Y:S01]  /*1b360*/  SHF.L.U32 R3, R0, 0x1, RZ ;  /* 0x0000000100037819 */ /* 0x000fe200000006ff */
[----:B------:R-:W-:Y:S03]  /*1b370*/  BSSY B0, `(.L_x_656) ;  /* 0x0000030000007945 */ /* 0x000fe60003800000 */
[----:B------:R-:W-:-:S04]  /*1b380*/  SHF.R.U32.HI R3, RZ, 0x18, R3 ;  /* 0x00000018ff037819 */ /* 0x000fc80000011603 */
[----:B------:R-:W-:-:S13]  /*1b390*/  ISETP.NE.U32.AND P2, PT, R3, RZ, PT ;  /* 0x000000ff0300720c */ /* 0x000fda0003f45070 */
[----:B------:R-:W-:Y:S05]  /*1b3a0*/  @P2 BRA `(.L_x_657) ;  /* 0x0000000000282947 */ /* 0x000fea0003800000 */
[----:B------:R-:W-:-:S04]  /*1b3b0*/  SHF.L.U32 R3, R0, 0x1, RZ ;  /* 0x0000000100037819 */ /* 0x000fc800000006ff */
[----:B------:R-:W-:-:S13]  /*1b3c0*/  ISETP.NE.AND P2, PT, R3, RZ, PT ;  /* 0x000000ff0300720c */ /* 0x000fda0003f45270 */
[----:B------:R-:W-:Y:S01]  /*1b3d0*/  @P2 FFMA R28, R0, 1.84467440737095516160e+19, RZ ;  /* 0x5f800000001c2823 */ /* 0x000fe200000000ff */
[----:B------:R-:W-:Y:S08]  /*1b3e0*/  @!P2 MUFU.RCP R5, R0 ;  /* 0x000000000005a308 */ /* 0x000ff00000001000 */
[----:B------:R-:W1:Y:S02]  /*1b3f0*/  @P2 MUFU.RCP R3, R28 ;  /* 0x0000001c00032308 */ /* 0x000e640000001000 */
[----:B-1----:R-:W-:-:S04]  /*1b400*/  @P2 FFMA R29, R28, R3, -1 ;  /* 0xbf8000001c1d2423 */ /* 0x002fc80000000003 */
[----:B------:R-:W-:-:S04]  /*1b410*/  @P2 FADD.FTZ R30, -R29, -RZ ;  /* 0x800000ff1d1e2221 */ /* 0x000fc80000010100 */
[----:B------:R-:W-:-:S04]  /*1b420*/  @P2 FFMA R3, R3, R30, R3 ;  /* 0x0000001e03032223 */ /* 0x000fc80000000003 */
[----:B------:R-:W-:Y:S01]  /*1b430*/  @P2 FFMA R5, R3, 1.84467440737095516160e+19, RZ ;  /* 0x5f80000003052823 */ /* 0x000fe200000000ff */
[----:B------:R-:W-:Y:S06]  /*1b440*/  BRA `(.L_x_658) ;  /* 0x0000000000887947 */ /* 0x000fec0003800000 */
.L_x_657:
[----:B------:R-:W-:-:S04]  /*1b450*/  IADD3 R5, R3, -0xfd, RZ ;  /* 0xffffff0303057810 */ /* 0x000fc80007ffe0ff */
[----:B------:R-:W-:-:S13]  /*1b460*/  ISETP.GT.U32.AND P2, PT, R5, 0x1, PT ;  /* 0x000000010500780c */ /* 0x000fda0003f44070 */
[----:B------:R-:W-:Y:S05]  /*1b470*/  @P2 BRA `(.L_x_659) ;  /* 0x0000000000782947 */ /* 0x000fea0003800000 */
[----:B------:R-:W-:Y:S02]  /*1b480*/  LOP3.LUT R34, R0, 0x7fffff, RZ, 0xc0, !PT ;  /* 0x007fffff00227812 */ /* 0x000fe400078ec0ff */
[----:B------:R-:W-:Y:S02]  /*1b490*/  MOV R30, 0x3 ;  /* 0x00000003001e7802 */ /* 0x000fe40000000f00 */
[----:B------:R-:W-:Y:S02]  /*1b4a0*/  LOP3.LUT R34, R34, 0x3f800000, RZ, 0xfc, !PT ;  /* 0x3f80000022227812 */ /* 0x000fe400078efcff */
[----:B------:R-:W-:Y:S02]  /*1b4b0*/  IADD3 R3, R3, -0xfc, RZ ;  /* 0xffffff0403037810 */ /* 0x000fe40007ffe0ff */
[----:B------:R-:W1:Y:S02]  /*1b4c0*/  MUFU.RCP R29, R34 ;  /* 0x00000022001d7308 */ /* 0x000e640000001000 */
[----:B-1----:R-:W-:-:S04]  /*1b4d0*/  FFMA R32, R34, R29, -1 ;  /* 0xbf80000022207423 */ /* 0x002fc8000000001d */
[----:B------:R-:W-:-:S04]  /*1b4e0*/  FADD.FTZ R32, -R32, -RZ ;  /* 0x800000ff20207221 */ /* 0x000fc80000010100 */
[CCC-:B------:R-:W-:Y:S01]  /*1b4f0*/  FFMA.RM R28, R29.reuse, R32.reuse, R29.reuse ;  /* 0x000000201d1c7223 */ /* 0x1c0fe2000000401d */
[----:B------:R-:W-:Y:S01]  /*1b500*/  FFMA.RP R31, R29, R32, R29 ;  /* 0x000000201d1f7223 */ /* 0x000fe2000000801d */
[----:B------:R-:W-:-:S03]  /*1b510*/  SHF.L.U32 R29, R30, R5, RZ ;  /* 0x000000051e1d7219 */ /* 0x000fc600000006ff */
[C---:B------:R-:W-:Y:S02]  /*1b520*/  LOP3.LUT R32, R28.reuse, 0x7fffff, RZ, 0xc0, !PT ;  /* 0x007fffff1c207812 */ /* 0x040fe400078ec0ff */
[----:B------:R-:W-:Y:S02]  /*1b530*/  FSETP.NEU.FTZ.AND P2, PT, R28, R31, PT ;  /* 0x0000001f1c00720b */ /* 0x000fe40003f5d000 */
[----:B------:R-:W-:Y:S02]  /*1b540*/  LOP3.LUT R28, R32, 0x800000, RZ, 0xfc, !PT ;  /* 0x00800000201c7812 */ /* 0x000fe400078efcff */
[----:B------:R-:W-:Y:S02]  /*1b550*/  SEL R30, RZ, 0xffffffff, !P2 ;  /* 0xffffffffff1e7807 */ /* 0x000fe40005000000 */
[----:B------:R-:W-:Y:S02]  /*1b560*/  LOP3.LUT R32, R29, R28, RZ, 0xc0, !PT ;  /* 0x0000001c1d207212 */ /* 0x000fe400078ec0ff */
[----:B------:R-:W-:-:S02]  /*1b570*/  IADD3 R30, -R30, RZ, RZ ;  /* 0x000000ff1e1e7210 */ /* 0x000fc40007ffe1ff */
[-C--:B------:R-:W-:Y:S02]  /*1b580*/  SHF.R.U32.HI R32, RZ, R5.reuse, R32 ;  /* 0x00000005ff207219 */ /* 0x080fe40000011620 */
[--C-:B------:R-:W-:Y:S02]  /*1b590*/  LOP3.LUT P3, RZ, R30, R5, R28.reuse, 0xf8, !PT ;  /* 0x000000051eff7212 */ /* 0x100fe4000786f81c */
[C---:B------:R-:W-:Y:S02]  /*1b5a0*/  LOP3.LUT P2, RZ, R32.reuse, 0x1, RZ, 0xc0, !PT ;  /* 0x0000000120ff7812 */ /* 0x040fe4000784c0ff */
[----:B------:R-:W-:Y:S02]  /*1b5b0*/  LOP3.LUT P4, RZ, R32, 0x2, RZ, 0xc0, !PT ;  /* 0x0000000220ff7812 */ /* 0x000fe4000788c0ff */
[----:B------:R-:W-:Y:S02]  /*1b5c0*/  SHF.R.U32.HI R3, RZ, R3, R28 ;  /* 0x00000003ff037219 */ /* 0x000fe4000001161c */
[----:B------:R-:W-:-:S02]  /*1b5d0*/  PLOP3.LUT P2, PT, P2, P3, P4, 0xe0, 0x0 ;  /* 0x000000000000781c */ /* 0x000fc40001747c40 */
[----:B------:R-:W-:Y:S02]  /*1b5e0*/  LOP3.LUT P3, RZ, R0, 0x7fffff, RZ, 0xc0, !PT ;  /* 0x007fffff00ff7812 */ /* 0x000fe4000786c0ff */
[----:B------:R-:W-:-:S04]  /*1b5f0*/  SEL R5, RZ, 0x1, !P2 ;  /* 0x00000001ff057807 */ /* 0x000fc80005000000 */
[----:B------:R-:W-:-:S04]  /*1b600*/  IADD3 R5, -R5, RZ, RZ ;  /* 0x000000ff05057210 */ /* 0x000fc80007ffe1ff */
[----:B------:R-:W-:-:S13]  /*1b610*/  ISETP.GE.AND P2, PT, R5, RZ, PT ;  /* 0x000000ff0500720c */ /* 0x000fda0003f46270 */
[----:B------:R-:W-:-:S04]  /*1b620*/  @!P2 IADD3 R3, R3, 0x1, RZ ;  /* 0x000000010303a810 */ /* 0x000fc80007ffe0ff */
[----:B------:R-:W-:-:S04]  /*1b630*/  @!P3 SHF.L.U32 R3, R3, 0x1, RZ ;  /* 0x000000010303b819 */ /* 0x000fc800000006ff */
[----:B------:R-:W-:Y:S01]  /*1b640*/  LOP3.LUT R5, R3, 0x80000000, R0, 0xf8, !PT ;  /* 0x8000000003057812 */ /* 0x000fe200078ef800 */
[----:B------:R-:W-:Y:S06]  /*1b650*/  BRA `(.L_x_658) ;  /* 0x0000000000047947 */ /* 0x000fec0003800000 */
.L_x_659:
[----:B------:R1:W2:Y:S02]  /*1b660*/  MUFU.RCP R5, R0 ;  /* 0x0000000000057308 */ /* 0x0002a40000001000 */
.L_x_658:
[----:B------:R-:W-:Y:S05]  /*1b670*/  BSYNC B0 ;  /* 0x0000000000007941 */ /* 0x000fea0003800000 */
.L_x_656:
[----:B-12---:R-:W-:Y:S02]  /*1b680*/  MOV R0, R5 ;  /* 0x0000000500007202 */ /* 0x006fe40000000f00 */
[----:B------:R-:W-:-:S04]  /*1b690*/  MOV R5, 0x0 ;  /* 0x0000000000057802 */ /* 0x000fc80000000f00 */
[----:B------:R-:W-:Y:S05]  /*1b6a0*/  RET.REL.NODEC R4 `(_ZN7cutlass13device_kernelINS_4gemm6kernel13GemmUniversalIN4cute5tupleIJiiiiEEENS1_10collective13CollectiveMmaINS1_37MainloopSm90TmaGmmaWarpSpecializedFP8ILi8ENS5_IJNS4_1CILi1EEESB_SB_EEENS1_35KernelTmaWarpSpecializedCooperativeEEENS5_IJNSA_ILi256EEENSA_ILi128EEENSA_ILi64EEEEEENS_12float_e4m3_tENS5_IJlSB_lEEESJ_SK_NS4_8TiledMMAINS4_8MMA_AtomIJNS4_4SM904GMMA31MMA_64x128x32_F32E4M3E4M3_SS_TNILNSO_7ScaleInE1ELSQ_1EEEEEENS4_6LayoutINS5_IJNSA_ILi2EEESB_SB_EEENS5_IJSB_NSA_ILi0EEESW_EEEEENS5_IJNS4_10UnderscoreESZ_SZ_EEEEENS4_13SM90_TMA_LOADENS4_14ComposedLayoutINS4_7SwizzleILi2ELi4ELi3EEENS4_18smem_ptr_flag_bitsILi8EEENST_INS5_IJNSA_ILi8EEESH_EEENS5_IJSH_SB_EEEEEEEvNS4_8identityES12_S1C_vS1D_EENS_8epilogue10collective18CollectiveEpilogueINS1F_22Sm90TmaWarpSpecializedILi4ELi2ELi16ELb0ELb0EEEJSI_NS5_IJSG_NSA_ILi32EEEEEESJ_SK_SJ_SK_NS1F_6fusion15FusionCallbacksIS1J_NS1M_13LinCombEltActINS1F_6thread4SiLuESJ_fSJ_fLNS_15FloatRoundStyleE2EEESI_S1L_JEEES12_NS13_INS14_ILi1ELi4ELi3EEES17_NST_INS5_IJS18_S1K_EEENS5_IJS1K_SB_EEEEEEENS4_39AutoVectorizingCopyWithAssumedAlignmentILi128EEENS4_14SM90_TMA_STOREES1Y_S20_NS4_9Copy_AtomIJNS4_17SM90_U32x4_STSM_NENS_6half_tEEEEvEEEvvEEEEvNT_6ParamsE) ;  /* 0xfffffe4804547950 */ /* 0x000fea0003c3ffff */
.L_x_660:
[----:B------:R-:W-:-:S00]  /*1b6b0*/  BRA `(.L_x_660) ;  /* 0xfffffffc00fc7947 */ /* 0x000fc0000383ffff */
[----:B------:R-:W-:-:S00]  /*1b6c0*/  NOP ;  /* 0x0000000000007918 */ /* 0x000fc00000000000 */
        /* <DEDUP_REMOVED lines=11> */
.L_x_661:


//--------------------- .nv.global.init           --------------------------
	.section	.nv.global.init,"aw",@progbits
.nv.global.init:
	.type		$str$24,@object
	.size		$str$24,($str$25 - $str$24)
$str$24:
        /*0000*/ 	.byte	0x28, 0x61, 0x64, 0x64, 0x72, 0x65, 0x73, 0x73, 0x20, 0x26, 0x20, 0x6d, 0x61, 0x73, 0x6b, 0x29
        /*0010*/ 	.byte	0x20, 0x3d, 0x3d, 0x20, 0x30, 0x00
	.type		$str$25,@object
	.size		$str$25,(__unnamed_1 - $str$25)
$str$25:
        /*0016*/ 	.byte	0x2f, 0x74, 0x6d, 0x70, 0x2f, 0x63, 0x75, 0x74, 0x6c, 0x61, 0x73, 0x73, 0x5f, 0x73, 0x77, 0x65
        /*0026*/ 	.byte	0x65, 0x70, 0x5f, 0x73, 0x72, 0x63, 0x2f, 0x69, 0x6e, 0x63, 0x6c, 0x75, 0x64, 0x65, 0x2f, 0x63
        /*0036*/ 	.byte	0x75, 0x74, 0x65, 0x2f, 0x70, 0x6f, 0x69, 0x6e, 0x74, 0x65, 0x72, 0x5f, 0x66, 0x6c, 0x61, 0x67
        /*0046*/ 	.byte	0x67, 0x65, 0x64, 0x2e, 0x68, 0x70, 0x70, 0x00
	.type		__unnamed_1,@object
	.size		__unnamed_1,(__unnamed_2 - __unnamed_1)
__unnamed_1:
        /* <DEDUP_REMOVED lines=28> */
        /*020e*/ 	.byte	0x3a, 0x43, 0x3c, 0x34, 0x30, 0x39, 0x36, 0x3e, 0x3e, 0x3e, 0x3e, 0x3e, 0x5d, 0x00
	.type		__unnamed_2,@object
	.size		__unnamed_2,(.L_1 - __unnamed_2)
__unnamed_2:
        /* <DEDUP_REMOVED lines=29> */
.L_1:


//--------------------- .nv.shared._ZN7cutlass13device_kernelINS_4gemm6kernel13GemmUniversalIN4cute5tupleIJiiiiEEENS1_10collective13CollectiveMmaINS1_37MainloopSm90TmaGmmaWarpSpecializedFP8ILi8ENS5_IJNS4_1CILi1EEESB_SB_EEENS1_35KernelTmaWarpSpecializedCooperativeEEENS5_IJNSA_ILi256EEENSA_ILi128EEENSA_ILi64EEEEEENS_12float_e4m3_tENS5_IJlSB_lEEESJ_SK_NS4_8TiledMMAINS4_8MMA_AtomIJNS4_4SM904GMMA31MMA_64x128x32_F32E4M3E4M3_SS_TNILNSO_7ScaleInE1ELSQ_1EEEEEENS4_6LayoutINS5_IJNSA_ILi2EEESB_SB_EEENS5_IJSB_NSA_ILi0EEESW_EEEEENS5_IJNS4_10UnderscoreESZ_SZ_EEEEENS4_13SM90_TMA_LOADENS4_14ComposedLayoutINS4_7SwizzleILi2ELi4ELi3EEENS4_18smem_ptr_flag_bitsILi8EEENST_INS5_IJNSA_ILi8EEESH_EEENS5_IJSH_SB_EEEEEEEvNS4_8identityES12_S1C_vS1D_EENS_8epilogue10collective18CollectiveEpilogueINS1F_22Sm90TmaWarpSpecializedILi4ELi2ELi16ELb0ELb0EEEJSI_NS5_IJSG_NSA_ILi32EEEEEESJ_SK_SJ_SK_NS1F_6fusion15FusionCallbacksIS1J_NS1M_13LinCombEltActINS1F_6thread4SiLuESJ_fSJ_fLNS_15FloatRoundStyleE2EEESI_S1L_JEEES12_NS13_INS14_ILi1ELi4ELi3EEES17_NST_INS5_IJS18_S1K_EEENS5_IJS1K_SB_EEEEEEENS4_39AutoVectorizingCopyWithAssumedAlignmentILi128EEENS4_14SM90_TMA_STOREES1Y_S20_NS4_9Copy_AtomIJNS4_17SM90_U32x4_STSM_NENS_6half_tEEEEvEEEvvEEEEvNT_6ParamsE --------------------------
	.section	.nv.shared._ZN7cutlass13device_kernelINS_4gemm6kernel13GemmUniversalIN4cute5tupleIJiiiiEEENS1_10collective13CollectiveMmaINS1_37MainloopSm90TmaGmmaWarpSpecializedFP8ILi8ENS5_IJNS4_1CILi1EEESB_SB_EEENS1_35KernelTmaWarpSpecializedCooperativeEEENS5_IJNSA_ILi256EEENSA_ILi128EEENSA_ILi64EEEEEENS_12float_e4m3_tENS5_IJlSB_lEEESJ_SK_NS4_8TiledMMAINS4_8MMA_AtomIJNS4_4SM904GMMA31MMA_64x128x32_F32E4M3E4M3_SS_TNILNSO_7ScaleInE1ELSQ_1EEEEEENS4_6LayoutINS5_IJNSA_ILi2EEESB_SB_EEENS5_IJSB_NSA_ILi0EEESW_EEEEENS5_IJNS4_10UnderscoreESZ_SZ_EEEEENS4_13SM90_TMA_LOADENS4_14ComposedLayoutINS4_7SwizzleILi2ELi4ELi3EEENS4_18smem_ptr_flag_bitsILi8EEENST_INS5_IJNSA_ILi8EEESH_EEENS5_IJSH_SB_EEEEEEEvNS4_8identityES12_S1C_vS1D_EENS_8epilogue10collective18CollectiveEpilogueINS1F_22Sm90TmaWarpSpecializedILi4ELi2ELi16ELb0ELb0EEEJSI_NS5_IJSG_NSA_ILi32EEEEEESJ_SK_SJ_SK_NS1F_6fusion15FusionCallbacksIS1J_NS1M_13LinCombEltActINS1F_6thread4SiLuESJ_fSJ_fLNS_15FloatRoundStyleE2EEESI_S1L_JEEES12_NS13_INS14_ILi1ELi4ELi3EEES17_NST_INS5_IJS18_S1K_EEENS5_IJS1K_SB_EEEEEEENS4_39AutoVectorizingCopyWithAssumedAlignmentILi128EEENS4_14SM90_TMA_STOREES1Y_S20_NS4_9Copy_AtomIJNS4_17SM90_U32x4_STSM_NENS_6half_tEEEEvEEEvvEEEEvNT_6ParamsE,"aw",@nobits
	.sectionflags	@""
	.align	16
	.zero		1024


//--------------------- .nv.shared.reserved.0     --------------------------
	.section	.nv.shared.reserved.0,"aw",@nobits
	.weak		__nv_reservedSMEM_offset_0_alias
	.size		__nv_reservedSMEM_offset_0_alias, 0, 0
	.other		__nv_reservedSMEM_offset_0_alias,@"STO_CUDA_RESERVED_SHARED STV_DEFAULT"
__nv_reservedSMEM_offset_0_alias:
	.zero		0


//--------------------- .nv.global                --------------------------
	.section	.nv.global,"aw",@nobits
.nv.global:
	.type		_ZN39_INTERNAL_0542139f_4_k_cu_491b0da9_33194cute1_E,@object
	.size		_ZN39_INTERNAL_0542139f_4_k_cu_491b0da9_33194cute1_E,(_ZN39_INTERNAL_0542139f_4_k_cu_491b0da9_33194cuda3std3__45__cpo6cbeginE - _ZN39_INTERNAL_0542139f_4_k_cu_491b0da9_33194cute1_E)
_ZN39_INTERNAL_0542139f_4_k_cu_491b0da9_33194cute1_E:
	.zero		1
	.type		_ZN39_INTERNAL_0542139f_4_k_cu_491b0da9_33194cuda3std3__45__cpo6cbeginE,@object
	.size		_ZN39_INTERNAL_0542139f_4_k_cu_491b0da9_33194cuda3std3__45__cpo6cbeginE,(_ZN39_INTERNAL_0542139f_4_k_cu_491b0da9_33194cuda3std3__48in_placeE - _ZN39_INTERNAL_0542139f_4_k_cu_491b0da9_33194cuda3std3__45__cpo6cbeginE)
_ZN39_INTERNAL_0542139f_4_k_cu_491b0da9_33194cuda3std3__45__cpo6cbeginE:
	.zero		1
	.type		_ZN39_INTERNAL_0542139f_4_k_cu_491b0da9_33194cuda3std3__48in_placeE,@object
	.size		_ZN39_INTERNAL_0542139f_4_k_cu_491b0da9_33194cuda3std3__48in_placeE,(_ZN39_INTERNAL_0542139f_4_k_cu_491b0da9_33194cuda3std6ranges3__45__cpo9iter_moveE - _ZN39_INTERNAL_0542139f_4_k_cu_491b0da9_33194cuda3std3__48in_placeE)
_ZN39_INTERNAL_0542139f_4_k_cu_491b0da9_33194cuda3std3__48in_placeE:
	.zero		1
	.type		_ZN39_INTERNAL_0542139f_4_k_cu_491b0da9_33194cuda3std6ranges3__45__cpo9iter_moveE,@object
	.size		_ZN39_INTERNAL_0542139f_4_k_cu_491b0da9_33194cuda3std6ranges3__45__cpo9iter_moveE,(_ZN39_INTERNAL_0542139f_4_k_cu_491b0da9_33194cuda3std3__45__cpo5beginE - _ZN39_INTERNAL_0542139f_4_k_cu_491b0da9_33194cuda3std6ranges3__45__cpo9iter_moveE)
_ZN39_INTERNAL_0542139f_4_k_cu_491b0da9_33194cuda3std6ranges3__45__cpo9iter_moveE:
	.zero		1
	.type		_ZN39_INTERNAL_0542139f_4_k_cu_491b0da9_33194cuda3std3__45__cpo5beginE,@object
	.size		_ZN39_INTERNAL_0542139f_4_k_cu_491b0da9_33194cuda3std3__45__cpo5beginE,(_ZN39_INTERNAL_0542139f_4_k_cu_491b0da9_33194cuda3std3__441_GLOBAL__N__0542139f_4_k_cu_491b0da9_33196ignoreE - _ZN39_INTERNAL_0542139f_4_k_cu_491b0da9_33194cuda3std3__45__cpo5beginE)
_ZN39_INTERNAL_0542139f_4_k_cu_491b0da9_33194cuda3std3__45__cpo5beginE:
	.zero		1
	.type		_ZN39_INTERNAL_0542139f_4_k_cu_491b0da9_33194cuda3std3__441_GLOBAL__N__0542139f_4_k_cu_491b0da9_33196ignoreE,@object
	.size		_ZN39_INTERNAL_0542139f_4_k_cu_491b0da9_33194cuda3std3__441_GLOBAL__N__0542139f_4_k_cu_491b0da9_33196ignoreE,(_ZN39_INTERNAL_0542139f_4_k_cu_491b0da9_33194cute7productE - _ZN39_INTERNAL_0542139f_4_k_cu_491b0da9_33194cuda3std3__441_GLOBAL__N__0542139f_4_k_cu_491b0da9_33196ignoreE)
_ZN39_INTERNAL_0542139f_4_k_cu_491b0da9_33194cuda3std3__441_GLOBAL__N__0542139f_4_k_cu_491b0da9_33196ignoreE:
	.zero		1
	.type		_ZN39_INTERNAL_0542139f_4_k_cu_491b0da9_33194cute7productE,@object
	.size		_ZN39_INTERNAL_0542139f_4_k_cu_491b0da9_33194cute7productE,(_ZN39_INTERNAL_0542139f_4_k_cu_491b0da9_33194cuda3std3__45__cpo3endE - _ZN39_INTERNAL_0542139f_4_k_cu_491b0da9_33194cute7productE)
_ZN39_INTERNAL_0542139f_4_k_cu_491b0da9_33194cute7productE:
	.zero		1
	.type		_ZN39_INTERNAL_0542139f_4_k_cu_491b0da9_33194cuda3std3__45__cpo3endE,@object
	.size		_ZN39_INTERNAL_0542139f_4_k_cu_491b0da9_33194cuda3std3__45__cpo3endE,(_ZN39_INTERNAL_0542139f_4_k_cu_491b0da9_33194cuda3std3__419piecewise_constructE - _ZN39_INTERNAL_0542139f_4_k_cu_491b0da9_33194cuda3std3__45__cpo3endE)
_ZN39_INTERNAL_0542139f_4_k_cu_491b0da9_33194cuda3std3__45__cpo3endE:
	.zero		1
	.type		_ZN39_INTERNAL_0542139f_4_k_cu_491b0da9_33194cuda3std3__419piecewise_constructE,@object
	.size		_ZN39_INTERNAL_0542139f_4_k_cu_491b0da9_33194cuda3std3__419piecewise_constructE,(_ZN39_INTERNAL_0542139f_4_k_cu_491b0da9_33194cuda3std3__45__cpo4cendE - _ZN39_INTERNAL_0542139f_4_k_cu_491b0da9_33194cuda3std3__419piecewise_constructE)
_ZN39_INTERNAL_0542139f_4_k_cu_491b0da9_33194cuda3std3__419piecewise_constructE:
	.zero		1
	.type		_ZN39_INTERNAL_0542139f_4_k_cu_491b0da9_33194cuda3std3__45__cpo4cendE,@object
	.size		_ZN39_INTERNAL_0542139f_4_k_cu_491b0da9_33194cuda3std3__45__cpo4cendE,(_ZN39_INTERNAL_0542139f_4_k_cu_491b0da9_33194cuda3std6ranges3__45__cpo4swapE - _ZN39_INTERNAL_0542139f_4_k_cu_491b0da9_33194cuda3std3__45__cpo4cendE)
_ZN39_INTERNAL_0542139f_4_k_cu_491b0da9_33194cuda3std3__45__cpo4cendE:
	.zero		1
	.type		_ZN39_INTERNAL_0542139f_4_k_cu_491b0da9_33194cuda3std6ranges3__45__cpo4swapE,@object
	.size		_ZN39_INTERNAL_0542139f_4_k_cu_491b0da9_33194cuda3std6ranges3__45__cpo4swapE,(.L_9 - _ZN39_INTERNAL_0542139f_4_k_cu_491b0da9_33194cuda3std6ranges3__45__cpo4swapE)
_ZN39_INTERNAL_0542139f_4_k_cu_491b0da9_33194cuda3std6ranges3__45__cpo4swapE:
	.zero		1
.L_9:


//--------------------- .nv.constant0._ZN7cutlass13device_kernelINS_4gemm6kernel13GemmUniversalIN4cute5tupleIJiiiiEEENS1_10collective13CollectiveMmaINS1_37MainloopSm90TmaGmmaWarpSpecializedFP8ILi8ENS5_IJNS4_1CILi1EEESB_SB_EEENS1_35KernelTmaWarpSpecializedCooperativeEEENS5_IJNSA_ILi256EEENSA_ILi128EEENSA_ILi64EEEEEENS_12float_e4m3_tENS5_IJlSB_lEEESJ_SK_NS4_8TiledMMAINS4_8MMA_AtomIJNS4_4SM904GMMA31MMA_64x128x32_F32E4M3E4M3_SS_TNILNSO_7ScaleInE1ELSQ_1EEEEEENS4_6LayoutINS5_IJNSA_ILi2EEESB_SB_EEENS5_IJSB_NSA_ILi0EEESW_EEEEENS5_IJNS4_10UnderscoreESZ_SZ_EEEEENS4_13SM90_TMA_LOADENS4_14ComposedLayoutINS4_7SwizzleILi2ELi4ELi3EEENS4_18smem_ptr_flag_bitsILi8EEENST_INS5_IJNSA_ILi8EEESH_EEENS5_IJSH_SB_EEEEEEEvNS4_8identityES12_S1C_vS1D_EENS_8epilogue10collective18CollectiveEpilogueINS1F_22Sm90TmaWarpSpecializedILi4ELi2ELi16ELb0ELb0EEEJSI_NS5_IJSG_NSA_ILi32EEEEEESJ_SK_SJ_SK_NS1F_6fusion15FusionCallbacksIS1J_NS1M_13LinCombEltActINS1F_6thread4SiLuESJ_fSJ_fLNS_15FloatRoundStyleE2EEESI_S1L_JEEES12_NS13_INS14_ILi1ELi4ELi3EEES17_NST_INS5_IJS18_S1K_EEENS5_IJS1K_SB_EEEEEEENS4_39AutoVectorizingCopyWithAssumedAlignmentILi128EEENS4_14SM90_TMA_STOREES1Y_S20_NS4_9Copy_AtomIJNS4_17SM90_U32x4_STSM_NENS_6half_tEEEEvEEEvvEEEEvNT_6ParamsE --------------------------
	.section	.nv.constant0._ZN7cutlass13device_kernelINS_4gemm6kernel13GemmUniversalIN4cute5tupleIJiiiiEEENS1_10collective13CollectiveMmaINS1_37MainloopSm90TmaGmmaWarpSpecializedFP8ILi8ENS5_IJNS4_1CILi1EEESB_SB_EEENS1_35KernelTmaWarpSpecializedCooperativeEEENS5_IJNSA_ILi256EEENSA_ILi128EEENSA_ILi64EEEEEENS_12float_e4m3_tENS5_IJlSB_lEEESJ_SK_NS4_8TiledMMAINS4_8MMA_AtomIJNS4_4SM904GMMA31MMA_64x128x32_F32E4M3E4M3_SS_TNILNSO_7ScaleInE1ELSQ_1EEEEEENS4_6LayoutINS5_IJNSA_ILi2EEESB_SB_EEENS5_IJSB_NSA_ILi0EEESW_EEEEENS5_IJNS4_10UnderscoreESZ_SZ_EEEEENS4_13SM90_TMA_LOADENS4_14ComposedLayoutINS4_7SwizzleILi2ELi4ELi3EEENS4_18smem_ptr_flag_bitsILi8EEENST_INS5_IJNSA_ILi8EEESH_EEENS5_IJSH_SB_EEEEEEEvNS4_8identityES12_S1C_vS1D_EENS_8epilogue10collective18CollectiveEpilogueINS1F_22Sm90TmaWarpSpecializedILi4ELi2ELi16ELb0ELb0EEEJSI_NS5_IJSG_NSA_ILi32EEEEEESJ_SK_SJ_SK_NS1F_6fusion15FusionCallbacksIS1J_NS1M_13LinCombEltActINS1F_6thread4SiLuESJ_fSJ_fLNS_15FloatRoundStyleE2EEESI_S1L_JEEES12_NS13_INS14_ILi1ELi4ELi3EEES17_NST_INS5_IJS18_S1K_EEENS5_IJS1K_SB_EEEEEEENS4_39AutoVectorizingCopyWithAssumedAlignmentILi128EEENS4_14SM90_TMA_STOREES1Y_S20_NS4_9Copy_AtomIJNS4_17SM90_U32x4_STSM_NENS_6half_tEEEEvEEEvvEEEEvNT_6ParamsE,"a",@progbits
	.sectionflags	@""
	.align	4
.nv.constant0._ZN7cutlass13device_kernelINS_4gemm6kernel13GemmUniversalIN4cute5tupleIJiiiiEEENS1_10collective13CollectiveMmaINS1_37MainloopSm90TmaGmmaWarpSpecializedFP8ILi8ENS5_IJNS4_1CILi1EEESB_SB_EEENS1_35KernelTmaWarpSpecializedCooperativeEEENS5_IJNSA_ILi256EEENSA_ILi128EEENSA_ILi64EEEEEENS_12float_e4m3_tENS5_IJlSB_lEEESJ_SK_NS4_8TiledMMAINS4_8MMA_AtomIJNS4_4SM904GMMA31MMA_64x128x32_F32E4M3E4M3_SS_TNILNSO_7ScaleInE1ELSQ_1EEEEEENS4_6LayoutINS5_IJNSA_ILi2EEESB_SB_EEENS5_IJSB_NSA_ILi0EEESW_EEEEENS5_IJNS4_10UnderscoreESZ_SZ_EEEEENS4_13SM90_TMA_LOADENS4_14ComposedLayoutINS4_7SwizzleILi2ELi4ELi3EEENS4_18smem_ptr_flag_bitsILi8EEENST_INS5_IJNSA_ILi8EEESH_EEENS5_IJSH_SB_EEEEEEEvNS4_8identityES12_S1C_vS1D_EENS_8epilogue10collective18CollectiveEpilogueINS1F_22Sm90TmaWarpSpecializedILi4ELi2ELi16ELb0ELb0EEEJSI_NS5_IJSG_NSA_ILi32EEEEEESJ_SK_SJ_SK_NS1F_6fusion15FusionCallbacksIS1J_NS1M_13LinCombEltActINS1F_6thread4SiLuESJ_fSJ_fLNS_15FloatRoundStyleE2EEESI_S1L_JEEES12_NS13_INS14_ILi1ELi4ELi3EEES17_NST_INS5_IJS18_S1K_EEENS5_IJS1K_SB_EEEEEEENS4_39AutoVectorizingCopyWithAssumedAlignmentILi128EEENS4_14SM90_TMA_STOREES1Y_S20_NS4_9Copy_AtomIJNS4_17SM90_U32x4_STSM_NENS_6half_tEEEEvEEEvvEEEEvNT_6ParamsE:
	.zero		2432


//--------------------- SYMBOLS --------------------------

	.type		.nv.reservedSmem.offset0,@object
	.size		.nv.reservedSmem.offset0,0x4
	.type		__assertfail,@function
